//
// Generated by NVIDIA NVVM Compiler
//
// Compiler Build ID: CL-36424714
// Cuda compilation tools, release 13.0, V13.0.88
// Based on NVVM 20.0.0
//

.version 9.0
.target sm_100
.address_size 64

	// .globl	_Z23Single_head_flash_attenPfS_S_S_jf
// _ZZ23Single_head_flash_attenPfS_S_S_jfE2Qs has been demoted
// _ZZ23Single_head_flash_attenPfS_S_S_jfE2Ks has been demoted
// _ZZ23Single_head_flash_attenPfS_S_S_jfE2Vs has been demoted

.visible .entry _Z23Single_head_flash_attenPfS_S_S_jf(
	.param .u64 .ptr .align 1 _Z23Single_head_flash_attenPfS_S_S_jf_param_0,
	.param .u64 .ptr .align 1 _Z23Single_head_flash_attenPfS_S_S_jf_param_1,
	.param .u64 .ptr .align 1 _Z23Single_head_flash_attenPfS_S_S_jf_param_2,
	.param .u64 .ptr .align 1 _Z23Single_head_flash_attenPfS_S_S_jf_param_3,
	.param .u32 _Z23Single_head_flash_attenPfS_S_S_jf_param_4,
	.param .f32 _Z23Single_head_flash_attenPfS_S_S_jf_param_5
)
{
	.reg .pred 	%p<4>;
	.reg .b32 	%r<162>;
	.reg .b32 	%f<9192>;
	.reg .b64 	%rd<19>;
	// demoted variable
	.shared .align 4 .b8 _ZZ23Single_head_flash_attenPfS_S_S_jfE2Qs[8192];
	// demoted variable
	.shared .align 4 .b8 _ZZ23Single_head_flash_attenPfS_S_S_jfE2Ks[8192];
	// demoted variable
	.shared .align 4 .b8 _ZZ23Single_head_flash_attenPfS_S_S_jfE2Vs[8192];
	ld.param.u64 	%rd1, [_Z23Single_head_flash_attenPfS_S_S_jf_param_0];
	ld.param.u32 	%r9, [_Z23Single_head_flash_attenPfS_S_S_jf_param_4];
	mov.u32 	%r10, %ctaid.x;
	mov.u32 	%r11, %ntid.x;
	mov.u32 	%r1, %tid.x;
	mad.lo.s32 	%r2, %r10, %r11, %r1;
	setp.ge.u32 	%p1, %r2, %r9;
	@%p1 bra 	$L__BB0_6;
	cvta.to.global.u64 	%rd5, %rd1;
	shl.b32 	%r13, %r1, 7;
	mov.u32 	%r14, _ZZ23Single_head_flash_attenPfS_S_S_jfE2Qs;
	add.s32 	%r15, %r14, %r13;
	shl.b32 	%r16, %r2, 5;
	mul.wide.u32 	%rd6, %r16, 4;
	add.s64 	%rd7, %rd5, %rd6;
	ld.global.f32 	%f69, [%rd7];
	st.shared.f32 	[%r15], %f69;
	ld.global.f32 	%f70, [%rd7+4];
	st.shared.f32 	[%r15+4], %f70;
	ld.global.f32 	%f71, [%rd7+8];
	st.shared.f32 	[%r15+8], %f71;
	ld.global.f32 	%f72, [%rd7+12];
	st.shared.f32 	[%r15+12], %f72;
	ld.global.f32 	%f73, [%rd7+16];
	st.shared.f32 	[%r15+16], %f73;
	ld.global.f32 	%f74, [%rd7+20];
	st.shared.f32 	[%r15+20], %f74;
	ld.global.f32 	%f75, [%rd7+24];
	st.shared.f32 	[%r15+24], %f75;
	ld.global.f32 	%f76, [%rd7+28];
	st.shared.f32 	[%r15+28], %f76;
	ld.global.f32 	%f77, [%rd7+32];
	st.shared.f32 	[%r15+32], %f77;
	ld.global.f32 	%f78, [%rd7+36];
	st.shared.f32 	[%r15+36], %f78;
	ld.global.f32 	%f79, [%rd7+40];
	st.shared.f32 	[%r15+40], %f79;
	ld.global.f32 	%f80, [%rd7+44];
	st.shared.f32 	[%r15+44], %f80;
	ld.global.f32 	%f81, [%rd7+48];
	st.shared.f32 	[%r15+48], %f81;
	ld.global.f32 	%f82, [%rd7+52];
	st.shared.f32 	[%r15+52], %f82;
	ld.global.f32 	%f83, [%rd7+56];
	st.shared.f32 	[%r15+56], %f83;
	ld.global.f32 	%f84, [%rd7+60];
	st.shared.f32 	[%r15+60], %f84;
	ld.global.f32 	%f85, [%rd7+64];
	st.shared.f32 	[%r15+64], %f85;
	ld.global.f32 	%f86, [%rd7+68];
	st.shared.f32 	[%r15+68], %f86;
	ld.global.f32 	%f87, [%rd7+72];
	st.shared.f32 	[%r15+72], %f87;
	ld.global.f32 	%f88, [%rd7+76];
	st.shared.f32 	[%r15+76], %f88;
	ld.global.f32 	%f89, [%rd7+80];
	st.shared.f32 	[%r15+80], %f89;
	ld.global.f32 	%f90, [%rd7+84];
	st.shared.f32 	[%r15+84], %f90;
	ld.global.f32 	%f91, [%rd7+88];
	st.shared.f32 	[%r15+88], %f91;
	ld.global.f32 	%f92, [%rd7+92];
	st.shared.f32 	[%r15+92], %f92;
	ld.global.f32 	%f93, [%rd7+96];
	st.shared.f32 	[%r15+96], %f93;
	ld.global.f32 	%f94, [%rd7+100];
	st.shared.f32 	[%r15+100], %f94;
	ld.global.f32 	%f95, [%rd7+104];
	st.shared.f32 	[%r15+104], %f95;
	ld.global.f32 	%f96, [%rd7+108];
	st.shared.f32 	[%r15+108], %f96;
	ld.global.f32 	%f97, [%rd7+112];
	st.shared.f32 	[%r15+112], %f97;
	ld.global.f32 	%f98, [%rd7+116];
	st.shared.f32 	[%r15+116], %f98;
	ld.global.f32 	%f99, [%rd7+120];
	st.shared.f32 	[%r15+120], %f99;
	ld.global.f32 	%f100, [%rd7+124];
	st.shared.f32 	[%r15+124], %f100;
	shl.b32 	%r160, %r1, 5;
	mov.b32 	%r161, 0;
	mov.f32 	%f9159, 0f00000000;
	mov.f32 	%f9160, %f9159;
	mov.f32 	%f9161, %f9159;
	mov.f32 	%f9162, %f9159;
	mov.f32 	%f9163, %f9159;
	mov.f32 	%f9164, %f9159;
	mov.f32 	%f9165, %f9159;
	mov.f32 	%f9166, %f9159;
	mov.f32 	%f9167, %f9159;
	mov.f32 	%f9168, %f9159;
	mov.f32 	%f9169, %f9159;
	mov.f32 	%f9170, %f9159;
	mov.f32 	%f9171, %f9159;
	mov.f32 	%f9172, %f9159;
	mov.f32 	%f9173, %f9159;
	mov.f32 	%f9174, %f9159;
	mov.f32 	%f9175, %f9159;
	mov.f32 	%f9176, %f9159;
	mov.f32 	%f9177, %f9159;
	mov.f32 	%f9178, %f9159;
	mov.f32 	%f9179, %f9159;
	mov.f32 	%f9180, %f9159;
	mov.f32 	%f9181, %f9159;
	mov.f32 	%f9182, %f9159;
	mov.f32 	%f9183, %f9159;
	mov.f32 	%f9184, %f9159;
	mov.f32 	%f9185, %f9159;
	mov.f32 	%f9186, %f9159;
	mov.f32 	%f9187, %f9159;
	mov.f32 	%f9188, %f9159;
	mov.f32 	%f9189, %f9159;
	mov.f32 	%f9190, %f9159;
	mov.f32 	%f9191, %f9159;
$L__BB0_2:
	setp.gt.u32 	%p2, %r1, 63;
	@%p2 bra 	$L__BB0_4;
	ld.param.u64 	%rd17, [_Z23Single_head_flash_attenPfS_S_S_jf_param_2];
	ld.param.u64 	%rd16, [_Z23Single_head_flash_attenPfS_S_S_jf_param_1];
	cvta.to.global.u64 	%rd8, %rd16;
	mul.wide.u32 	%rd9, %r160, 4;
	add.s64 	%rd10, %rd8, %rd9;
	ld.global.f32 	%f101, [%rd10];
	shl.b32 	%r17, %r1, 7;
	mov.u32 	%r18, _ZZ23Single_head_flash_attenPfS_S_S_jfE2Ks;
	add.s32 	%r19, %r18, %r17;
	st.shared.f32 	[%r19], %f101;
	cvta.to.global.u64 	%rd11, %rd17;
	add.s64 	%rd12, %rd11, %rd9;
	ld.global.f32 	%f102, [%rd12];
	mov.u32 	%r20, _ZZ23Single_head_flash_attenPfS_S_S_jfE2Vs;
	add.s32 	%r21, %r20, %r17;
	st.shared.f32 	[%r21], %f102;
	ld.global.f32 	%f103, [%rd10+4];
	st.shared.f32 	[%r19+4], %f103;
	ld.global.f32 	%f104, [%rd12+4];
	st.shared.f32 	[%r21+4], %f104;
	ld.global.f32 	%f105, [%rd10+8];
	st.shared.f32 	[%r19+8], %f105;
	ld.global.f32 	%f106, [%rd12+8];
	st.shared.f32 	[%r21+8], %f106;
	ld.global.f32 	%f107, [%rd10+12];
	st.shared.f32 	[%r19+12], %f107;
	ld.global.f32 	%f108, [%rd12+12];
	st.shared.f32 	[%r21+12], %f108;
	ld.global.f32 	%f109, [%rd10+16];
	st.shared.f32 	[%r19+16], %f109;
	ld.global.f32 	%f110, [%rd12+16];
	st.shared.f32 	[%r21+16], %f110;
	ld.global.f32 	%f111, [%rd10+20];
	st.shared.f32 	[%r19+20], %f111;
	ld.global.f32 	%f112, [%rd12+20];
	st.shared.f32 	[%r21+20], %f112;
	ld.global.f32 	%f113, [%rd10+24];
	st.shared.f32 	[%r19+24], %f113;
	ld.global.f32 	%f114, [%rd12+24];
	st.shared.f32 	[%r21+24], %f114;
	ld.global.f32 	%f115, [%rd10+28];
	st.shared.f32 	[%r19+28], %f115;
	ld.global.f32 	%f116, [%rd12+28];
	st.shared.f32 	[%r21+28], %f116;
	ld.global.f32 	%f117, [%rd10+32];
	st.shared.f32 	[%r19+32], %f117;
	ld.global.f32 	%f118, [%rd12+32];
	st.shared.f32 	[%r21+32], %f118;
	ld.global.f32 	%f119, [%rd10+36];
	st.shared.f32 	[%r19+36], %f119;
	ld.global.f32 	%f120, [%rd12+36];
	st.shared.f32 	[%r21+36], %f120;
	ld.global.f32 	%f121, [%rd10+40];
	st.shared.f32 	[%r19+40], %f121;
	ld.global.f32 	%f122, [%rd12+40];
	st.shared.f32 	[%r21+40], %f122;
	ld.global.f32 	%f123, [%rd10+44];
	st.shared.f32 	[%r19+44], %f123;
	ld.global.f32 	%f124, [%rd12+44];
	st.shared.f32 	[%r21+44], %f124;
	ld.global.f32 	%f125, [%rd10+48];
	st.shared.f32 	[%r19+48], %f125;
	ld.global.f32 	%f126, [%rd12+48];
	st.shared.f32 	[%r21+48], %f126;
	ld.global.f32 	%f127, [%rd10+52];
	st.shared.f32 	[%r19+52], %f127;
	ld.global.f32 	%f128, [%rd12+52];
	st.shared.f32 	[%r21+52], %f128;
	ld.global.f32 	%f129, [%rd10+56];
	st.shared.f32 	[%r19+56], %f129;
	ld.global.f32 	%f130, [%rd12+56];
	st.shared.f32 	[%r21+56], %f130;
	ld.global.f32 	%f131, [%rd10+60];
	st.shared.f32 	[%r19+60], %f131;
	ld.global.f32 	%f132, [%rd12+60];
	st.shared.f32 	[%r21+60], %f132;
	ld.global.f32 	%f133, [%rd10+64];
	st.shared.f32 	[%r19+64], %f133;
	ld.global.f32 	%f134, [%rd12+64];
	st.shared.f32 	[%r21+64], %f134;
	ld.global.f32 	%f135, [%rd10+68];
	st.shared.f32 	[%r19+68], %f135;
	ld.global.f32 	%f136, [%rd12+68];
	st.shared.f32 	[%r21+68], %f136;
	ld.global.f32 	%f137, [%rd10+72];
	st.shared.f32 	[%r19+72], %f137;
	ld.global.f32 	%f138, [%rd12+72];
	st.shared.f32 	[%r21+72], %f138;
	ld.global.f32 	%f139, [%rd10+76];
	st.shared.f32 	[%r19+76], %f139;
	ld.global.f32 	%f140, [%rd12+76];
	st.shared.f32 	[%r21+76], %f140;
	ld.global.f32 	%f141, [%rd10+80];
	st.shared.f32 	[%r19+80], %f141;
	ld.global.f32 	%f142, [%rd12+80];
	st.shared.f32 	[%r21+80], %f142;
	ld.global.f32 	%f143, [%rd10+84];
	st.shared.f32 	[%r19+84], %f143;
	ld.global.f32 	%f144, [%rd12+84];
	st.shared.f32 	[%r21+84], %f144;
	ld.global.f32 	%f145, [%rd10+88];
	st.shared.f32 	[%r19+88], %f145;
	ld.global.f32 	%f146, [%rd12+88];
	st.shared.f32 	[%r21+88], %f146;
	ld.global.f32 	%f147, [%rd10+92];
	st.shared.f32 	[%r19+92], %f147;
	ld.global.f32 	%f148, [%rd12+92];
	st.shared.f32 	[%r21+92], %f148;
	ld.global.f32 	%f149, [%rd10+96];
	st.shared.f32 	[%r19+96], %f149;
	ld.global.f32 	%f150, [%rd12+96];
	st.shared.f32 	[%r21+96], %f150;
	ld.global.f32 	%f151, [%rd10+100];
	st.shared.f32 	[%r19+100], %f151;
	ld.global.f32 	%f152, [%rd12+100];
	st.shared.f32 	[%r21+100], %f152;
	ld.global.f32 	%f153, [%rd10+104];
	st.shared.f32 	[%r19+104], %f153;
	ld.global.f32 	%f154, [%rd12+104];
	st.shared.f32 	[%r21+104], %f154;
	ld.global.f32 	%f155, [%rd10+108];
	st.shared.f32 	[%r19+108], %f155;
	ld.global.f32 	%f156, [%rd12+108];
	st.shared.f32 	[%r21+108], %f156;
	ld.global.f32 	%f157, [%rd10+112];
	st.shared.f32 	[%r19+112], %f157;
	ld.global.f32 	%f158, [%rd12+112];
	st.shared.f32 	[%r21+112], %f158;
	ld.global.f32 	%f159, [%rd10+116];
	st.shared.f32 	[%r19+116], %f159;
	ld.global.f32 	%f160, [%rd12+116];
	st.shared.f32 	[%r21+116], %f160;
	ld.global.f32 	%f161, [%rd10+120];
	st.shared.f32 	[%r19+120], %f161;
	ld.global.f32 	%f162, [%rd12+120];
	st.shared.f32 	[%r21+120], %f162;
	ld.global.f32 	%f163, [%rd10+124];
	st.shared.f32 	[%r19+124], %f163;
	ld.global.f32 	%f164, [%rd12+124];
	st.shared.f32 	[%r21+124], %f164;
$L__BB0_4:
	ld.param.f32 	%f9158, [_Z23Single_head_flash_attenPfS_S_S_jf_param_5];
	ld.param.u32 	%r159, [_Z23Single_head_flash_attenPfS_S_S_jf_param_4];
	bar.sync 	0;
	mov.u32 	%r22, %tid.x;
	shl.b32 	%r23, %r22, 7;
	mov.u32 	%r24, _ZZ23Single_head_flash_attenPfS_S_S_jfE2Qs;
	add.s32 	%r25, %r24, %r23;
	ld.shared.f32 	%f165, [%r25];
	ld.shared.f32 	%f166, [_ZZ23Single_head_flash_attenPfS_S_S_jfE2Ks];
	fma.rn.f32 	%f167, %f165, %f166, 0f00000000;
	ld.shared.f32 	%f168, [%r25+4];
	ld.shared.f32 	%f169, [_ZZ23Single_head_flash_attenPfS_S_S_jfE2Ks+4];
	fma.rn.f32 	%f170, %f168, %f169, %f167;
	ld.shared.f32 	%f171, [%r25+8];
	ld.shared.f32 	%f172, [_ZZ23Single_head_flash_attenPfS_S_S_jfE2Ks+8];
	fma.rn.f32 	%f173, %f171, %f172, %f170;
	ld.shared.f32 	%f174, [%r25+12];
	ld.shared.f32 	%f175, [_ZZ23Single_head_flash_attenPfS_S_S_jfE2Ks+12];
	fma.rn.f32 	%f176, %f174, %f175, %f173;
	ld.shared.f32 	%f177, [%r25+16];
	ld.shared.f32 	%f178, [_ZZ23Single_head_flash_attenPfS_S_S_jfE2Ks+16];
	fma.rn.f32 	%f179, %f177, %f178, %f176;
	ld.shared.f32 	%f180, [%r25+20];
	ld.shared.f32 	%f181, [_ZZ23Single_head_flash_attenPfS_S_S_jfE2Ks+20];
	fma.rn.f32 	%f182, %f180, %f181, %f179;
	ld.shared.f32 	%f183, [%r25+24];
	ld.shared.f32 	%f184, [_ZZ23Single_head_flash_attenPfS_S_S_jfE2Ks+24];
	fma.rn.f32 	%f185, %f183, %f184, %f182;
	ld.shared.f32 	%f186, [%r25+28];
	ld.shared.f32 	%f187, [_ZZ23Single_head_flash_attenPfS_S_S_jfE2Ks+28];
	fma.rn.f32 	%f188, %f186, %f187, %f185;
	ld.shared.f32 	%f189, [%r25+32];
	ld.shared.f32 	%f190, [_ZZ23Single_head_flash_attenPfS_S_S_jfE2Ks+32];
	fma.rn.f32 	%f191, %f189, %f190, %f188;
	ld.shared.f32 	%f192, [%r25+36];
	ld.shared.f32 	%f193, [_ZZ23Single_head_flash_attenPfS_S_S_jfE2Ks+36];
	fma.rn.f32 	%f194, %f192, %f193, %f191;
	ld.shared.f32 	%f195, [%r25+40];
	ld.shared.f32 	%f196, [_ZZ23Single_head_flash_attenPfS_S_S_jfE2Ks+40];
	fma.rn.f32 	%f197, %f195, %f196, %f194;
	ld.shared.f32 	%f198, [%r25+44];
	ld.shared.f32 	%f199, [_ZZ23Single_head_flash_attenPfS_S_S_jfE2Ks+44];
	fma.rn.f32 	%f200, %f198, %f199, %f197;
	ld.shared.f32 	%f201, [%r25+48];
	ld.shared.f32 	%f202, [_ZZ23Single_head_flash_attenPfS_S_S_jfE2Ks+48];
	fma.rn.f32 	%f203, %f201, %f202, %f200;
	ld.shared.f32 	%f204, [%r25+52];
	ld.shared.f32 	%f205, [_ZZ23Single_head_flash_attenPfS_S_S_jfE2Ks+52];
	fma.rn.f32 	%f206, %f204, %f205, %f203;
	ld.shared.f32 	%f207, [%r25+56];
	ld.shared.f32 	%f208, [_ZZ23Single_head_flash_attenPfS_S_S_jfE2Ks+56];
	fma.rn.f32 	%f209, %f207, %f208, %f206;
	ld.shared.f32 	%f210, [%r25+60];
	ld.shared.f32 	%f211, [_ZZ23Single_head_flash_attenPfS_S_S_jfE2Ks+60];
	fma.rn.f32 	%f212, %f210, %f211, %f209;
	ld.shared.f32 	%f213, [%r25+64];
	ld.shared.f32 	%f214, [_ZZ23Single_head_flash_attenPfS_S_S_jfE2Ks+64];
	fma.rn.f32 	%f215, %f213, %f214, %f212;
	ld.shared.f32 	%f216, [%r25+68];
	ld.shared.f32 	%f217, [_ZZ23Single_head_flash_attenPfS_S_S_jfE2Ks+68];
	fma.rn.f32 	%f218, %f216, %f217, %f215;
	ld.shared.f32 	%f219, [%r25+72];
	ld.shared.f32 	%f220, [_ZZ23Single_head_flash_attenPfS_S_S_jfE2Ks+72];
	fma.rn.f32 	%f221, %f219, %f220, %f218;
	ld.shared.f32 	%f222, [%r25+76];
	ld.shared.f32 	%f223, [_ZZ23Single_head_flash_attenPfS_S_S_jfE2Ks+76];
	fma.rn.f32 	%f224, %f222, %f223, %f221;
	ld.shared.f32 	%f225, [%r25+80];
	ld.shared.f32 	%f226, [_ZZ23Single_head_flash_attenPfS_S_S_jfE2Ks+80];
	fma.rn.f32 	%f227, %f225, %f226, %f224;
	ld.shared.f32 	%f228, [%r25+84];
	ld.shared.f32 	%f229, [_ZZ23Single_head_flash_attenPfS_S_S_jfE2Ks+84];
	fma.rn.f32 	%f230, %f228, %f229, %f227;
	ld.shared.f32 	%f231, [%r25+88];
	ld.shared.f32 	%f232, [_ZZ23Single_head_flash_attenPfS_S_S_jfE2Ks+88];
	fma.rn.f32 	%f233, %f231, %f232, %f230;
	ld.shared.f32 	%f234, [%r25+92];
	ld.shared.f32 	%f235, [_ZZ23Single_head_flash_attenPfS_S_S_jfE2Ks+92];
	fma.rn.f32 	%f236, %f234, %f235, %f233;
	ld.shared.f32 	%f237, [%r25+96];
	ld.shared.f32 	%f238, [_ZZ23Single_head_flash_attenPfS_S_S_jfE2Ks+96];
	fma.rn.f32 	%f239, %f237, %f238, %f236;
	ld.shared.f32 	%f240, [%r25+100];
	ld.shared.f32 	%f241, [_ZZ23Single_head_flash_attenPfS_S_S_jfE2Ks+100];
	fma.rn.f32 	%f242, %f240, %f241, %f239;
	ld.shared.f32 	%f243, [%r25+104];
	ld.shared.f32 	%f244, [_ZZ23Single_head_flash_attenPfS_S_S_jfE2Ks+104];
	fma.rn.f32 	%f245, %f243, %f244, %f242;
	ld.shared.f32 	%f246, [%r25+108];
	ld.shared.f32 	%f247, [_ZZ23Single_head_flash_attenPfS_S_S_jfE2Ks+108];
	fma.rn.f32 	%f248, %f246, %f247, %f245;
	ld.shared.f32 	%f249, [%r25+112];
	ld.shared.f32 	%f250, [_ZZ23Single_head_flash_attenPfS_S_S_jfE2Ks+112];
	fma.rn.f32 	%f251, %f249, %f250, %f248;
	ld.shared.f32 	%f252, [%r25+116];
	ld.shared.f32 	%f253, [_ZZ23Single_head_flash_attenPfS_S_S_jfE2Ks+116];
	fma.rn.f32 	%f254, %f252, %f253, %f251;
	ld.shared.f32 	%f255, [%r25+120];
	ld.shared.f32 	%f256, [_ZZ23Single_head_flash_attenPfS_S_S_jfE2Ks+120];
	fma.rn.f32 	%f257, %f255, %f256, %f254;
	ld.shared.f32 	%f258, [%r25+124];
	ld.shared.f32 	%f259, [_ZZ23Single_head_flash_attenPfS_S_S_jfE2Ks+124];
	fma.rn.f32 	%f260, %f258, %f259, %f257;
	mul.f32 	%f261, %f9158, %f260;
	fma.rn.f32 	%f262, %f261, 0f3BBB989D, 0f3F000000;
	cvt.sat.f32.f32 	%f263, %f262;
	mov.f32 	%f264, 0f4B400001;
	mov.f32 	%f265, 0f437C0000;
	fma.rm.f32 	%f266, %f263, %f265, %f264;
	add.f32 	%f267, %f266, 0fCB40007F;
	neg.f32 	%f268, %f267;
	fma.rn.f32 	%f269, %f261, 0f3FB8AA3B, %f268;
	fma.rn.f32 	%f270, %f261, 0f32A57060, %f269;
	mov.b32 	%r26, %f266;
	shl.b32 	%r27, %r26, 23;
	mov.b32 	%f271, %r27;
	ex2.approx.ftz.f32 	%f272, %f270;
	mul.f32 	%f273, %f272, %f271;
	add.f32 	%f274, %f9191, %f273;
	ld.shared.f32 	%f275, [_ZZ23Single_head_flash_attenPfS_S_S_jfE2Ks+128];
	fma.rn.f32 	%f276, %f165, %f275, 0f00000000;
	ld.shared.f32 	%f277, [_ZZ23Single_head_flash_attenPfS_S_S_jfE2Ks+132];
	fma.rn.f32 	%f278, %f168, %f277, %f276;
	ld.shared.f32 	%f279, [_ZZ23Single_head_flash_attenPfS_S_S_jfE2Ks+136];
	fma.rn.f32 	%f280, %f171, %f279, %f278;
	ld.shared.f32 	%f281, [_ZZ23Single_head_flash_attenPfS_S_S_jfE2Ks+140];
	fma.rn.f32 	%f282, %f174, %f281, %f280;
	ld.shared.f32 	%f283, [_ZZ23Single_head_flash_attenPfS_S_S_jfE2Ks+144];
	fma.rn.f32 	%f284, %f177, %f283, %f282;
	ld.shared.f32 	%f285, [_ZZ23Single_head_flash_attenPfS_S_S_jfE2Ks+148];
	fma.rn.f32 	%f286, %f180, %f285, %f284;
	ld.shared.f32 	%f287, [_ZZ23Single_head_flash_attenPfS_S_S_jfE2Ks+152];
	fma.rn.f32 	%f288, %f183, %f287, %f286;
	ld.shared.f32 	%f289, [_ZZ23Single_head_flash_attenPfS_S_S_jfE2Ks+156];
	fma.rn.f32 	%f290, %f186, %f289, %f288;
	ld.shared.f32 	%f291, [_ZZ23Single_head_flash_attenPfS_S_S_jfE2Ks+160];
	fma.rn.f32 	%f292, %f189, %f291, %f290;
	ld.shared.f32 	%f293, [_ZZ23Single_head_flash_attenPfS_S_S_jfE2Ks+164];
	fma.rn.f32 	%f294, %f192, %f293, %f292;
	ld.shared.f32 	%f295, [_ZZ23Single_head_flash_attenPfS_S_S_jfE2Ks+168];
	fma.rn.f32 	%f296, %f195, %f295, %f294;
	ld.shared.f32 	%f297, [_ZZ23Single_head_flash_attenPfS_S_S_jfE2Ks+172];
	fma.rn.f32 	%f298, %f198, %f297, %f296;
	ld.shared.f32 	%f299, [_ZZ23Single_head_flash_attenPfS_S_S_jfE2Ks+176];
	fma.rn.f32 	%f300, %f201, %f299, %f298;
	ld.shared.f32 	%f301, [_ZZ23Single_head_flash_attenPfS_S_S_jfE2Ks+180];
	fma.rn.f32 	%f302, %f204, %f301, %f300;
	ld.shared.f32 	%f303, [_ZZ23Single_head_flash_attenPfS_S_S_jfE2Ks+184];
	fma.rn.f32 	%f304, %f207, %f303, %f302;
	ld.shared.f32 	%f305, [_ZZ23Single_head_flash_attenPfS_S_S_jfE2Ks+188];
	fma.rn.f32 	%f306, %f210, %f305, %f304;
	ld.shared.f32 	%f307, [_ZZ23Single_head_flash_attenPfS_S_S_jfE2Ks+192];
	fma.rn.f32 	%f308, %f213, %f307, %f306;
	ld.shared.f32 	%f309, [_ZZ23Single_head_flash_attenPfS_S_S_jfE2Ks+196];
	fma.rn.f32 	%f310, %f216, %f309, %f308;
	ld.shared.f32 	%f311, [_ZZ23Single_head_flash_attenPfS_S_S_jfE2Ks+200];
	fma.rn.f32 	%f312, %f219, %f311, %f310;
	ld.shared.f32 	%f313, [_ZZ23Single_head_flash_attenPfS_S_S_jfE2Ks+204];
	fma.rn.f32 	%f314, %f222, %f313, %f312;
	ld.shared.f32 	%f315, [_ZZ23Single_head_flash_attenPfS_S_S_jfE2Ks+208];
	fma.rn.f32 	%f316, %f225, %f315, %f314;
	ld.shared.f32 	%f317, [_ZZ23Single_head_flash_attenPfS_S_S_jfE2Ks+212];
	fma.rn.f32 	%f318, %f228, %f317, %f316;
	ld.shared.f32 	%f319, [_ZZ23Single_head_flash_attenPfS_S_S_jfE2Ks+216];
	fma.rn.f32 	%f320, %f231, %f319, %f318;
	ld.shared.f32 	%f321, [_ZZ23Single_head_flash_attenPfS_S_S_jfE2Ks+220];
	fma.rn.f32 	%f322, %f234, %f321, %f320;
	ld.shared.f32 	%f323, [_ZZ23Single_head_flash_attenPfS_S_S_jfE2Ks+224];
	fma.rn.f32 	%f324, %f237, %f323, %f322;
	ld.shared.f32 	%f325, [_ZZ23Single_head_flash_attenPfS_S_S_jfE2Ks+228];
	fma.rn.f32 	%f326, %f240, %f325, %f324;
	ld.shared.f32 	%f327, [_ZZ23Single_head_flash_attenPfS_S_S_jfE2Ks+232];
	fma.rn.f32 	%f328, %f243, %f327, %f326;
	ld.shared.f32 	%f329, [_ZZ23Single_head_flash_attenPfS_S_S_jfE2Ks+236];
	fma.rn.f32 	%f330, %f246, %f329, %f328;
	ld.shared.f32 	%f331, [_ZZ23Single_head_flash_attenPfS_S_S_jfE2Ks+240];
	fma.rn.f32 	%f332, %f249, %f331, %f330;
	ld.shared.f32 	%f333, [_ZZ23Single_head_flash_attenPfS_S_S_jfE2Ks+244];
	fma.rn.f32 	%f334, %f252, %f333, %f332;
	ld.shared.f32 	%f335, [_ZZ23Single_head_flash_attenPfS_S_S_jfE2Ks+248];
	fma.rn.f32 	%f336, %f255, %f335, %f334;
	ld.shared.f32 	%f337, [_ZZ23Single_head_flash_attenPfS_S_S_jfE2Ks+252];
	fma.rn.f32 	%f338, %f258, %f337, %f336;
	mul.f32 	%f339, %f9158, %f338;
	fma.rn.f32 	%f340, %f339, 0f3BBB989D, 0f3F000000;
	cvt.sat.f32.f32 	%f341, %f340;
	fma.rm.f32 	%f342, %f341, %f265, %f264;
	add.f32 	%f343, %f342, 0fCB40007F;
	neg.f32 	%f344, %f343;
	fma.rn.f32 	%f345, %f339, 0f3FB8AA3B, %f344;
	fma.rn.f32 	%f346, %f339, 0f32A57060, %f345;
	mov.b32 	%r28, %f342;
	shl.b32 	%r29, %r28, 23;
	mov.b32 	%f347, %r29;
	ex2.approx.ftz.f32 	%f348, %f346;
	mul.f32 	%f349, %f348, %f347;
	add.f32 	%f350, %f274, %f349;
	ld.shared.f32 	%f351, [_ZZ23Single_head_flash_attenPfS_S_S_jfE2Ks+256];
	fma.rn.f32 	%f352, %f165, %f351, 0f00000000;
	ld.shared.f32 	%f353, [_ZZ23Single_head_flash_attenPfS_S_S_jfE2Ks+260];
	fma.rn.f32 	%f354, %f168, %f353, %f352;
	ld.shared.f32 	%f355, [_ZZ23Single_head_flash_attenPfS_S_S_jfE2Ks+264];
	fma.rn.f32 	%f356, %f171, %f355, %f354;
	ld.shared.f32 	%f357, [_ZZ23Single_head_flash_attenPfS_S_S_jfE2Ks+268];
	fma.rn.f32 	%f358, %f174, %f357, %f356;
	ld.shared.f32 	%f359, [_ZZ23Single_head_flash_attenPfS_S_S_jfE2Ks+272];
	fma.rn.f32 	%f360, %f177, %f359, %f358;
	ld.shared.f32 	%f361, [_ZZ23Single_head_flash_attenPfS_S_S_jfE2Ks+276];
	fma.rn.f32 	%f362, %f180, %f361, %f360;
	ld.shared.f32 	%f363, [_ZZ23Single_head_flash_attenPfS_S_S_jfE2Ks+280];
	fma.rn.f32 	%f364, %f183, %f363, %f362;
	ld.shared.f32 	%f365, [_ZZ23Single_head_flash_attenPfS_S_S_jfE2Ks+284];
	fma.rn.f32 	%f366, %f186, %f365, %f364;
	ld.shared.f32 	%f367, [_ZZ23Single_head_flash_attenPfS_S_S_jfE2Ks+288];
	fma.rn.f32 	%f368, %f189, %f367, %f366;
	ld.shared.f32 	%f369, [_ZZ23Single_head_flash_attenPfS_S_S_jfE2Ks+292];
	fma.rn.f32 	%f370, %f192, %f369, %f368;
	ld.shared.f32 	%f371, [_ZZ23Single_head_flash_attenPfS_S_S_jfE2Ks+296];
	fma.rn.f32 	%f372, %f195, %f371, %f370;
	ld.shared.f32 	%f373, [_ZZ23Single_head_flash_attenPfS_S_S_jfE2Ks+300];
	fma.rn.f32 	%f374, %f198, %f373, %f372;
	ld.shared.f32 	%f375, [_ZZ23Single_head_flash_attenPfS_S_S_jfE2Ks+304];
	fma.rn.f32 	%f376, %f201, %f375, %f374;
	ld.shared.f32 	%f377, [_ZZ23Single_head_flash_attenPfS_S_S_jfE2Ks+308];
	fma.rn.f32 	%f378, %f204, %f377, %f376;
	ld.shared.f32 	%f379, [_ZZ23Single_head_flash_attenPfS_S_S_jfE2Ks+312];
	fma.rn.f32 	%f380, %f207, %f379, %f378;
	ld.shared.f32 	%f381, [_ZZ23Single_head_flash_attenPfS_S_S_jfE2Ks+316];
	fma.rn.f32 	%f382, %f210, %f381, %f380;
	ld.shared.f32 	%f383, [_ZZ23Single_head_flash_attenPfS_S_S_jfE2Ks+320];
	fma.rn.f32 	%f384, %f213, %f383, %f382;
	ld.shared.f32 	%f385, [_ZZ23Single_head_flash_attenPfS_S_S_jfE2Ks+324];
	fma.rn.f32 	%f386, %f216, %f385, %f384;
	ld.shared.f32 	%f387, [_ZZ23Single_head_flash_attenPfS_S_S_jfE2Ks+328];
	fma.rn.f32 	%f388, %f219, %f387, %f386;
	ld.shared.f32 	%f389, [_ZZ23Single_head_flash_attenPfS_S_S_jfE2Ks+332];
	fma.rn.f32 	%f390, %f222, %f389, %f388;
	ld.shared.f32 	%f391, [_ZZ23Single_head_flash_attenPfS_S_S_jfE2Ks+336];
	fma.rn.f32 	%f392, %f225, %f391, %f390;
	ld.shared.f32 	%f393, [_ZZ23Single_head_flash_attenPfS_S_S_jfE2Ks+340];
	fma.rn.f32 	%f394, %f228, %f393, %f392;
	ld.shared.f32 	%f395, [_ZZ23Single_head_flash_attenPfS_S_S_jfE2Ks+344];
	fma.rn.f32 	%f396, %f231, %f395, %f394;
	ld.shared.f32 	%f397, [_ZZ23Single_head_flash_attenPfS_S_S_jfE2Ks+348];
	fma.rn.f32 	%f398, %f234, %f397, %f396;
	ld.shared.f32 	%f399, [_ZZ23Single_head_flash_attenPfS_S_S_jfE2Ks+352];
	fma.rn.f32 	%f400, %f237, %f399, %f398;
	ld.shared.f32 	%f401, [_ZZ23Single_head_flash_attenPfS_S_S_jfE2Ks+356];
	fma.rn.f32 	%f402, %f240, %f401, %f400;
	ld.shared.f32 	%f403, [_ZZ23Single_head_flash_attenPfS_S_S_jfE2Ks+360];
	fma.rn.f32 	%f404, %f243, %f403, %f402;
	ld.shared.f32 	%f405, [_ZZ23Single_head_flash_attenPfS_S_S_jfE2Ks+364];
	fma.rn.f32 	%f406, %f246, %f405, %f404;
	ld.shared.f32 	%f407, [_ZZ23Single_head_flash_attenPfS_S_S_jfE2Ks+368];
	fma.rn.f32 	%f408, %f249, %f407, %f406;
	ld.shared.f32 	%f409, [_ZZ23Single_head_flash_attenPfS_S_S_jfE2Ks+372];
	fma.rn.f32 	%f410, %f252, %f409, %f408;
	ld.shared.f32 	%f411, [_ZZ23Single_head_flash_attenPfS_S_S_jfE2Ks+376];
	fma.rn.f32 	%f412, %f255, %f411, %f410;
	ld.shared.f32 	%f413, [_ZZ23Single_head_flash_attenPfS_S_S_jfE2Ks+380];
	fma.rn.f32 	%f414, %f258, %f413, %f412;
	mul.f32 	%f415, %f9158, %f414;
	fma.rn.f32 	%f416, %f415, 0f3BBB989D, 0f3F000000;
	cvt.sat.f32.f32 	%f417, %f416;
	fma.rm.f32 	%f418, %f417, %f265, %f264;
	add.f32 	%f419, %f418, 0fCB40007F;
	neg.f32 	%f420, %f419;
	fma.rn.f32 	%f421, %f415, 0f3FB8AA3B, %f420;
	fma.rn.f32 	%f422, %f415, 0f32A57060, %f421;
	mov.b32 	%r30, %f418;
	shl.b32 	%r31, %r30, 23;
	mov.b32 	%f423, %r31;
	ex2.approx.ftz.f32 	%f424, %f422;
	mul.f32 	%f425, %f424, %f423;
	add.f32 	%f426, %f350, %f425;
	ld.shared.f32 	%f427, [_ZZ23Single_head_flash_attenPfS_S_S_jfE2Ks+384];
	fma.rn.f32 	%f428, %f165, %f427, 0f00000000;
	ld.shared.f32 	%f429, [_ZZ23Single_head_flash_attenPfS_S_S_jfE2Ks+388];
	fma.rn.f32 	%f430, %f168, %f429, %f428;
	ld.shared.f32 	%f431, [_ZZ23Single_head_flash_attenPfS_S_S_jfE2Ks+392];
	fma.rn.f32 	%f432, %f171, %f431, %f430;
	ld.shared.f32 	%f433, [_ZZ23Single_head_flash_attenPfS_S_S_jfE2Ks+396];
	fma.rn.f32 	%f434, %f174, %f433, %f432;
	ld.shared.f32 	%f435, [_ZZ23Single_head_flash_attenPfS_S_S_jfE2Ks+400];
	fma.rn.f32 	%f436, %f177, %f435, %f434;
	ld.shared.f32 	%f437, [_ZZ23Single_head_flash_attenPfS_S_S_jfE2Ks+404];
	fma.rn.f32 	%f438, %f180, %f437, %f436;
	ld.shared.f32 	%f439, [_ZZ23Single_head_flash_attenPfS_S_S_jfE2Ks+408];
	fma.rn.f32 	%f440, %f183, %f439, %f438;
	ld.shared.f32 	%f441, [_ZZ23Single_head_flash_attenPfS_S_S_jfE2Ks+412];
	fma.rn.f32 	%f442, %f186, %f441, %f440;
	ld.shared.f32 	%f443, [_ZZ23Single_head_flash_attenPfS_S_S_jfE2Ks+416];
	fma.rn.f32 	%f444, %f189, %f443, %f442;
	ld.shared.f32 	%f445, [_ZZ23Single_head_flash_attenPfS_S_S_jfE2Ks+420];
	fma.rn.f32 	%f446, %f192, %f445, %f444;
	ld.shared.f32 	%f447, [_ZZ23Single_head_flash_attenPfS_S_S_jfE2Ks+424];
	fma.rn.f32 	%f448, %f195, %f447, %f446;
	ld.shared.f32 	%f449, [_ZZ23Single_head_flash_attenPfS_S_S_jfE2Ks+428];
	fma.rn.f32 	%f450, %f198, %f449, %f448;
	ld.shared.f32 	%f451, [_ZZ23Single_head_flash_attenPfS_S_S_jfE2Ks+432];
	fma.rn.f32 	%f452, %f201, %f451, %f450;
	ld.shared.f32 	%f453, [_ZZ23Single_head_flash_attenPfS_S_S_jfE2Ks+436];
	fma.rn.f32 	%f454, %f204, %f453, %f452;
	ld.shared.f32 	%f455, [_ZZ23Single_head_flash_attenPfS_S_S_jfE2Ks+440];
	fma.rn.f32 	%f456, %f207, %f455, %f454;
	ld.shared.f32 	%f457, [_ZZ23Single_head_flash_attenPfS_S_S_jfE2Ks+444];
	fma.rn.f32 	%f458, %f210, %f457, %f456;
	ld.shared.f32 	%f459, [_ZZ23Single_head_flash_attenPfS_S_S_jfE2Ks+448];
	fma.rn.f32 	%f460, %f213, %f459, %f458;
	ld.shared.f32 	%f461, [_ZZ23Single_head_flash_attenPfS_S_S_jfE2Ks+452];
	fma.rn.f32 	%f462, %f216, %f461, %f460;
	ld.shared.f32 	%f463, [_ZZ23Single_head_flash_attenPfS_S_S_jfE2Ks+456];
	fma.rn.f32 	%f464, %f219, %f463, %f462;
	ld.shared.f32 	%f465, [_ZZ23Single_head_flash_attenPfS_S_S_jfE2Ks+460];
	fma.rn.f32 	%f466, %f222, %f465, %f464;
	ld.shared.f32 	%f467, [_ZZ23Single_head_flash_attenPfS_S_S_jfE2Ks+464];
	fma.rn.f32 	%f468, %f225, %f467, %f466;
	ld.shared.f32 	%f469, [_ZZ23Single_head_flash_attenPfS_S_S_jfE2Ks+468];
	fma.rn.f32 	%f470, %f228, %f469, %f468;
	ld.shared.f32 	%f471, [_ZZ23Single_head_flash_attenPfS_S_S_jfE2Ks+472];
	fma.rn.f32 	%f472, %f231, %f471, %f470;
	ld.shared.f32 	%f473, [_ZZ23Single_head_flash_attenPfS_S_S_jfE2Ks+476];
	fma.rn.f32 	%f474, %f234, %f473, %f472;
	ld.shared.f32 	%f475, [_ZZ23Single_head_flash_attenPfS_S_S_jfE2Ks+480];
	fma.rn.f32 	%f476, %f237, %f475, %f474;
	ld.shared.f32 	%f477, [_ZZ23Single_head_flash_attenPfS_S_S_jfE2Ks+484];
	fma.rn.f32 	%f478, %f240, %f477, %f476;
	ld.shared.f32 	%f479, [_ZZ23Single_head_flash_attenPfS_S_S_jfE2Ks+488];
	fma.rn.f32 	%f480, %f243, %f479, %f478;
	ld.shared.f32 	%f481, [_ZZ23Single_head_flash_attenPfS_S_S_jfE2Ks+492];
	fma.rn.f32 	%f482, %f246, %f481, %f480;
	ld.shared.f32 	%f483, [_ZZ23Single_head_flash_attenPfS_S_S_jfE2Ks+496];
	fma.rn.f32 	%f484, %f249, %f483, %f482;
	ld.shared.f32 	%f485, [_ZZ23Single_head_flash_attenPfS_S_S_jfE2Ks+500];
	fma.rn.f32 	%f486, %f252, %f485, %f484;
	ld.shared.f32 	%f487, [_ZZ23Single_head_flash_attenPfS_S_S_jfE2Ks+504];
	fma.rn.f32 	%f488, %f255, %f487, %f486;
	ld.shared.f32 	%f489, [_ZZ23Single_head_flash_attenPfS_S_S_jfE2Ks+508];
	fma.rn.f32 	%f490, %f258, %f489, %f488;
	mul.f32 	%f491, %f9158, %f490;
	fma.rn.f32 	%f492, %f491, 0f3BBB989D, 0f3F000000;
	cvt.sat.f32.f32 	%f493, %f492;
	fma.rm.f32 	%f494, %f493, %f265, %f264;
	add.f32 	%f495, %f494, 0fCB40007F;
	neg.f32 	%f496, %f495;
	fma.rn.f32 	%f497, %f491, 0f3FB8AA3B, %f496;
	fma.rn.f32 	%f498, %f491, 0f32A57060, %f497;
	mov.b32 	%r32, %f494;
	shl.b32 	%r33, %r32, 23;
	mov.b32 	%f499, %r33;
	ex2.approx.ftz.f32 	%f500, %f498;
	mul.f32 	%f501, %f500, %f499;
	add.f32 	%f502, %f426, %f501;
	ld.shared.f32 	%f503, [_ZZ23Single_head_flash_attenPfS_S_S_jfE2Ks+512];
	fma.rn.f32 	%f504, %f165, %f503, 0f00000000;
	ld.shared.f32 	%f505, [_ZZ23Single_head_flash_attenPfS_S_S_jfE2Ks+516];
	fma.rn.f32 	%f506, %f168, %f505, %f504;
	ld.shared.f32 	%f507, [_ZZ23Single_head_flash_attenPfS_S_S_jfE2Ks+520];
	fma.rn.f32 	%f508, %f171, %f507, %f506;
	ld.shared.f32 	%f509, [_ZZ23Single_head_flash_attenPfS_S_S_jfE2Ks+524];
	fma.rn.f32 	%f510, %f174, %f509, %f508;
	ld.shared.f32 	%f511, [_ZZ23Single_head_flash_attenPfS_S_S_jfE2Ks+528];
	fma.rn.f32 	%f512, %f177, %f511, %f510;
	ld.shared.f32 	%f513, [_ZZ23Single_head_flash_attenPfS_S_S_jfE2Ks+532];
	fma.rn.f32 	%f514, %f180, %f513, %f512;
	ld.shared.f32 	%f515, [_ZZ23Single_head_flash_attenPfS_S_S_jfE2Ks+536];
	fma.rn.f32 	%f516, %f183, %f515, %f514;
	ld.shared.f32 	%f517, [_ZZ23Single_head_flash_attenPfS_S_S_jfE2Ks+540];
	fma.rn.f32 	%f518, %f186, %f517, %f516;
	ld.shared.f32 	%f519, [_ZZ23Single_head_flash_attenPfS_S_S_jfE2Ks+544];
	fma.rn.f32 	%f520, %f189, %f519, %f518;
	ld.shared.f32 	%f521, [_ZZ23Single_head_flash_attenPfS_S_S_jfE2Ks+548];
	fma.rn.f32 	%f522, %f192, %f521, %f520;
	ld.shared.f32 	%f523, [_ZZ23Single_head_flash_attenPfS_S_S_jfE2Ks+552];
	fma.rn.f32 	%f524, %f195, %f523, %f522;
	ld.shared.f32 	%f525, [_ZZ23Single_head_flash_attenPfS_S_S_jfE2Ks+556];
	fma.rn.f32 	%f526, %f198, %f525, %f524;
	ld.shared.f32 	%f527, [_ZZ23Single_head_flash_attenPfS_S_S_jfE2Ks+560];
	fma.rn.f32 	%f528, %f201, %f527, %f526;
	ld.shared.f32 	%f529, [_ZZ23Single_head_flash_attenPfS_S_S_jfE2Ks+564];
	fma.rn.f32 	%f530, %f204, %f529, %f528;
	ld.shared.f32 	%f531, [_ZZ23Single_head_flash_attenPfS_S_S_jfE2Ks+568];
	fma.rn.f32 	%f532, %f207, %f531, %f530;
	ld.shared.f32 	%f533, [_ZZ23Single_head_flash_attenPfS_S_S_jfE2Ks+572];
	fma.rn.f32 	%f534, %f210, %f533, %f532;
	ld.shared.f32 	%f535, [_ZZ23Single_head_flash_attenPfS_S_S_jfE2Ks+576];
	fma.rn.f32 	%f536, %f213, %f535, %f534;
	ld.shared.f32 	%f537, [_ZZ23Single_head_flash_attenPfS_S_S_jfE2Ks+580];
	fma.rn.f32 	%f538, %f216, %f537, %f536;
	ld.shared.f32 	%f539, [_ZZ23Single_head_flash_attenPfS_S_S_jfE2Ks+584];
	fma.rn.f32 	%f540, %f219, %f539, %f538;
	ld.shared.f32 	%f541, [_ZZ23Single_head_flash_attenPfS_S_S_jfE2Ks+588];
	fma.rn.f32 	%f542, %f222, %f541, %f540;
	ld.shared.f32 	%f543, [_ZZ23Single_head_flash_attenPfS_S_S_jfE2Ks+592];
	fma.rn.f32 	%f544, %f225, %f543, %f542;
	ld.shared.f32 	%f545, [_ZZ23Single_head_flash_attenPfS_S_S_jfE2Ks+596];
	fma.rn.f32 	%f546, %f228, %f545, %f544;
	ld.shared.f32 	%f547, [_ZZ23Single_head_flash_attenPfS_S_S_jfE2Ks+600];
	fma.rn.f32 	%f548, %f231, %f547, %f546;
	ld.shared.f32 	%f549, [_ZZ23Single_head_flash_attenPfS_S_S_jfE2Ks+604];
	fma.rn.f32 	%f550, %f234, %f549, %f548;
	ld.shared.f32 	%f551, [_ZZ23Single_head_flash_attenPfS_S_S_jfE2Ks+608];
	fma.rn.f32 	%f552, %f237, %f551, %f550;
	ld.shared.f32 	%f553, [_ZZ23Single_head_flash_attenPfS_S_S_jfE2Ks+612];
	fma.rn.f32 	%f554, %f240, %f553, %f552;
	ld.shared.f32 	%f555, [_ZZ23Single_head_flash_attenPfS_S_S_jfE2Ks+616];
	fma.rn.f32 	%f556, %f243, %f555, %f554;
	ld.shared.f32 	%f557, [_ZZ23Single_head_flash_attenPfS_S_S_jfE2Ks+620];
	fma.rn.f32 	%f558, %f246, %f557, %f556;
	ld.shared.f32 	%f559, [_ZZ23Single_head_flash_attenPfS_S_S_jfE2Ks+624];
	fma.rn.f32 	%f560, %f249, %f559, %f558;
	ld.shared.f32 	%f561, [_ZZ23Single_head_flash_attenPfS_S_S_jfE2Ks+628];
	fma.rn.f32 	%f562, %f252, %f561, %f560;
	ld.shared.f32 	%f563, [_ZZ23Single_head_flash_attenPfS_S_S_jfE2Ks+632];
	fma.rn.f32 	%f564, %f255, %f563, %f562;
	ld.shared.f32 	%f565, [_ZZ23Single_head_flash_attenPfS_S_S_jfE2Ks+636];
	fma.rn.f32 	%f566, %f258, %f565, %f564;
	mul.f32 	%f567, %f9158, %f566;
	fma.rn.f32 	%f568, %f567, 0f3BBB989D, 0f3F000000;
	cvt.sat.f32.f32 	%f569, %f568;
	fma.rm.f32 	%f570, %f569, %f265, %f264;
	add.f32 	%f571, %f570, 0fCB40007F;
	neg.f32 	%f572, %f571;
	fma.rn.f32 	%f573, %f567, 0f3FB8AA3B, %f572;
	fma.rn.f32 	%f574, %f567, 0f32A57060, %f573;
	mov.b32 	%r34, %f570;
	shl.b32 	%r35, %r34, 23;
	mov.b32 	%f575, %r35;
	ex2.approx.ftz.f32 	%f576, %f574;
	mul.f32 	%f577, %f576, %f575;
	add.f32 	%f578, %f502, %f577;
	ld.shared.f32 	%f579, [_ZZ23Single_head_flash_attenPfS_S_S_jfE2Ks+640];
	fma.rn.f32 	%f580, %f165, %f579, 0f00000000;
	ld.shared.f32 	%f581, [_ZZ23Single_head_flash_attenPfS_S_S_jfE2Ks+644];
	fma.rn.f32 	%f582, %f168, %f581, %f580;
	ld.shared.f32 	%f583, [_ZZ23Single_head_flash_attenPfS_S_S_jfE2Ks+648];
	fma.rn.f32 	%f584, %f171, %f583, %f582;
	ld.shared.f32 	%f585, [_ZZ23Single_head_flash_attenPfS_S_S_jfE2Ks+652];
	fma.rn.f32 	%f586, %f174, %f585, %f584;
	ld.shared.f32 	%f587, [_ZZ23Single_head_flash_attenPfS_S_S_jfE2Ks+656];
	fma.rn.f32 	%f588, %f177, %f587, %f586;
	ld.shared.f32 	%f589, [_ZZ23Single_head_flash_attenPfS_S_S_jfE2Ks+660];
	fma.rn.f32 	%f590, %f180, %f589, %f588;
	ld.shared.f32 	%f591, [_ZZ23Single_head_flash_attenPfS_S_S_jfE2Ks+664];
	fma.rn.f32 	%f592, %f183, %f591, %f590;
	ld.shared.f32 	%f593, [_ZZ23Single_head_flash_attenPfS_S_S_jfE2Ks+668];
	fma.rn.f32 	%f594, %f186, %f593, %f592;
	ld.shared.f32 	%f595, [_ZZ23Single_head_flash_attenPfS_S_S_jfE2Ks+672];
	fma.rn.f32 	%f596, %f189, %f595, %f594;
	ld.shared.f32 	%f597, [_ZZ23Single_head_flash_attenPfS_S_S_jfE2Ks+676];
	fma.rn.f32 	%f598, %f192, %f597, %f596;
	ld.shared.f32 	%f599, [_ZZ23Single_head_flash_attenPfS_S_S_jfE2Ks+680];
	fma.rn.f32 	%f600, %f195, %f599, %f598;
	ld.shared.f32 	%f601, [_ZZ23Single_head_flash_attenPfS_S_S_jfE2Ks+684];
	fma.rn.f32 	%f602, %f198, %f601, %f600;
	ld.shared.f32 	%f603, [_ZZ23Single_head_flash_attenPfS_S_S_jfE2Ks+688];
	fma.rn.f32 	%f604, %f201, %f603, %f602;
	ld.shared.f32 	%f605, [_ZZ23Single_head_flash_attenPfS_S_S_jfE2Ks+692];
	fma.rn.f32 	%f606, %f204, %f605, %f604;
	ld.shared.f32 	%f607, [_ZZ23Single_head_flash_attenPfS_S_S_jfE2Ks+696];
	fma.rn.f32 	%f608, %f207, %f607, %f606;
	ld.shared.f32 	%f609, [_ZZ23Single_head_flash_attenPfS_S_S_jfE2Ks+700];
	fma.rn.f32 	%f610, %f210, %f609, %f608;
	ld.shared.f32 	%f611, [_ZZ23Single_head_flash_attenPfS_S_S_jfE2Ks+704];
	fma.rn.f32 	%f612, %f213, %f611, %f610;
	ld.shared.f32 	%f613, [_ZZ23Single_head_flash_attenPfS_S_S_jfE2Ks+708];
	fma.rn.f32 	%f614, %f216, %f613, %f612;
	ld.shared.f32 	%f615, [_ZZ23Single_head_flash_attenPfS_S_S_jfE2Ks+712];
	fma.rn.f32 	%f616, %f219, %f615, %f614;
	ld.shared.f32 	%f617, [_ZZ23Single_head_flash_attenPfS_S_S_jfE2Ks+716];
	fma.rn.f32 	%f618, %f222, %f617, %f616;
	ld.shared.f32 	%f619, [_ZZ23Single_head_flash_attenPfS_S_S_jfE2Ks+720];
	fma.rn.f32 	%f620, %f225, %f619, %f618;
	ld.shared.f32 	%f621, [_ZZ23Single_head_flash_attenPfS_S_S_jfE2Ks+724];
	fma.rn.f32 	%f622, %f228, %f621, %f620;
	ld.shared.f32 	%f623, [_ZZ23Single_head_flash_attenPfS_S_S_jfE2Ks+728];
	fma.rn.f32 	%f624, %f231, %f623, %f622;
	ld.shared.f32 	%f625, [_ZZ23Single_head_flash_attenPfS_S_S_jfE2Ks+732];
	fma.rn.f32 	%f626, %f234, %f625, %f624;
	ld.shared.f32 	%f627, [_ZZ23Single_head_flash_attenPfS_S_S_jfE2Ks+736];
	fma.rn.f32 	%f628, %f237, %f627, %f626;
	ld.shared.f32 	%f629, [_ZZ23Single_head_flash_attenPfS_S_S_jfE2Ks+740];
	fma.rn.f32 	%f630, %f240, %f629, %f628;
	ld.shared.f32 	%f631, [_ZZ23Single_head_flash_attenPfS_S_S_jfE2Ks+744];
	fma.rn.f32 	%f632, %f243, %f631, %f630;
	ld.shared.f32 	%f633, [_ZZ23Single_head_flash_attenPfS_S_S_jfE2Ks+748];
	fma.rn.f32 	%f634, %f246, %f633, %f632;
	ld.shared.f32 	%f635, [_ZZ23Single_head_flash_attenPfS_S_S_jfE2Ks+752];
	fma.rn.f32 	%f636, %f249, %f635, %f634;
	ld.shared.f32 	%f637, [_ZZ23Single_head_flash_attenPfS_S_S_jfE2Ks+756];
	fma.rn.f32 	%f638, %f252, %f637, %f636;
	ld.shared.f32 	%f639, [_ZZ23Single_head_flash_attenPfS_S_S_jfE2Ks+760];
	fma.rn.f32 	%f640, %f255, %f639, %f638;
	ld.shared.f32 	%f641, [_ZZ23Single_head_flash_attenPfS_S_S_jfE2Ks+764];
	fma.rn.f32 	%f642, %f258, %f641, %f640;
	mul.f32 	%f643, %f9158, %f642;
	fma.rn.f32 	%f644, %f643, 0f3BBB989D, 0f3F000000;
	cvt.sat.f32.f32 	%f645, %f644;
	fma.rm.f32 	%f646, %f645, %f265, %f264;
	add.f32 	%f647, %f646, 0fCB40007F;
	neg.f32 	%f648, %f647;
	fma.rn.f32 	%f649, %f643, 0f3FB8AA3B, %f648;
	fma.rn.f32 	%f650, %f643, 0f32A57060, %f649;
	mov.b32 	%r36, %f646;
	shl.b32 	%r37, %r36, 23;
	mov.b32 	%f651, %r37;
	ex2.approx.ftz.f32 	%f652, %f650;
	mul.f32 	%f653, %f652, %f651;
	add.f32 	%f654, %f578, %f653;
	ld.shared.f32 	%f655, [_ZZ23Single_head_flash_attenPfS_S_S_jfE2Ks+768];
	fma.rn.f32 	%f656, %f165, %f655, 0f00000000;
	ld.shared.f32 	%f657, [_ZZ23Single_head_flash_attenPfS_S_S_jfE2Ks+772];
	fma.rn.f32 	%f658, %f168, %f657, %f656;
	ld.shared.f32 	%f659, [_ZZ23Single_head_flash_attenPfS_S_S_jfE2Ks+776];
	fma.rn.f32 	%f660, %f171, %f659, %f658;
	ld.shared.f32 	%f661, [_ZZ23Single_head_flash_attenPfS_S_S_jfE2Ks+780];
	fma.rn.f32 	%f662, %f174, %f661, %f660;
	ld.shared.f32 	%f663, [_ZZ23Single_head_flash_attenPfS_S_S_jfE2Ks+784];
	fma.rn.f32 	%f664, %f177, %f663, %f662;
	ld.shared.f32 	%f665, [_ZZ23Single_head_flash_attenPfS_S_S_jfE2Ks+788];
	fma.rn.f32 	%f666, %f180, %f665, %f664;
	ld.shared.f32 	%f667, [_ZZ23Single_head_flash_attenPfS_S_S_jfE2Ks+792];
	fma.rn.f32 	%f668, %f183, %f667, %f666;
	ld.shared.f32 	%f669, [_ZZ23Single_head_flash_attenPfS_S_S_jfE2Ks+796];
	fma.rn.f32 	%f670, %f186, %f669, %f668;
	ld.shared.f32 	%f671, [_ZZ23Single_head_flash_attenPfS_S_S_jfE2Ks+800];
	fma.rn.f32 	%f672, %f189, %f671, %f670;
	ld.shared.f32 	%f673, [_ZZ23Single_head_flash_attenPfS_S_S_jfE2Ks+804];
	fma.rn.f32 	%f674, %f192, %f673, %f672;
	ld.shared.f32 	%f675, [_ZZ23Single_head_flash_attenPfS_S_S_jfE2Ks+808];
	fma.rn.f32 	%f676, %f195, %f675, %f674;
	ld.shared.f32 	%f677, [_ZZ23Single_head_flash_attenPfS_S_S_jfE2Ks+812];
	fma.rn.f32 	%f678, %f198, %f677, %f676;
	ld.shared.f32 	%f679, [_ZZ23Single_head_flash_attenPfS_S_S_jfE2Ks+816];
	fma.rn.f32 	%f680, %f201, %f679, %f678;
	ld.shared.f32 	%f681, [_ZZ23Single_head_flash_attenPfS_S_S_jfE2Ks+820];
	fma.rn.f32 	%f682, %f204, %f681, %f680;
	ld.shared.f32 	%f683, [_ZZ23Single_head_flash_attenPfS_S_S_jfE2Ks+824];
	fma.rn.f32 	%f684, %f207, %f683, %f682;
	ld.shared.f32 	%f685, [_ZZ23Single_head_flash_attenPfS_S_S_jfE2Ks+828];
	fma.rn.f32 	%f686, %f210, %f685, %f684;
	ld.shared.f32 	%f687, [_ZZ23Single_head_flash_attenPfS_S_S_jfE2Ks+832];
	fma.rn.f32 	%f688, %f213, %f687, %f686;
	ld.shared.f32 	%f689, [_ZZ23Single_head_flash_attenPfS_S_S_jfE2Ks+836];
	fma.rn.f32 	%f690, %f216, %f689, %f688;
	ld.shared.f32 	%f691, [_ZZ23Single_head_flash_attenPfS_S_S_jfE2Ks+840];
	fma.rn.f32 	%f692, %f219, %f691, %f690;
	ld.shared.f32 	%f693, [_ZZ23Single_head_flash_attenPfS_S_S_jfE2Ks+844];
	fma.rn.f32 	%f694, %f222, %f693, %f692;
	ld.shared.f32 	%f695, [_ZZ23Single_head_flash_attenPfS_S_S_jfE2Ks+848];
	fma.rn.f32 	%f696, %f225, %f695, %f694;
	ld.shared.f32 	%f697, [_ZZ23Single_head_flash_attenPfS_S_S_jfE2Ks+852];
	fma.rn.f32 	%f698, %f228, %f697, %f696;
	ld.shared.f32 	%f699, [_ZZ23Single_head_flash_attenPfS_S_S_jfE2Ks+856];
	fma.rn.f32 	%f700, %f231, %f699, %f698;
	ld.shared.f32 	%f701, [_ZZ23Single_head_flash_attenPfS_S_S_jfE2Ks+860];
	fma.rn.f32 	%f702, %f234, %f701, %f700;
	ld.shared.f32 	%f703, [_ZZ23Single_head_flash_attenPfS_S_S_jfE2Ks+864];
	fma.rn.f32 	%f704, %f237, %f703, %f702;
	ld.shared.f32 	%f705, [_ZZ23Single_head_flash_attenPfS_S_S_jfE2Ks+868];
	fma.rn.f32 	%f706, %f240, %f705, %f704;
	ld.shared.f32 	%f707, [_ZZ23Single_head_flash_attenPfS_S_S_jfE2Ks+872];
	fma.rn.f32 	%f708, %f243, %f707, %f706;
	ld.shared.f32 	%f709, [_ZZ23Single_head_flash_attenPfS_S_S_jfE2Ks+876];
	fma.rn.f32 	%f710, %f246, %f709, %f708;
	ld.shared.f32 	%f711, [_ZZ23Single_head_flash_attenPfS_S_S_jfE2Ks+880];
	fma.rn.f32 	%f712, %f249, %f711, %f710;
	ld.shared.f32 	%f713, [_ZZ23Single_head_flash_attenPfS_S_S_jfE2Ks+884];
	fma.rn.f32 	%f714, %f252, %f713, %f712;
	ld.shared.f32 	%f715, [_ZZ23Single_head_flash_attenPfS_S_S_jfE2Ks+888];
	fma.rn.f32 	%f716, %f255, %f715, %f714;
	ld.shared.f32 	%f717, [_ZZ23Single_head_flash_attenPfS_S_S_jfE2Ks+892];
	fma.rn.f32 	%f718, %f258, %f717, %f716;
	mul.f32 	%f719, %f9158, %f718;
	fma.rn.f32 	%f720, %f719, 0f3BBB989D, 0f3F000000;
	cvt.sat.f32.f32 	%f721, %f720;
	fma.rm.f32 	%f722, %f721, %f265, %f264;
	add.f32 	%f723, %f722, 0fCB40007F;
	neg.f32 	%f724, %f723;
	fma.rn.f32 	%f725, %f719, 0f3FB8AA3B, %f724;
	fma.rn.f32 	%f726, %f719, 0f32A57060, %f725;
	mov.b32 	%r38, %f722;
	shl.b32 	%r39, %r38, 23;
	mov.b32 	%f727, %r39;
	ex2.approx.ftz.f32 	%f728, %f726;
	mul.f32 	%f729, %f728, %f727;
	add.f32 	%f730, %f654, %f729;
	ld.shared.f32 	%f731, [_ZZ23Single_head_flash_attenPfS_S_S_jfE2Ks+896];
	fma.rn.f32 	%f732, %f165, %f731, 0f00000000;
	ld.shared.f32 	%f733, [_ZZ23Single_head_flash_attenPfS_S_S_jfE2Ks+900];
	fma.rn.f32 	%f734, %f168, %f733, %f732;
	ld.shared.f32 	%f735, [_ZZ23Single_head_flash_attenPfS_S_S_jfE2Ks+904];
	fma.rn.f32 	%f736, %f171, %f735, %f734;
	ld.shared.f32 	%f737, [_ZZ23Single_head_flash_attenPfS_S_S_jfE2Ks+908];
	fma.rn.f32 	%f738, %f174, %f737, %f736;
	ld.shared.f32 	%f739, [_ZZ23Single_head_flash_attenPfS_S_S_jfE2Ks+912];
	fma.rn.f32 	%f740, %f177, %f739, %f738;
	ld.shared.f32 	%f741, [_ZZ23Single_head_flash_attenPfS_S_S_jfE2Ks+916];
	fma.rn.f32 	%f742, %f180, %f741, %f740;
	ld.shared.f32 	%f743, [_ZZ23Single_head_flash_attenPfS_S_S_jfE2Ks+920];
	fma.rn.f32 	%f744, %f183, %f743, %f742;
	ld.shared.f32 	%f745, [_ZZ23Single_head_flash_attenPfS_S_S_jfE2Ks+924];
	fma.rn.f32 	%f746, %f186, %f745, %f744;
	ld.shared.f32 	%f747, [_ZZ23Single_head_flash_attenPfS_S_S_jfE2Ks+928];
	fma.rn.f32 	%f748, %f189, %f747, %f746;
	ld.shared.f32 	%f749, [_ZZ23Single_head_flash_attenPfS_S_S_jfE2Ks+932];
	fma.rn.f32 	%f750, %f192, %f749, %f748;
	ld.shared.f32 	%f751, [_ZZ23Single_head_flash_attenPfS_S_S_jfE2Ks+936];
	fma.rn.f32 	%f752, %f195, %f751, %f750;
	ld.shared.f32 	%f753, [_ZZ23Single_head_flash_attenPfS_S_S_jfE2Ks+940];
	fma.rn.f32 	%f754, %f198, %f753, %f752;
	ld.shared.f32 	%f755, [_ZZ23Single_head_flash_attenPfS_S_S_jfE2Ks+944];
	fma.rn.f32 	%f756, %f201, %f755, %f754;
	ld.shared.f32 	%f757, [_ZZ23Single_head_flash_attenPfS_S_S_jfE2Ks+948];
	fma.rn.f32 	%f758, %f204, %f757, %f756;
	ld.shared.f32 	%f759, [_ZZ23Single_head_flash_attenPfS_S_S_jfE2Ks+952];
	fma.rn.f32 	%f760, %f207, %f759, %f758;
	ld.shared.f32 	%f761, [_ZZ23Single_head_flash_attenPfS_S_S_jfE2Ks+956];
	fma.rn.f32 	%f762, %f210, %f761, %f760;
	ld.shared.f32 	%f763, [_ZZ23Single_head_flash_attenPfS_S_S_jfE2Ks+960];
	fma.rn.f32 	%f764, %f213, %f763, %f762;
	ld.shared.f32 	%f765, [_ZZ23Single_head_flash_attenPfS_S_S_jfE2Ks+964];
	fma.rn.f32 	%f766, %f216, %f765, %f764;
	ld.shared.f32 	%f767, [_ZZ23Single_head_flash_attenPfS_S_S_jfE2Ks+968];
	fma.rn.f32 	%f768, %f219, %f767, %f766;
	ld.shared.f32 	%f769, [_ZZ23Single_head_flash_attenPfS_S_S_jfE2Ks+972];
	fma.rn.f32 	%f770, %f222, %f769, %f768;
	ld.shared.f32 	%f771, [_ZZ23Single_head_flash_attenPfS_S_S_jfE2Ks+976];
	fma.rn.f32 	%f772, %f225, %f771, %f770;
	ld.shared.f32 	%f773, [_ZZ23Single_head_flash_attenPfS_S_S_jfE2Ks+980];
	fma.rn.f32 	%f774, %f228, %f773, %f772;
	ld.shared.f32 	%f775, [_ZZ23Single_head_flash_attenPfS_S_S_jfE2Ks+984];
	fma.rn.f32 	%f776, %f231, %f775, %f774;
	ld.shared.f32 	%f777, [_ZZ23Single_head_flash_attenPfS_S_S_jfE2Ks+988];
	fma.rn.f32 	%f778, %f234, %f777, %f776;
	ld.shared.f32 	%f779, [_ZZ23Single_head_flash_attenPfS_S_S_jfE2Ks+992];
	fma.rn.f32 	%f780, %f237, %f779, %f778;
	ld.shared.f32 	%f781, [_ZZ23Single_head_flash_attenPfS_S_S_jfE2Ks+996];
	fma.rn.f32 	%f782, %f240, %f781, %f780;
	ld.shared.f32 	%f783, [_ZZ23Single_head_flash_attenPfS_S_S_jfE2Ks+1000];
	fma.rn.f32 	%f784, %f243, %f783, %f782;
	ld.shared.f32 	%f785, [_ZZ23Single_head_flash_attenPfS_S_S_jfE2Ks+1004];
	fma.rn.f32 	%f786, %f246, %f785, %f784;
	ld.shared.f32 	%f787, [_ZZ23Single_head_flash_attenPfS_S_S_jfE2Ks+1008];
	fma.rn.f32 	%f788, %f249, %f787, %f786;
	ld.shared.f32 	%f789, [_ZZ23Single_head_flash_attenPfS_S_S_jfE2Ks+1012];
	fma.rn.f32 	%f790, %f252, %f789, %f788;
	ld.shared.f32 	%f791, [_ZZ23Single_head_flash_attenPfS_S_S_jfE2Ks+1016];
	fma.rn.f32 	%f792, %f255, %f791, %f790;
	ld.shared.f32 	%f793, [_ZZ23Single_head_flash_attenPfS_S_S_jfE2Ks+1020];
	fma.rn.f32 	%f794, %f258, %f793, %f792;
	mul.f32 	%f795, %f9158, %f794;
	fma.rn.f32 	%f796, %f795, 0f3BBB989D, 0f3F000000;
	cvt.sat.f32.f32 	%f797, %f796;
	fma.rm.f32 	%f798, %f797, %f265, %f264;
	add.f32 	%f799, %f798, 0fCB40007F;
	neg.f32 	%f800, %f799;
	fma.rn.f32 	%f801, %f795, 0f3FB8AA3B, %f800;
	fma.rn.f32 	%f802, %f795, 0f32A57060, %f801;
	mov.b32 	%r40, %f798;
	shl.b32 	%r41, %r40, 23;
	mov.b32 	%f803, %r41;
	ex2.approx.ftz.f32 	%f804, %f802;
	mul.f32 	%f805, %f804, %f803;
	add.f32 	%f806, %f730, %f805;
	ld.shared.f32 	%f807, [_ZZ23Single_head_flash_attenPfS_S_S_jfE2Ks+1024];
	fma.rn.f32 	%f808, %f165, %f807, 0f00000000;
	ld.shared.f32 	%f809, [_ZZ23Single_head_flash_attenPfS_S_S_jfE2Ks+1028];
	fma.rn.f32 	%f810, %f168, %f809, %f808;
	ld.shared.f32 	%f811, [_ZZ23Single_head_flash_attenPfS_S_S_jfE2Ks+1032];
	fma.rn.f32 	%f812, %f171, %f811, %f810;
	ld.shared.f32 	%f813, [_ZZ23Single_head_flash_attenPfS_S_S_jfE2Ks+1036];
	fma.rn.f32 	%f814, %f174, %f813, %f812;
	ld.shared.f32 	%f815, [_ZZ23Single_head_flash_attenPfS_S_S_jfE2Ks+1040];
	fma.rn.f32 	%f816, %f177, %f815, %f814;
	ld.shared.f32 	%f817, [_ZZ23Single_head_flash_attenPfS_S_S_jfE2Ks+1044];
	fma.rn.f32 	%f818, %f180, %f817, %f816;
	ld.shared.f32 	%f819, [_ZZ23Single_head_flash_attenPfS_S_S_jfE2Ks+1048];
	fma.rn.f32 	%f820, %f183, %f819, %f818;
	ld.shared.f32 	%f821, [_ZZ23Single_head_flash_attenPfS_S_S_jfE2Ks+1052];
	fma.rn.f32 	%f822, %f186, %f821, %f820;
	ld.shared.f32 	%f823, [_ZZ23Single_head_flash_attenPfS_S_S_jfE2Ks+1056];
	fma.rn.f32 	%f824, %f189, %f823, %f822;
	ld.shared.f32 	%f825, [_ZZ23Single_head_flash_attenPfS_S_S_jfE2Ks+1060];
	fma.rn.f32 	%f826, %f192, %f825, %f824;
	ld.shared.f32 	%f827, [_ZZ23Single_head_flash_attenPfS_S_S_jfE2Ks+1064];
	fma.rn.f32 	%f828, %f195, %f827, %f826;
	ld.shared.f32 	%f829, [_ZZ23Single_head_flash_attenPfS_S_S_jfE2Ks+1068];
	fma.rn.f32 	%f830, %f198, %f829, %f828;
	ld.shared.f32 	%f831, [_ZZ23Single_head_flash_attenPfS_S_S_jfE2Ks+1072];
	fma.rn.f32 	%f832, %f201, %f831, %f830;
	ld.shared.f32 	%f833, [_ZZ23Single_head_flash_attenPfS_S_S_jfE2Ks+1076];
	fma.rn.f32 	%f834, %f204, %f833, %f832;
	ld.shared.f32 	%f835, [_ZZ23Single_head_flash_attenPfS_S_S_jfE2Ks+1080];
	fma.rn.f32 	%f836, %f207, %f835, %f834;
	ld.shared.f32 	%f837, [_ZZ23Single_head_flash_attenPfS_S_S_jfE2Ks+1084];
	fma.rn.f32 	%f838, %f210, %f837, %f836;
	ld.shared.f32 	%f839, [_ZZ23Single_head_flash_attenPfS_S_S_jfE2Ks+1088];
	fma.rn.f32 	%f840, %f213, %f839, %f838;
	ld.shared.f32 	%f841, [_ZZ23Single_head_flash_attenPfS_S_S_jfE2Ks+1092];
	fma.rn.f32 	%f842, %f216, %f841, %f840;
	ld.shared.f32 	%f843, [_ZZ23Single_head_flash_attenPfS_S_S_jfE2Ks+1096];
	fma.rn.f32 	%f844, %f219, %f843, %f842;
	ld.shared.f32 	%f845, [_ZZ23Single_head_flash_attenPfS_S_S_jfE2Ks+1100];
	fma.rn.f32 	%f846, %f222, %f845, %f844;
	ld.shared.f32 	%f847, [_ZZ23Single_head_flash_attenPfS_S_S_jfE2Ks+1104];
	fma.rn.f32 	%f848, %f225, %f847, %f846;
	ld.shared.f32 	%f849, [_ZZ23Single_head_flash_attenPfS_S_S_jfE2Ks+1108];
	fma.rn.f32 	%f850, %f228, %f849, %f848;
	ld.shared.f32 	%f851, [_ZZ23Single_head_flash_attenPfS_S_S_jfE2Ks+1112];
	fma.rn.f32 	%f852, %f231, %f851, %f850;
	ld.shared.f32 	%f853, [_ZZ23Single_head_flash_attenPfS_S_S_jfE2Ks+1116];
	fma.rn.f32 	%f854, %f234, %f853, %f852;
	ld.shared.f32 	%f855, [_ZZ23Single_head_flash_attenPfS_S_S_jfE2Ks+1120];
	fma.rn.f32 	%f856, %f237, %f855, %f854;
	ld.shared.f32 	%f857, [_ZZ23Single_head_flash_attenPfS_S_S_jfE2Ks+1124];
	fma.rn.f32 	%f858, %f240, %f857, %f856;
	ld.shared.f32 	%f859, [_ZZ23Single_head_flash_attenPfS_S_S_jfE2Ks+1128];
	fma.rn.f32 	%f860, %f243, %f859, %f858;
	ld.shared.f32 	%f861, [_ZZ23Single_head_flash_attenPfS_S_S_jfE2Ks+1132];
	fma.rn.f32 	%f862, %f246, %f861, %f860;
	ld.shared.f32 	%f863, [_ZZ23Single_head_flash_attenPfS_S_S_jfE2Ks+1136];
	fma.rn.f32 	%f864, %f249, %f863, %f862;
	ld.shared.f32 	%f865, [_ZZ23Single_head_flash_attenPfS_S_S_jfE2Ks+1140];
	fma.rn.f32 	%f866, %f252, %f865, %f864;
	ld.shared.f32 	%f867, [_ZZ23Single_head_flash_attenPfS_S_S_jfE2Ks+1144];
	fma.rn.f32 	%f868, %f255, %f867, %f866;
	ld.shared.f32 	%f869, [_ZZ23Single_head_flash_attenPfS_S_S_jfE2Ks+1148];
	fma.rn.f32 	%f870, %f258, %f869, %f868;
	mul.f32 	%f871, %f9158, %f870;
	fma.rn.f32 	%f872, %f871, 0f3BBB989D, 0f3F000000;
	cvt.sat.f32.f32 	%f873, %f872;
	fma.rm.f32 	%f874, %f873, %f265, %f264;
	add.f32 	%f875, %f874, 0fCB40007F;
	neg.f32 	%f876, %f875;
	fma.rn.f32 	%f877, %f871, 0f3FB8AA3B, %f876;
	fma.rn.f32 	%f878, %f871, 0f32A57060, %f877;
	mov.b32 	%r42, %f874;
	shl.b32 	%r43, %r42, 23;
	mov.b32 	%f879, %r43;
	ex2.approx.ftz.f32 	%f880, %f878;
	mul.f32 	%f881, %f880, %f879;
	add.f32 	%f882, %f806, %f881;
	ld.shared.f32 	%f883, [_ZZ23Single_head_flash_attenPfS_S_S_jfE2Ks+1152];
	fma.rn.f32 	%f884, %f165, %f883, 0f00000000;
	ld.shared.f32 	%f885, [_ZZ23Single_head_flash_attenPfS_S_S_jfE2Ks+1156];
	fma.rn.f32 	%f886, %f168, %f885, %f884;
	ld.shared.f32 	%f887, [_ZZ23Single_head_flash_attenPfS_S_S_jfE2Ks+1160];
	fma.rn.f32 	%f888, %f171, %f887, %f886;
	ld.shared.f32 	%f889, [_ZZ23Single_head_flash_attenPfS_S_S_jfE2Ks+1164];
	fma.rn.f32 	%f890, %f174, %f889, %f888;
	ld.shared.f32 	%f891, [_ZZ23Single_head_flash_attenPfS_S_S_jfE2Ks+1168];
	fma.rn.f32 	%f892, %f177, %f891, %f890;
	ld.shared.f32 	%f893, [_ZZ23Single_head_flash_attenPfS_S_S_jfE2Ks+1172];
	fma.rn.f32 	%f894, %f180, %f893, %f892;
	ld.shared.f32 	%f895, [_ZZ23Single_head_flash_attenPfS_S_S_jfE2Ks+1176];
	fma.rn.f32 	%f896, %f183, %f895, %f894;
	ld.shared.f32 	%f897, [_ZZ23Single_head_flash_attenPfS_S_S_jfE2Ks+1180];
	fma.rn.f32 	%f898, %f186, %f897, %f896;
	ld.shared.f32 	%f899, [_ZZ23Single_head_flash_attenPfS_S_S_jfE2Ks+1184];
	fma.rn.f32 	%f900, %f189, %f899, %f898;
	ld.shared.f32 	%f901, [_ZZ23Single_head_flash_attenPfS_S_S_jfE2Ks+1188];
	fma.rn.f32 	%f902, %f192, %f901, %f900;
	ld.shared.f32 	%f903, [_ZZ23Single_head_flash_attenPfS_S_S_jfE2Ks+1192];
	fma.rn.f32 	%f904, %f195, %f903, %f902;
	ld.shared.f32 	%f905, [_ZZ23Single_head_flash_attenPfS_S_S_jfE2Ks+1196];
	fma.rn.f32 	%f906, %f198, %f905, %f904;
	ld.shared.f32 	%f907, [_ZZ23Single_head_flash_attenPfS_S_S_jfE2Ks+1200];
	fma.rn.f32 	%f908, %f201, %f907, %f906;
	ld.shared.f32 	%f909, [_ZZ23Single_head_flash_attenPfS_S_S_jfE2Ks+1204];
	fma.rn.f32 	%f910, %f204, %f909, %f908;
	ld.shared.f32 	%f911, [_ZZ23Single_head_flash_attenPfS_S_S_jfE2Ks+1208];
	fma.rn.f32 	%f912, %f207, %f911, %f910;
	ld.shared.f32 	%f913, [_ZZ23Single_head_flash_attenPfS_S_S_jfE2Ks+1212];
	fma.rn.f32 	%f914, %f210, %f913, %f912;
	ld.shared.f32 	%f915, [_ZZ23Single_head_flash_attenPfS_S_S_jfE2Ks+1216];
	fma.rn.f32 	%f916, %f213, %f915, %f914;
	ld.shared.f32 	%f917, [_ZZ23Single_head_flash_attenPfS_S_S_jfE2Ks+1220];
	fma.rn.f32 	%f918, %f216, %f917, %f916;
	ld.shared.f32 	%f919, [_ZZ23Single_head_flash_attenPfS_S_S_jfE2Ks+1224];
	fma.rn.f32 	%f920, %f219, %f919, %f918;
	ld.shared.f32 	%f921, [_ZZ23Single_head_flash_attenPfS_S_S_jfE2Ks+1228];
	fma.rn.f32 	%f922, %f222, %f921, %f920;
	ld.shared.f32 	%f923, [_ZZ23Single_head_flash_attenPfS_S_S_jfE2Ks+1232];
	fma.rn.f32 	%f924, %f225, %f923, %f922;
	ld.shared.f32 	%f925, [_ZZ23Single_head_flash_attenPfS_S_S_jfE2Ks+1236];
	fma.rn.f32 	%f926, %f228, %f925, %f924;
	ld.shared.f32 	%f927, [_ZZ23Single_head_flash_attenPfS_S_S_jfE2Ks+1240];
	fma.rn.f32 	%f928, %f231, %f927, %f926;
	ld.shared.f32 	%f929, [_ZZ23Single_head_flash_attenPfS_S_S_jfE2Ks+1244];
	fma.rn.f32 	%f930, %f234, %f929, %f928;
	ld.shared.f32 	%f931, [_ZZ23Single_head_flash_attenPfS_S_S_jfE2Ks+1248];
	fma.rn.f32 	%f932, %f237, %f931, %f930;
	ld.shared.f32 	%f933, [_ZZ23Single_head_flash_attenPfS_S_S_jfE2Ks+1252];
	fma.rn.f32 	%f934, %f240, %f933, %f932;
	ld.shared.f32 	%f935, [_ZZ23Single_head_flash_attenPfS_S_S_jfE2Ks+1256];
	fma.rn.f32 	%f936, %f243, %f935, %f934;
	ld.shared.f32 	%f937, [_ZZ23Single_head_flash_attenPfS_S_S_jfE2Ks+1260];
	fma.rn.f32 	%f938, %f246, %f937, %f936;
	ld.shared.f32 	%f939, [_ZZ23Single_head_flash_attenPfS_S_S_jfE2Ks+1264];
	fma.rn.f32 	%f940, %f249, %f939, %f938;
	ld.shared.f32 	%f941, [_ZZ23Single_head_flash_attenPfS_S_S_jfE2Ks+1268];
	fma.rn.f32 	%f942, %f252, %f941, %f940;
	ld.shared.f32 	%f943, [_ZZ23Single_head_flash_attenPfS_S_S_jfE2Ks+1272];
	fma.rn.f32 	%f944, %f255, %f943, %f942;
	ld.shared.f32 	%f945, [_ZZ23Single_head_flash_attenPfS_S_S_jfE2Ks+1276];
	fma.rn.f32 	%f946, %f258, %f945, %f944;
	mul.f32 	%f947, %f9158, %f946;
	fma.rn.f32 	%f948, %f947, 0f3BBB989D, 0f3F000000;
	cvt.sat.f32.f32 	%f949, %f948;
	fma.rm.f32 	%f950, %f949, %f265, %f264;
	add.f32 	%f951, %f950, 0fCB40007F;
	neg.f32 	%f952, %f951;
	fma.rn.f32 	%f953, %f947, 0f3FB8AA3B, %f952;
	fma.rn.f32 	%f954, %f947, 0f32A57060, %f953;
	mov.b32 	%r44, %f950;
	shl.b32 	%r45, %r44, 23;
	mov.b32 	%f955, %r45;
	ex2.approx.ftz.f32 	%f956, %f954;
	mul.f32 	%f957, %f956, %f955;
	add.f32 	%f958, %f882, %f957;
	ld.shared.f32 	%f959, [_ZZ23Single_head_flash_attenPfS_S_S_jfE2Ks+1280];
	fma.rn.f32 	%f960, %f165, %f959, 0f00000000;
	ld.shared.f32 	%f961, [_ZZ23Single_head_flash_attenPfS_S_S_jfE2Ks+1284];
	fma.rn.f32 	%f962, %f168, %f961, %f960;
	ld.shared.f32 	%f963, [_ZZ23Single_head_flash_attenPfS_S_S_jfE2Ks+1288];
	fma.rn.f32 	%f964, %f171, %f963, %f962;
	ld.shared.f32 	%f965, [_ZZ23Single_head_flash_attenPfS_S_S_jfE2Ks+1292];
	fma.rn.f32 	%f966, %f174, %f965, %f964;
	ld.shared.f32 	%f967, [_ZZ23Single_head_flash_attenPfS_S_S_jfE2Ks+1296];
	fma.rn.f32 	%f968, %f177, %f967, %f966;
	ld.shared.f32 	%f969, [_ZZ23Single_head_flash_attenPfS_S_S_jfE2Ks+1300];
	fma.rn.f32 	%f970, %f180, %f969, %f968;
	ld.shared.f32 	%f971, [_ZZ23Single_head_flash_attenPfS_S_S_jfE2Ks+1304];
	fma.rn.f32 	%f972, %f183, %f971, %f970;
	ld.shared.f32 	%f973, [_ZZ23Single_head_flash_attenPfS_S_S_jfE2Ks+1308];
	fma.rn.f32 	%f974, %f186, %f973, %f972;
	ld.shared.f32 	%f975, [_ZZ23Single_head_flash_attenPfS_S_S_jfE2Ks+1312];
	fma.rn.f32 	%f976, %f189, %f975, %f974;
	ld.shared.f32 	%f977, [_ZZ23Single_head_flash_attenPfS_S_S_jfE2Ks+1316];
	fma.rn.f32 	%f978, %f192, %f977, %f976;
	ld.shared.f32 	%f979, [_ZZ23Single_head_flash_attenPfS_S_S_jfE2Ks+1320];
	fma.rn.f32 	%f980, %f195, %f979, %f978;
	ld.shared.f32 	%f981, [_ZZ23Single_head_flash_attenPfS_S_S_jfE2Ks+1324];
	fma.rn.f32 	%f982, %f198, %f981, %f980;
	ld.shared.f32 	%f983, [_ZZ23Single_head_flash_attenPfS_S_S_jfE2Ks+1328];
	fma.rn.f32 	%f984, %f201, %f983, %f982;
	ld.shared.f32 	%f985, [_ZZ23Single_head_flash_attenPfS_S_S_jfE2Ks+1332];
	fma.rn.f32 	%f986, %f204, %f985, %f984;
	ld.shared.f32 	%f987, [_ZZ23Single_head_flash_attenPfS_S_S_jfE2Ks+1336];
	fma.rn.f32 	%f988, %f207, %f987, %f986;
	ld.shared.f32 	%f989, [_ZZ23Single_head_flash_attenPfS_S_S_jfE2Ks+1340];
	fma.rn.f32 	%f990, %f210, %f989, %f988;
	ld.shared.f32 	%f991, [_ZZ23Single_head_flash_attenPfS_S_S_jfE2Ks+1344];
	fma.rn.f32 	%f992, %f213, %f991, %f990;
	ld.shared.f32 	%f993, [_ZZ23Single_head_flash_attenPfS_S_S_jfE2Ks+1348];
	fma.rn.f32 	%f994, %f216, %f993, %f992;
	ld.shared.f32 	%f995, [_ZZ23Single_head_flash_attenPfS_S_S_jfE2Ks+1352];
	fma.rn.f32 	%f996, %f219, %f995, %f994;
	ld.shared.f32 	%f997, [_ZZ23Single_head_flash_attenPfS_S_S_jfE2Ks+1356];
	fma.rn.f32 	%f998, %f222, %f997, %f996;
	ld.shared.f32 	%f999, [_ZZ23Single_head_flash_attenPfS_S_S_jfE2Ks+1360];
	fma.rn.f32 	%f1000, %f225, %f999, %f998;
	ld.shared.f32 	%f1001, [_ZZ23Single_head_flash_attenPfS_S_S_jfE2Ks+1364];
	fma.rn.f32 	%f1002, %f228, %f1001, %f1000;
	ld.shared.f32 	%f1003, [_ZZ23Single_head_flash_attenPfS_S_S_jfE2Ks+1368];
	fma.rn.f32 	%f1004, %f231, %f1003, %f1002;
	ld.shared.f32 	%f1005, [_ZZ23Single_head_flash_attenPfS_S_S_jfE2Ks+1372];
	fma.rn.f32 	%f1006, %f234, %f1005, %f1004;
	ld.shared.f32 	%f1007, [_ZZ23Single_head_flash_attenPfS_S_S_jfE2Ks+1376];
	fma.rn.f32 	%f1008, %f237, %f1007, %f1006;
	ld.shared.f32 	%f1009, [_ZZ23Single_head_flash_attenPfS_S_S_jfE2Ks+1380];
	fma.rn.f32 	%f1010, %f240, %f1009, %f1008;
	ld.shared.f32 	%f1011, [_ZZ23Single_head_flash_attenPfS_S_S_jfE2Ks+1384];
	fma.rn.f32 	%f1012, %f243, %f1011, %f1010;
	ld.shared.f32 	%f1013, [_ZZ23Single_head_flash_attenPfS_S_S_jfE2Ks+1388];
	fma.rn.f32 	%f1014, %f246, %f1013, %f1012;
	ld.shared.f32 	%f1015, [_ZZ23Single_head_flash_attenPfS_S_S_jfE2Ks+1392];
	fma.rn.f32 	%f1016, %f249, %f1015, %f1014;
	ld.shared.f32 	%f1017, [_ZZ23Single_head_flash_attenPfS_S_S_jfE2Ks+1396];
	fma.rn.f32 	%f1018, %f252, %f1017, %f1016;
	ld.shared.f32 	%f1019, [_ZZ23Single_head_flash_attenPfS_S_S_jfE2Ks+1400];
	fma.rn.f32 	%f1020, %f255, %f1019, %f1018;
	ld.shared.f32 	%f1021, [_ZZ23Single_head_flash_attenPfS_S_S_jfE2Ks+1404];
	fma.rn.f32 	%f1022, %f258, %f1021, %f1020;
	mul.f32 	%f1023, %f9158, %f1022;
	fma.rn.f32 	%f1024, %f1023, 0f3BBB989D, 0f3F000000;
	cvt.sat.f32.f32 	%f1025, %f1024;
	fma.rm.f32 	%f1026, %f1025, %f265, %f264;
	add.f32 	%f1027, %f1026, 0fCB40007F;
	neg.f32 	%f1028, %f1027;
	fma.rn.f32 	%f1029, %f1023, 0f3FB8AA3B, %f1028;
	fma.rn.f32 	%f1030, %f1023, 0f32A57060, %f1029;
	mov.b32 	%r46, %f1026;
	shl.b32 	%r47, %r46, 23;
	mov.b32 	%f1031, %r47;
	ex2.approx.ftz.f32 	%f1032, %f1030;
	mul.f32 	%f1033, %f1032, %f1031;
	add.f32 	%f1034, %f958, %f1033;
	ld.shared.f32 	%f1035, [_ZZ23Single_head_flash_attenPfS_S_S_jfE2Ks+1408];
	fma.rn.f32 	%f1036, %f165, %f1035, 0f00000000;
	ld.shared.f32 	%f1037, [_ZZ23Single_head_flash_attenPfS_S_S_jfE2Ks+1412];
	fma.rn.f32 	%f1038, %f168, %f1037, %f1036;
	ld.shared.f32 	%f1039, [_ZZ23Single_head_flash_attenPfS_S_S_jfE2Ks+1416];
	fma.rn.f32 	%f1040, %f171, %f1039, %f1038;
	ld.shared.f32 	%f1041, [_ZZ23Single_head_flash_attenPfS_S_S_jfE2Ks+1420];
	fma.rn.f32 	%f1042, %f174, %f1041, %f1040;
	ld.shared.f32 	%f1043, [_ZZ23Single_head_flash_attenPfS_S_S_jfE2Ks+1424];
	fma.rn.f32 	%f1044, %f177, %f1043, %f1042;
	ld.shared.f32 	%f1045, [_ZZ23Single_head_flash_attenPfS_S_S_jfE2Ks+1428];
	fma.rn.f32 	%f1046, %f180, %f1045, %f1044;
	ld.shared.f32 	%f1047, [_ZZ23Single_head_flash_attenPfS_S_S_jfE2Ks+1432];
	fma.rn.f32 	%f1048, %f183, %f1047, %f1046;
	ld.shared.f32 	%f1049, [_ZZ23Single_head_flash_attenPfS_S_S_jfE2Ks+1436];
	fma.rn.f32 	%f1050, %f186, %f1049, %f1048;
	ld.shared.f32 	%f1051, [_ZZ23Single_head_flash_attenPfS_S_S_jfE2Ks+1440];
	fma.rn.f32 	%f1052, %f189, %f1051, %f1050;
	ld.shared.f32 	%f1053, [_ZZ23Single_head_flash_attenPfS_S_S_jfE2Ks+1444];
	fma.rn.f32 	%f1054, %f192, %f1053, %f1052;
	ld.shared.f32 	%f1055, [_ZZ23Single_head_flash_attenPfS_S_S_jfE2Ks+1448];
	fma.rn.f32 	%f1056, %f195, %f1055, %f1054;
	ld.shared.f32 	%f1057, [_ZZ23Single_head_flash_attenPfS_S_S_jfE2Ks+1452];
	fma.rn.f32 	%f1058, %f198, %f1057, %f1056;
	ld.shared.f32 	%f1059, [_ZZ23Single_head_flash_attenPfS_S_S_jfE2Ks+1456];
	fma.rn.f32 	%f1060, %f201, %f1059, %f1058;
	ld.shared.f32 	%f1061, [_ZZ23Single_head_flash_attenPfS_S_S_jfE2Ks+1460];
	fma.rn.f32 	%f1062, %f204, %f1061, %f1060;
	ld.shared.f32 	%f1063, [_ZZ23Single_head_flash_attenPfS_S_S_jfE2Ks+1464];
	fma.rn.f32 	%f1064, %f207, %f1063, %f1062;
	ld.shared.f32 	%f1065, [_ZZ23Single_head_flash_attenPfS_S_S_jfE2Ks+1468];
	fma.rn.f32 	%f1066, %f210, %f1065, %f1064;
	ld.shared.f32 	%f1067, [_ZZ23Single_head_flash_attenPfS_S_S_jfE2Ks+1472];
	fma.rn.f32 	%f1068, %f213, %f1067, %f1066;
	ld.shared.f32 	%f1069, [_ZZ23Single_head_flash_attenPfS_S_S_jfE2Ks+1476];
	fma.rn.f32 	%f1070, %f216, %f1069, %f1068;
	ld.shared.f32 	%f1071, [_ZZ23Single_head_flash_attenPfS_S_S_jfE2Ks+1480];
	fma.rn.f32 	%f1072, %f219, %f1071, %f1070;
	ld.shared.f32 	%f1073, [_ZZ23Single_head_flash_attenPfS_S_S_jfE2Ks+1484];
	fma.rn.f32 	%f1074, %f222, %f1073, %f1072;
	ld.shared.f32 	%f1075, [_ZZ23Single_head_flash_attenPfS_S_S_jfE2Ks+1488];
	fma.rn.f32 	%f1076, %f225, %f1075, %f1074;
	ld.shared.f32 	%f1077, [_ZZ23Single_head_flash_attenPfS_S_S_jfE2Ks+1492];
	fma.rn.f32 	%f1078, %f228, %f1077, %f1076;
	ld.shared.f32 	%f1079, [_ZZ23Single_head_flash_attenPfS_S_S_jfE2Ks+1496];
	fma.rn.f32 	%f1080, %f231, %f1079, %f1078;
	ld.shared.f32 	%f1081, [_ZZ23Single_head_flash_attenPfS_S_S_jfE2Ks+1500];
	fma.rn.f32 	%f1082, %f234, %f1081, %f1080;
	ld.shared.f32 	%f1083, [_ZZ23Single_head_flash_attenPfS_S_S_jfE2Ks+1504];
	fma.rn.f32 	%f1084, %f237, %f1083, %f1082;
	ld.shared.f32 	%f1085, [_ZZ23Single_head_flash_attenPfS_S_S_jfE2Ks+1508];
	fma.rn.f32 	%f1086, %f240, %f1085, %f1084;
	ld.shared.f32 	%f1087, [_ZZ23Single_head_flash_attenPfS_S_S_jfE2Ks+1512];
	fma.rn.f32 	%f1088, %f243, %f1087, %f1086;
	ld.shared.f32 	%f1089, [_ZZ23Single_head_flash_attenPfS_S_S_jfE2Ks+1516];
	fma.rn.f32 	%f1090, %f246, %f1089, %f1088;
	ld.shared.f32 	%f1091, [_ZZ23Single_head_flash_attenPfS_S_S_jfE2Ks+1520];
	fma.rn.f32 	%f1092, %f249, %f1091, %f1090;
	ld.shared.f32 	%f1093, [_ZZ23Single_head_flash_attenPfS_S_S_jfE2Ks+1524];
	fma.rn.f32 	%f1094, %f252, %f1093, %f1092;
	ld.shared.f32 	%f1095, [_ZZ23Single_head_flash_attenPfS_S_S_jfE2Ks+1528];
	fma.rn.f32 	%f1096, %f255, %f1095, %f1094;
	ld.shared.f32 	%f1097, [_ZZ23Single_head_flash_attenPfS_S_S_jfE2Ks+1532];
	fma.rn.f32 	%f1098, %f258, %f1097, %f1096;
	mul.f32 	%f1099, %f9158, %f1098;
	fma.rn.f32 	%f1100, %f1099, 0f3BBB989D, 0f3F000000;
	cvt.sat.f32.f32 	%f1101, %f1100;
	fma.rm.f32 	%f1102, %f1101, %f265, %f264;
	add.f32 	%f1103, %f1102, 0fCB40007F;
	neg.f32 	%f1104, %f1103;
	fma.rn.f32 	%f1105, %f1099, 0f3FB8AA3B, %f1104;
	fma.rn.f32 	%f1106, %f1099, 0f32A57060, %f1105;
	mov.b32 	%r48, %f1102;
	shl.b32 	%r49, %r48, 23;
	mov.b32 	%f1107, %r49;
	ex2.approx.ftz.f32 	%f1108, %f1106;
	mul.f32 	%f1109, %f1108, %f1107;
	add.f32 	%f1110, %f1034, %f1109;
	ld.shared.f32 	%f1111, [_ZZ23Single_head_flash_attenPfS_S_S_jfE2Ks+1536];
	fma.rn.f32 	%f1112, %f165, %f1111, 0f00000000;
	ld.shared.f32 	%f1113, [_ZZ23Single_head_flash_attenPfS_S_S_jfE2Ks+1540];
	fma.rn.f32 	%f1114, %f168, %f1113, %f1112;
	ld.shared.f32 	%f1115, [_ZZ23Single_head_flash_attenPfS_S_S_jfE2Ks+1544];
	fma.rn.f32 	%f1116, %f171, %f1115, %f1114;
	ld.shared.f32 	%f1117, [_ZZ23Single_head_flash_attenPfS_S_S_jfE2Ks+1548];
	fma.rn.f32 	%f1118, %f174, %f1117, %f1116;
	ld.shared.f32 	%f1119, [_ZZ23Single_head_flash_attenPfS_S_S_jfE2Ks+1552];
	fma.rn.f32 	%f1120, %f177, %f1119, %f1118;
	ld.shared.f32 	%f1121, [_ZZ23Single_head_flash_attenPfS_S_S_jfE2Ks+1556];
	fma.rn.f32 	%f1122, %f180, %f1121, %f1120;
	ld.shared.f32 	%f1123, [_ZZ23Single_head_flash_attenPfS_S_S_jfE2Ks+1560];
	fma.rn.f32 	%f1124, %f183, %f1123, %f1122;
	ld.shared.f32 	%f1125, [_ZZ23Single_head_flash_attenPfS_S_S_jfE2Ks+1564];
	fma.rn.f32 	%f1126, %f186, %f1125, %f1124;
	ld.shared.f32 	%f1127, [_ZZ23Single_head_flash_attenPfS_S_S_jfE2Ks+1568];
	fma.rn.f32 	%f1128, %f189, %f1127, %f1126;
	ld.shared.f32 	%f1129, [_ZZ23Single_head_flash_attenPfS_S_S_jfE2Ks+1572];
	fma.rn.f32 	%f1130, %f192, %f1129, %f1128;
	ld.shared.f32 	%f1131, [_ZZ23Single_head_flash_attenPfS_S_S_jfE2Ks+1576];
	fma.rn.f32 	%f1132, %f195, %f1131, %f1130;
	ld.shared.f32 	%f1133, [_ZZ23Single_head_flash_attenPfS_S_S_jfE2Ks+1580];
	fma.rn.f32 	%f1134, %f198, %f1133, %f1132;
	ld.shared.f32 	%f1135, [_ZZ23Single_head_flash_attenPfS_S_S_jfE2Ks+1584];
	fma.rn.f32 	%f1136, %f201, %f1135, %f1134;
	ld.shared.f32 	%f1137, [_ZZ23Single_head_flash_attenPfS_S_S_jfE2Ks+1588];
	fma.rn.f32 	%f1138, %f204, %f1137, %f1136;
	ld.shared.f32 	%f1139, [_ZZ23Single_head_flash_attenPfS_S_S_jfE2Ks+1592];
	fma.rn.f32 	%f1140, %f207, %f1139, %f1138;
	ld.shared.f32 	%f1141, [_ZZ23Single_head_flash_attenPfS_S_S_jfE2Ks+1596];
	fma.rn.f32 	%f1142, %f210, %f1141, %f1140;
	ld.shared.f32 	%f1143, [_ZZ23Single_head_flash_attenPfS_S_S_jfE2Ks+1600];
	fma.rn.f32 	%f1144, %f213, %f1143, %f1142;
	ld.shared.f32 	%f1145, [_ZZ23Single_head_flash_attenPfS_S_S_jfE2Ks+1604];
	fma.rn.f32 	%f1146, %f216, %f1145, %f1144;
	ld.shared.f32 	%f1147, [_ZZ23Single_head_flash_attenPfS_S_S_jfE2Ks+1608];
	fma.rn.f32 	%f1148, %f219, %f1147, %f1146;
	ld.shared.f32 	%f1149, [_ZZ23Single_head_flash_attenPfS_S_S_jfE2Ks+1612];
	fma.rn.f32 	%f1150, %f222, %f1149, %f1148;
	ld.shared.f32 	%f1151, [_ZZ23Single_head_flash_attenPfS_S_S_jfE2Ks+1616];
	fma.rn.f32 	%f1152, %f225, %f1151, %f1150;
	ld.shared.f32 	%f1153, [_ZZ23Single_head_flash_attenPfS_S_S_jfE2Ks+1620];
	fma.rn.f32 	%f1154, %f228, %f1153, %f1152;
	ld.shared.f32 	%f1155, [_ZZ23Single_head_flash_attenPfS_S_S_jfE2Ks+1624];
	fma.rn.f32 	%f1156, %f231, %f1155, %f1154;
	ld.shared.f32 	%f1157, [_ZZ23Single_head_flash_attenPfS_S_S_jfE2Ks+1628];
	fma.rn.f32 	%f1158, %f234, %f1157, %f1156;
	ld.shared.f32 	%f1159, [_ZZ23Single_head_flash_attenPfS_S_S_jfE2Ks+1632];
	fma.rn.f32 	%f1160, %f237, %f1159, %f1158;
	ld.shared.f32 	%f1161, [_ZZ23Single_head_flash_attenPfS_S_S_jfE2Ks+1636];
	fma.rn.f32 	%f1162, %f240, %f1161, %f1160;
	ld.shared.f32 	%f1163, [_ZZ23Single_head_flash_attenPfS_S_S_jfE2Ks+1640];
	fma.rn.f32 	%f1164, %f243, %f1163, %f1162;
	ld.shared.f32 	%f1165, [_ZZ23Single_head_flash_attenPfS_S_S_jfE2Ks+1644];
	fma.rn.f32 	%f1166, %f246, %f1165, %f1164;
	ld.shared.f32 	%f1167, [_ZZ23Single_head_flash_attenPfS_S_S_jfE2Ks+1648];
	fma.rn.f32 	%f1168, %f249, %f1167, %f1166;
	ld.shared.f32 	%f1169, [_ZZ23Single_head_flash_attenPfS_S_S_jfE2Ks+1652];
	fma.rn.f32 	%f1170, %f252, %f1169, %f1168;
	ld.shared.f32 	%f1171, [_ZZ23Single_head_flash_attenPfS_S_S_jfE2Ks+1656];
	fma.rn.f32 	%f1172, %f255, %f1171, %f1170;
	ld.shared.f32 	%f1173, [_ZZ23Single_head_flash_attenPfS_S_S_jfE2Ks+1660];
	fma.rn.f32 	%f1174, %f258, %f1173, %f1172;
	mul.f32 	%f1175, %f9158, %f1174;
	fma.rn.f32 	%f1176, %f1175, 0f3BBB989D, 0f3F000000;
	cvt.sat.f32.f32 	%f1177, %f1176;
	fma.rm.f32 	%f1178, %f1177, %f265, %f264;
	add.f32 	%f1179, %f1178, 0fCB40007F;
	neg.f32 	%f1180, %f1179;
	fma.rn.f32 	%f1181, %f1175, 0f3FB8AA3B, %f1180;
	fma.rn.f32 	%f1182, %f1175, 0f32A57060, %f1181;
	mov.b32 	%r50, %f1178;
	shl.b32 	%r51, %r50, 23;
	mov.b32 	%f1183, %r51;
	ex2.approx.ftz.f32 	%f1184, %f1182;
	mul.f32 	%f1185, %f1184, %f1183;
	add.f32 	%f1186, %f1110, %f1185;
	ld.shared.f32 	%f1187, [_ZZ23Single_head_flash_attenPfS_S_S_jfE2Ks+1664];
	fma.rn.f32 	%f1188, %f165, %f1187, 0f00000000;
	ld.shared.f32 	%f1189, [_ZZ23Single_head_flash_attenPfS_S_S_jfE2Ks+1668];
	fma.rn.f32 	%f1190, %f168, %f1189, %f1188;
	ld.shared.f32 	%f1191, [_ZZ23Single_head_flash_attenPfS_S_S_jfE2Ks+1672];
	fma.rn.f32 	%f1192, %f171, %f1191, %f1190;
	ld.shared.f32 	%f1193, [_ZZ23Single_head_flash_attenPfS_S_S_jfE2Ks+1676];
	fma.rn.f32 	%f1194, %f174, %f1193, %f1192;
	ld.shared.f32 	%f1195, [_ZZ23Single_head_flash_attenPfS_S_S_jfE2Ks+1680];
	fma.rn.f32 	%f1196, %f177, %f1195, %f1194;
	ld.shared.f32 	%f1197, [_ZZ23Single_head_flash_attenPfS_S_S_jfE2Ks+1684];
	fma.rn.f32 	%f1198, %f180, %f1197, %f1196;
	ld.shared.f32 	%f1199, [_ZZ23Single_head_flash_attenPfS_S_S_jfE2Ks+1688];
	fma.rn.f32 	%f1200, %f183, %f1199, %f1198;
	ld.shared.f32 	%f1201, [_ZZ23Single_head_flash_attenPfS_S_S_jfE2Ks+1692];
	fma.rn.f32 	%f1202, %f186, %f1201, %f1200;
	ld.shared.f32 	%f1203, [_ZZ23Single_head_flash_attenPfS_S_S_jfE2Ks+1696];
	fma.rn.f32 	%f1204, %f189, %f1203, %f1202;
	ld.shared.f32 	%f1205, [_ZZ23Single_head_flash_attenPfS_S_S_jfE2Ks+1700];
	fma.rn.f32 	%f1206, %f192, %f1205, %f1204;
	ld.shared.f32 	%f1207, [_ZZ23Single_head_flash_attenPfS_S_S_jfE2Ks+1704];
	fma.rn.f32 	%f1208, %f195, %f1207, %f1206;
	ld.shared.f32 	%f1209, [_ZZ23Single_head_flash_attenPfS_S_S_jfE2Ks+1708];
	fma.rn.f32 	%f1210, %f198, %f1209, %f1208;
	ld.shared.f32 	%f1211, [_ZZ23Single_head_flash_attenPfS_S_S_jfE2Ks+1712];
	fma.rn.f32 	%f1212, %f201, %f1211, %f1210;
	ld.shared.f32 	%f1213, [_ZZ23Single_head_flash_attenPfS_S_S_jfE2Ks+1716];
	fma.rn.f32 	%f1214, %f204, %f1213, %f1212;
	ld.shared.f32 	%f1215, [_ZZ23Single_head_flash_attenPfS_S_S_jfE2Ks+1720];
	fma.rn.f32 	%f1216, %f207, %f1215, %f1214;
	ld.shared.f32 	%f1217, [_ZZ23Single_head_flash_attenPfS_S_S_jfE2Ks+1724];
	fma.rn.f32 	%f1218, %f210, %f1217, %f1216;
	ld.shared.f32 	%f1219, [_ZZ23Single_head_flash_attenPfS_S_S_jfE2Ks+1728];
	fma.rn.f32 	%f1220, %f213, %f1219, %f1218;
	ld.shared.f32 	%f1221, [_ZZ23Single_head_flash_attenPfS_S_S_jfE2Ks+1732];
	fma.rn.f32 	%f1222, %f216, %f1221, %f1220;
	ld.shared.f32 	%f1223, [_ZZ23Single_head_flash_attenPfS_S_S_jfE2Ks+1736];
	fma.rn.f32 	%f1224, %f219, %f1223, %f1222;
	ld.shared.f32 	%f1225, [_ZZ23Single_head_flash_attenPfS_S_S_jfE2Ks+1740];
	fma.rn.f32 	%f1226, %f222, %f1225, %f1224;
	ld.shared.f32 	%f1227, [_ZZ23Single_head_flash_attenPfS_S_S_jfE2Ks+1744];
	fma.rn.f32 	%f1228, %f225, %f1227, %f1226;
	ld.shared.f32 	%f1229, [_ZZ23Single_head_flash_attenPfS_S_S_jfE2Ks+1748];
	fma.rn.f32 	%f1230, %f228, %f1229, %f1228;
	ld.shared.f32 	%f1231, [_ZZ23Single_head_flash_attenPfS_S_S_jfE2Ks+1752];
	fma.rn.f32 	%f1232, %f231, %f1231, %f1230;
	ld.shared.f32 	%f1233, [_ZZ23Single_head_flash_attenPfS_S_S_jfE2Ks+1756];
	fma.rn.f32 	%f1234, %f234, %f1233, %f1232;
	ld.shared.f32 	%f1235, [_ZZ23Single_head_flash_attenPfS_S_S_jfE2Ks+1760];
	fma.rn.f32 	%f1236, %f237, %f1235, %f1234;
	ld.shared.f32 	%f1237, [_ZZ23Single_head_flash_attenPfS_S_S_jfE2Ks+1764];
	fma.rn.f32 	%f1238, %f240, %f1237, %f1236;
	ld.shared.f32 	%f1239, [_ZZ23Single_head_flash_attenPfS_S_S_jfE2Ks+1768];
	fma.rn.f32 	%f1240, %f243, %f1239, %f1238;
	ld.shared.f32 	%f1241, [_ZZ23Single_head_flash_attenPfS_S_S_jfE2Ks+1772];
	fma.rn.f32 	%f1242, %f246, %f1241, %f1240;
	ld.shared.f32 	%f1243, [_ZZ23Single_head_flash_attenPfS_S_S_jfE2Ks+1776];
	fma.rn.f32 	%f1244, %f249, %f1243, %f1242;
	ld.shared.f32 	%f1245, [_ZZ23Single_head_flash_attenPfS_S_S_jfE2Ks+1780];
	fma.rn.f32 	%f1246, %f252, %f1245, %f1244;
	ld.shared.f32 	%f1247, [_ZZ23Single_head_flash_attenPfS_S_S_jfE2Ks+1784];
	fma.rn.f32 	%f1248, %f255, %f1247, %f1246;
	ld.shared.f32 	%f1249, [_ZZ23Single_head_flash_attenPfS_S_S_jfE2Ks+1788];
	fma.rn.f32 	%f1250, %f258, %f1249, %f1248;
	mul.f32 	%f1251, %f9158, %f1250;
	fma.rn.f32 	%f1252, %f1251, 0f3BBB989D, 0f3F000000;
	cvt.sat.f32.f32 	%f1253, %f1252;
	fma.rm.f32 	%f1254, %f1253, %f265, %f264;
	add.f32 	%f1255, %f1254, 0fCB40007F;
	neg.f32 	%f1256, %f1255;
	fma.rn.f32 	%f1257, %f1251, 0f3FB8AA3B, %f1256;
	fma.rn.f32 	%f1258, %f1251, 0f32A57060, %f1257;
	mov.b32 	%r52, %f1254;
	shl.b32 	%r53, %r52, 23;
	mov.b32 	%f1259, %r53;
	ex2.approx.ftz.f32 	%f1260, %f1258;
	mul.f32 	%f1261, %f1260, %f1259;
	add.f32 	%f1262, %f1186, %f1261;
	ld.shared.f32 	%f1263, [_ZZ23Single_head_flash_attenPfS_S_S_jfE2Ks+1792];
	fma.rn.f32 	%f1264, %f165, %f1263, 0f00000000;
	ld.shared.f32 	%f1265, [_ZZ23Single_head_flash_attenPfS_S_S_jfE2Ks+1796];
	fma.rn.f32 	%f1266, %f168, %f1265, %f1264;
	ld.shared.f32 	%f1267, [_ZZ23Single_head_flash_attenPfS_S_S_jfE2Ks+1800];
	fma.rn.f32 	%f1268, %f171, %f1267, %f1266;
	ld.shared.f32 	%f1269, [_ZZ23Single_head_flash_attenPfS_S_S_jfE2Ks+1804];
	fma.rn.f32 	%f1270, %f174, %f1269, %f1268;
	ld.shared.f32 	%f1271, [_ZZ23Single_head_flash_attenPfS_S_S_jfE2Ks+1808];
	fma.rn.f32 	%f1272, %f177, %f1271, %f1270;
	ld.shared.f32 	%f1273, [_ZZ23Single_head_flash_attenPfS_S_S_jfE2Ks+1812];
	fma.rn.f32 	%f1274, %f180, %f1273, %f1272;
	ld.shared.f32 	%f1275, [_ZZ23Single_head_flash_attenPfS_S_S_jfE2Ks+1816];
	fma.rn.f32 	%f1276, %f183, %f1275, %f1274;
	ld.shared.f32 	%f1277, [_ZZ23Single_head_flash_attenPfS_S_S_jfE2Ks+1820];
	fma.rn.f32 	%f1278, %f186, %f1277, %f1276;
	ld.shared.f32 	%f1279, [_ZZ23Single_head_flash_attenPfS_S_S_jfE2Ks+1824];
	fma.rn.f32 	%f1280, %f189, %f1279, %f1278;
	ld.shared.f32 	%f1281, [_ZZ23Single_head_flash_attenPfS_S_S_jfE2Ks+1828];
	fma.rn.f32 	%f1282, %f192, %f1281, %f1280;
	ld.shared.f32 	%f1283, [_ZZ23Single_head_flash_attenPfS_S_S_jfE2Ks+1832];
	fma.rn.f32 	%f1284, %f195, %f1283, %f1282;
	ld.shared.f32 	%f1285, [_ZZ23Single_head_flash_attenPfS_S_S_jfE2Ks+1836];
	fma.rn.f32 	%f1286, %f198, %f1285, %f1284;
	ld.shared.f32 	%f1287, [_ZZ23Single_head_flash_attenPfS_S_S_jfE2Ks+1840];
	fma.rn.f32 	%f1288, %f201, %f1287, %f1286;
	ld.shared.f32 	%f1289, [_ZZ23Single_head_flash_attenPfS_S_S_jfE2Ks+1844];
	fma.rn.f32 	%f1290, %f204, %f1289, %f1288;
	ld.shared.f32 	%f1291, [_ZZ23Single_head_flash_attenPfS_S_S_jfE2Ks+1848];
	fma.rn.f32 	%f1292, %f207, %f1291, %f1290;
	ld.shared.f32 	%f1293, [_ZZ23Single_head_flash_attenPfS_S_S_jfE2Ks+1852];
	fma.rn.f32 	%f1294, %f210, %f1293, %f1292;
	ld.shared.f32 	%f1295, [_ZZ23Single_head_flash_attenPfS_S_S_jfE2Ks+1856];
	fma.rn.f32 	%f1296, %f213, %f1295, %f1294;
	ld.shared.f32 	%f1297, [_ZZ23Single_head_flash_attenPfS_S_S_jfE2Ks+1860];
	fma.rn.f32 	%f1298, %f216, %f1297, %f1296;
	ld.shared.f32 	%f1299, [_ZZ23Single_head_flash_attenPfS_S_S_jfE2Ks+1864];
	fma.rn.f32 	%f1300, %f219, %f1299, %f1298;
	ld.shared.f32 	%f1301, [_ZZ23Single_head_flash_attenPfS_S_S_jfE2Ks+1868];
	fma.rn.f32 	%f1302, %f222, %f1301, %f1300;
	ld.shared.f32 	%f1303, [_ZZ23Single_head_flash_attenPfS_S_S_jfE2Ks+1872];
	fma.rn.f32 	%f1304, %f225, %f1303, %f1302;
	ld.shared.f32 	%f1305, [_ZZ23Single_head_flash_attenPfS_S_S_jfE2Ks+1876];
	fma.rn.f32 	%f1306, %f228, %f1305, %f1304;
	ld.shared.f32 	%f1307, [_ZZ23Single_head_flash_attenPfS_S_S_jfE2Ks+1880];
	fma.rn.f32 	%f1308, %f231, %f1307, %f1306;
	ld.shared.f32 	%f1309, [_ZZ23Single_head_flash_attenPfS_S_S_jfE2Ks+1884];
	fma.rn.f32 	%f1310, %f234, %f1309, %f1308;
	ld.shared.f32 	%f1311, [_ZZ23Single_head_flash_attenPfS_S_S_jfE2Ks+1888];
	fma.rn.f32 	%f1312, %f237, %f1311, %f1310;
	ld.shared.f32 	%f1313, [_ZZ23Single_head_flash_attenPfS_S_S_jfE2Ks+1892];
	fma.rn.f32 	%f1314, %f240, %f1313, %f1312;
	ld.shared.f32 	%f1315, [_ZZ23Single_head_flash_attenPfS_S_S_jfE2Ks+1896];
	fma.rn.f32 	%f1316, %f243, %f1315, %f1314;
	ld.shared.f32 	%f1317, [_ZZ23Single_head_flash_attenPfS_S_S_jfE2Ks+1900];
	fma.rn.f32 	%f1318, %f246, %f1317, %f1316;
	ld.shared.f32 	%f1319, [_ZZ23Single_head_flash_attenPfS_S_S_jfE2Ks+1904];
	fma.rn.f32 	%f1320, %f249, %f1319, %f1318;
	ld.shared.f32 	%f1321, [_ZZ23Single_head_flash_attenPfS_S_S_jfE2Ks+1908];
	fma.rn.f32 	%f1322, %f252, %f1321, %f1320;
	ld.shared.f32 	%f1323, [_ZZ23Single_head_flash_attenPfS_S_S_jfE2Ks+1912];
	fma.rn.f32 	%f1324, %f255, %f1323, %f1322;
	ld.shared.f32 	%f1325, [_ZZ23Single_head_flash_attenPfS_S_S_jfE2Ks+1916];
	fma.rn.f32 	%f1326, %f258, %f1325, %f1324;
	mul.f32 	%f1327, %f9158, %f1326;
	fma.rn.f32 	%f1328, %f1327, 0f3BBB989D, 0f3F000000;
	cvt.sat.f32.f32 	%f1329, %f1328;
	fma.rm.f32 	%f1330, %f1329, %f265, %f264;
	add.f32 	%f1331, %f1330, 0fCB40007F;
	neg.f32 	%f1332, %f1331;
	fma.rn.f32 	%f1333, %f1327, 0f3FB8AA3B, %f1332;
	fma.rn.f32 	%f1334, %f1327, 0f32A57060, %f1333;
	mov.b32 	%r54, %f1330;
	shl.b32 	%r55, %r54, 23;
	mov.b32 	%f1335, %r55;
	ex2.approx.ftz.f32 	%f1336, %f1334;
	mul.f32 	%f1337, %f1336, %f1335;
	add.f32 	%f1338, %f1262, %f1337;
	ld.shared.f32 	%f1339, [_ZZ23Single_head_flash_attenPfS_S_S_jfE2Ks+1920];
	fma.rn.f32 	%f1340, %f165, %f1339, 0f00000000;
	ld.shared.f32 	%f1341, [_ZZ23Single_head_flash_attenPfS_S_S_jfE2Ks+1924];
	fma.rn.f32 	%f1342, %f168, %f1341, %f1340;
	ld.shared.f32 	%f1343, [_ZZ23Single_head_flash_attenPfS_S_S_jfE2Ks+1928];
	fma.rn.f32 	%f1344, %f171, %f1343, %f1342;
	ld.shared.f32 	%f1345, [_ZZ23Single_head_flash_attenPfS_S_S_jfE2Ks+1932];
	fma.rn.f32 	%f1346, %f174, %f1345, %f1344;
	ld.shared.f32 	%f1347, [_ZZ23Single_head_flash_attenPfS_S_S_jfE2Ks+1936];
	fma.rn.f32 	%f1348, %f177, %f1347, %f1346;
	ld.shared.f32 	%f1349, [_ZZ23Single_head_flash_attenPfS_S_S_jfE2Ks+1940];
	fma.rn.f32 	%f1350, %f180, %f1349, %f1348;
	ld.shared.f32 	%f1351, [_ZZ23Single_head_flash_attenPfS_S_S_jfE2Ks+1944];
	fma.rn.f32 	%f1352, %f183, %f1351, %f1350;
	ld.shared.f32 	%f1353, [_ZZ23Single_head_flash_attenPfS_S_S_jfE2Ks+1948];
	fma.rn.f32 	%f1354, %f186, %f1353, %f1352;
	ld.shared.f32 	%f1355, [_ZZ23Single_head_flash_attenPfS_S_S_jfE2Ks+1952];
	fma.rn.f32 	%f1356, %f189, %f1355, %f1354;
	ld.shared.f32 	%f1357, [_ZZ23Single_head_flash_attenPfS_S_S_jfE2Ks+1956];
	fma.rn.f32 	%f1358, %f192, %f1357, %f1356;
	ld.shared.f32 	%f1359, [_ZZ23Single_head_flash_attenPfS_S_S_jfE2Ks+1960];
	fma.rn.f32 	%f1360, %f195, %f1359, %f1358;
	ld.shared.f32 	%f1361, [_ZZ23Single_head_flash_attenPfS_S_S_jfE2Ks+1964];
	fma.rn.f32 	%f1362, %f198, %f1361, %f1360;
	ld.shared.f32 	%f1363, [_ZZ23Single_head_flash_attenPfS_S_S_jfE2Ks+1968];
	fma.rn.f32 	%f1364, %f201, %f1363, %f1362;
	ld.shared.f32 	%f1365, [_ZZ23Single_head_flash_attenPfS_S_S_jfE2Ks+1972];
	fma.rn.f32 	%f1366, %f204, %f1365, %f1364;
	ld.shared.f32 	%f1367, [_ZZ23Single_head_flash_attenPfS_S_S_jfE2Ks+1976];
	fma.rn.f32 	%f1368, %f207, %f1367, %f1366;
	ld.shared.f32 	%f1369, [_ZZ23Single_head_flash_attenPfS_S_S_jfE2Ks+1980];
	fma.rn.f32 	%f1370, %f210, %f1369, %f1368;
	ld.shared.f32 	%f1371, [_ZZ23Single_head_flash_attenPfS_S_S_jfE2Ks+1984];
	fma.rn.f32 	%f1372, %f213, %f1371, %f1370;
	ld.shared.f32 	%f1373, [_ZZ23Single_head_flash_attenPfS_S_S_jfE2Ks+1988];
	fma.rn.f32 	%f1374, %f216, %f1373, %f1372;
	ld.shared.f32 	%f1375, [_ZZ23Single_head_flash_attenPfS_S_S_jfE2Ks+1992];
	fma.rn.f32 	%f1376, %f219, %f1375, %f1374;
	ld.shared.f32 	%f1377, [_ZZ23Single_head_flash_attenPfS_S_S_jfE2Ks+1996];
	fma.rn.f32 	%f1378, %f222, %f1377, %f1376;
	ld.shared.f32 	%f1379, [_ZZ23Single_head_flash_attenPfS_S_S_jfE2Ks+2000];
	fma.rn.f32 	%f1380, %f225, %f1379, %f1378;
	ld.shared.f32 	%f1381, [_ZZ23Single_head_flash_attenPfS_S_S_jfE2Ks+2004];
	fma.rn.f32 	%f1382, %f228, %f1381, %f1380;
	ld.shared.f32 	%f1383, [_ZZ23Single_head_flash_attenPfS_S_S_jfE2Ks+2008];
	fma.rn.f32 	%f1384, %f231, %f1383, %f1382;
	ld.shared.f32 	%f1385, [_ZZ23Single_head_flash_attenPfS_S_S_jfE2Ks+2012];
	fma.rn.f32 	%f1386, %f234, %f1385, %f1384;
	ld.shared.f32 	%f1387, [_ZZ23Single_head_flash_attenPfS_S_S_jfE2Ks+2016];
	fma.rn.f32 	%f1388, %f237, %f1387, %f1386;
	ld.shared.f32 	%f1389, [_ZZ23Single_head_flash_attenPfS_S_S_jfE2Ks+2020];
	fma.rn.f32 	%f1390, %f240, %f1389, %f1388;
	ld.shared.f32 	%f1391, [_ZZ23Single_head_flash_attenPfS_S_S_jfE2Ks+2024];
	fma.rn.f32 	%f1392, %f243, %f1391, %f1390;
	ld.shared.f32 	%f1393, [_ZZ23Single_head_flash_attenPfS_S_S_jfE2Ks+2028];
	fma.rn.f32 	%f1394, %f246, %f1393, %f1392;
	ld.shared.f32 	%f1395, [_ZZ23Single_head_flash_attenPfS_S_S_jfE2Ks+2032];
	fma.rn.f32 	%f1396, %f249, %f1395, %f1394;
	ld.shared.f32 	%f1397, [_ZZ23Single_head_flash_attenPfS_S_S_jfE2Ks+2036];
	fma.rn.f32 	%f1398, %f252, %f1397, %f1396;
	ld.shared.f32 	%f1399, [_ZZ23Single_head_flash_attenPfS_S_S_jfE2Ks+2040];
	fma.rn.f32 	%f1400, %f255, %f1399, %f1398;
	ld.shared.f32 	%f1401, [_ZZ23Single_head_flash_attenPfS_S_S_jfE2Ks+2044];
	fma.rn.f32 	%f1402, %f258, %f1401, %f1400;
	mul.f32 	%f1403, %f9158, %f1402;
	fma.rn.f32 	%f1404, %f1403, 0f3BBB989D, 0f3F000000;
	cvt.sat.f32.f32 	%f1405, %f1404;
	fma.rm.f32 	%f1406, %f1405, %f265, %f264;
	add.f32 	%f1407, %f1406, 0fCB40007F;
	neg.f32 	%f1408, %f1407;
	fma.rn.f32 	%f1409, %f1403, 0f3FB8AA3B, %f1408;
	fma.rn.f32 	%f1410, %f1403, 0f32A57060, %f1409;
	mov.b32 	%r56, %f1406;
	shl.b32 	%r57, %r56, 23;
	mov.b32 	%f1411, %r57;
	ex2.approx.ftz.f32 	%f1412, %f1410;
	mul.f32 	%f1413, %f1412, %f1411;
	add.f32 	%f1414, %f1338, %f1413;
	ld.shared.f32 	%f1415, [_ZZ23Single_head_flash_attenPfS_S_S_jfE2Ks+2048];
	fma.rn.f32 	%f1416, %f165, %f1415, 0f00000000;
	ld.shared.f32 	%f1417, [_ZZ23Single_head_flash_attenPfS_S_S_jfE2Ks+2052];
	fma.rn.f32 	%f1418, %f168, %f1417, %f1416;
	ld.shared.f32 	%f1419, [_ZZ23Single_head_flash_attenPfS_S_S_jfE2Ks+2056];
	fma.rn.f32 	%f1420, %f171, %f1419, %f1418;
	ld.shared.f32 	%f1421, [_ZZ23Single_head_flash_attenPfS_S_S_jfE2Ks+2060];
	fma.rn.f32 	%f1422, %f174, %f1421, %f1420;
	ld.shared.f32 	%f1423, [_ZZ23Single_head_flash_attenPfS_S_S_jfE2Ks+2064];
	fma.rn.f32 	%f1424, %f177, %f1423, %f1422;
	ld.shared.f32 	%f1425, [_ZZ23Single_head_flash_attenPfS_S_S_jfE2Ks+2068];
	fma.rn.f32 	%f1426, %f180, %f1425, %f1424;
	ld.shared.f32 	%f1427, [_ZZ23Single_head_flash_attenPfS_S_S_jfE2Ks+2072];
	fma.rn.f32 	%f1428, %f183, %f1427, %f1426;
	ld.shared.f32 	%f1429, [_ZZ23Single_head_flash_attenPfS_S_S_jfE2Ks+2076];
	fma.rn.f32 	%f1430, %f186, %f1429, %f1428;
	ld.shared.f32 	%f1431, [_ZZ23Single_head_flash_attenPfS_S_S_jfE2Ks+2080];
	fma.rn.f32 	%f1432, %f189, %f1431, %f1430;
	ld.shared.f32 	%f1433, [_ZZ23Single_head_flash_attenPfS_S_S_jfE2Ks+2084];
	fma.rn.f32 	%f1434, %f192, %f1433, %f1432;
	ld.shared.f32 	%f1435, [_ZZ23Single_head_flash_attenPfS_S_S_jfE2Ks+2088];
	fma.rn.f32 	%f1436, %f195, %f1435, %f1434;
	ld.shared.f32 	%f1437, [_ZZ23Single_head_flash_attenPfS_S_S_jfE2Ks+2092];
	fma.rn.f32 	%f1438, %f198, %f1437, %f1436;
	ld.shared.f32 	%f1439, [_ZZ23Single_head_flash_attenPfS_S_S_jfE2Ks+2096];
	fma.rn.f32 	%f1440, %f201, %f1439, %f1438;
	ld.shared.f32 	%f1441, [_ZZ23Single_head_flash_attenPfS_S_S_jfE2Ks+2100];
	fma.rn.f32 	%f1442, %f204, %f1441, %f1440;
	ld.shared.f32 	%f1443, [_ZZ23Single_head_flash_attenPfS_S_S_jfE2Ks+2104];
	fma.rn.f32 	%f1444, %f207, %f1443, %f1442;
	ld.shared.f32 	%f1445, [_ZZ23Single_head_flash_attenPfS_S_S_jfE2Ks+2108];
	fma.rn.f32 	%f1446, %f210, %f1445, %f1444;
	ld.shared.f32 	%f1447, [_ZZ23Single_head_flash_attenPfS_S_S_jfE2Ks+2112];
	fma.rn.f32 	%f1448, %f213, %f1447, %f1446;
	ld.shared.f32 	%f1449, [_ZZ23Single_head_flash_attenPfS_S_S_jfE2Ks+2116];
	fma.rn.f32 	%f1450, %f216, %f1449, %f1448;
	ld.shared.f32 	%f1451, [_ZZ23Single_head_flash_attenPfS_S_S_jfE2Ks+2120];
	fma.rn.f32 	%f1452, %f219, %f1451, %f1450;
	ld.shared.f32 	%f1453, [_ZZ23Single_head_flash_attenPfS_S_S_jfE2Ks+2124];
	fma.rn.f32 	%f1454, %f222, %f1453, %f1452;
	ld.shared.f32 	%f1455, [_ZZ23Single_head_flash_attenPfS_S_S_jfE2Ks+2128];
	fma.rn.f32 	%f1456, %f225, %f1455, %f1454;
	ld.shared.f32 	%f1457, [_ZZ23Single_head_flash_attenPfS_S_S_jfE2Ks+2132];
	fma.rn.f32 	%f1458, %f228, %f1457, %f1456;
	ld.shared.f32 	%f1459, [_ZZ23Single_head_flash_attenPfS_S_S_jfE2Ks+2136];
	fma.rn.f32 	%f1460, %f231, %f1459, %f1458;
	ld.shared.f32 	%f1461, [_ZZ23Single_head_flash_attenPfS_S_S_jfE2Ks+2140];
	fma.rn.f32 	%f1462, %f234, %f1461, %f1460;
	ld.shared.f32 	%f1463, [_ZZ23Single_head_flash_attenPfS_S_S_jfE2Ks+2144];
	fma.rn.f32 	%f1464, %f237, %f1463, %f1462;
	ld.shared.f32 	%f1465, [_ZZ23Single_head_flash_attenPfS_S_S_jfE2Ks+2148];
	fma.rn.f32 	%f1466, %f240, %f1465, %f1464;
	ld.shared.f32 	%f1467, [_ZZ23Single_head_flash_attenPfS_S_S_jfE2Ks+2152];
	fma.rn.f32 	%f1468, %f243, %f1467, %f1466;
	ld.shared.f32 	%f1469, [_ZZ23Single_head_flash_attenPfS_S_S_jfE2Ks+2156];
	fma.rn.f32 	%f1470, %f246, %f1469, %f1468;
	ld.shared.f32 	%f1471, [_ZZ23Single_head_flash_attenPfS_S_S_jfE2Ks+2160];
	fma.rn.f32 	%f1472, %f249, %f1471, %f1470;
	ld.shared.f32 	%f1473, [_ZZ23Single_head_flash_attenPfS_S_S_jfE2Ks+2164];
	fma.rn.f32 	%f1474, %f252, %f1473, %f1472;
	ld.shared.f32 	%f1475, [_ZZ23Single_head_flash_attenPfS_S_S_jfE2Ks+2168];
	fma.rn.f32 	%f1476, %f255, %f1475, %f1474;
	ld.shared.f32 	%f1477, [_ZZ23Single_head_flash_attenPfS_S_S_jfE2Ks+2172];
	fma.rn.f32 	%f1478, %f258, %f1477, %f1476;
	mul.f32 	%f1479, %f9158, %f1478;
	fma.rn.f32 	%f1480, %f1479, 0f3BBB989D, 0f3F000000;
	cvt.sat.f32.f32 	%f1481, %f1480;
	fma.rm.f32 	%f1482, %f1481, %f265, %f264;
	add.f32 	%f1483, %f1482, 0fCB40007F;
	neg.f32 	%f1484, %f1483;
	fma.rn.f32 	%f1485, %f1479, 0f3FB8AA3B, %f1484;
	fma.rn.f32 	%f1486, %f1479, 0f32A57060, %f1485;
	mov.b32 	%r58, %f1482;
	shl.b32 	%r59, %r58, 23;
	mov.b32 	%f1487, %r59;
	ex2.approx.ftz.f32 	%f1488, %f1486;
	mul.f32 	%f1489, %f1488, %f1487;
	add.f32 	%f1490, %f1414, %f1489;
	ld.shared.f32 	%f1491, [_ZZ23Single_head_flash_attenPfS_S_S_jfE2Ks+2176];
	fma.rn.f32 	%f1492, %f165, %f1491, 0f00000000;
	ld.shared.f32 	%f1493, [_ZZ23Single_head_flash_attenPfS_S_S_jfE2Ks+2180];
	fma.rn.f32 	%f1494, %f168, %f1493, %f1492;
	ld.shared.f32 	%f1495, [_ZZ23Single_head_flash_attenPfS_S_S_jfE2Ks+2184];
	fma.rn.f32 	%f1496, %f171, %f1495, %f1494;
	ld.shared.f32 	%f1497, [_ZZ23Single_head_flash_attenPfS_S_S_jfE2Ks+2188];
	fma.rn.f32 	%f1498, %f174, %f1497, %f1496;
	ld.shared.f32 	%f1499, [_ZZ23Single_head_flash_attenPfS_S_S_jfE2Ks+2192];
	fma.rn.f32 	%f1500, %f177, %f1499, %f1498;
	ld.shared.f32 	%f1501, [_ZZ23Single_head_flash_attenPfS_S_S_jfE2Ks+2196];
	fma.rn.f32 	%f1502, %f180, %f1501, %f1500;
	ld.shared.f32 	%f1503, [_ZZ23Single_head_flash_attenPfS_S_S_jfE2Ks+2200];
	fma.rn.f32 	%f1504, %f183, %f1503, %f1502;
	ld.shared.f32 	%f1505, [_ZZ23Single_head_flash_attenPfS_S_S_jfE2Ks+2204];
	fma.rn.f32 	%f1506, %f186, %f1505, %f1504;
	ld.shared.f32 	%f1507, [_ZZ23Single_head_flash_attenPfS_S_S_jfE2Ks+2208];
	fma.rn.f32 	%f1508, %f189, %f1507, %f1506;
	ld.shared.f32 	%f1509, [_ZZ23Single_head_flash_attenPfS_S_S_jfE2Ks+2212];
	fma.rn.f32 	%f1510, %f192, %f1509, %f1508;
	ld.shared.f32 	%f1511, [_ZZ23Single_head_flash_attenPfS_S_S_jfE2Ks+2216];
	fma.rn.f32 	%f1512, %f195, %f1511, %f1510;
	ld.shared.f32 	%f1513, [_ZZ23Single_head_flash_attenPfS_S_S_jfE2Ks+2220];
	fma.rn.f32 	%f1514, %f198, %f1513, %f1512;
	ld.shared.f32 	%f1515, [_ZZ23Single_head_flash_attenPfS_S_S_jfE2Ks+2224];
	fma.rn.f32 	%f1516, %f201, %f1515, %f1514;
	ld.shared.f32 	%f1517, [_ZZ23Single_head_flash_attenPfS_S_S_jfE2Ks+2228];
	fma.rn.f32 	%f1518, %f204, %f1517, %f1516;
	ld.shared.f32 	%f1519, [_ZZ23Single_head_flash_attenPfS_S_S_jfE2Ks+2232];
	fma.rn.f32 	%f1520, %f207, %f1519, %f1518;
	ld.shared.f32 	%f1521, [_ZZ23Single_head_flash_attenPfS_S_S_jfE2Ks+2236];
	fma.rn.f32 	%f1522, %f210, %f1521, %f1520;
	ld.shared.f32 	%f1523, [_ZZ23Single_head_flash_attenPfS_S_S_jfE2Ks+2240];
	fma.rn.f32 	%f1524, %f213, %f1523, %f1522;
	ld.shared.f32 	%f1525, [_ZZ23Single_head_flash_attenPfS_S_S_jfE2Ks+2244];
	fma.rn.f32 	%f1526, %f216, %f1525, %f1524;
	ld.shared.f32 	%f1527, [_ZZ23Single_head_flash_attenPfS_S_S_jfE2Ks+2248];
	fma.rn.f32 	%f1528, %f219, %f1527, %f1526;
	ld.shared.f32 	%f1529, [_ZZ23Single_head_flash_attenPfS_S_S_jfE2Ks+2252];
	fma.rn.f32 	%f1530, %f222, %f1529, %f1528;
	ld.shared.f32 	%f1531, [_ZZ23Single_head_flash_attenPfS_S_S_jfE2Ks+2256];
	fma.rn.f32 	%f1532, %f225, %f1531, %f1530;
	ld.shared.f32 	%f1533, [_ZZ23Single_head_flash_attenPfS_S_S_jfE2Ks+2260];
	fma.rn.f32 	%f1534, %f228, %f1533, %f1532;
	ld.shared.f32 	%f1535, [_ZZ23Single_head_flash_attenPfS_S_S_jfE2Ks+2264];
	fma.rn.f32 	%f1536, %f231, %f1535, %f1534;
	ld.shared.f32 	%f1537, [_ZZ23Single_head_flash_attenPfS_S_S_jfE2Ks+2268];
	fma.rn.f32 	%f1538, %f234, %f1537, %f1536;
	ld.shared.f32 	%f1539, [_ZZ23Single_head_flash_attenPfS_S_S_jfE2Ks+2272];
	fma.rn.f32 	%f1540, %f237, %f1539, %f1538;
	ld.shared.f32 	%f1541, [_ZZ23Single_head_flash_attenPfS_S_S_jfE2Ks+2276];
	fma.rn.f32 	%f1542, %f240, %f1541, %f1540;
	ld.shared.f32 	%f1543, [_ZZ23Single_head_flash_attenPfS_S_S_jfE2Ks+2280];
	fma.rn.f32 	%f1544, %f243, %f1543, %f1542;
	ld.shared.f32 	%f1545, [_ZZ23Single_head_flash_attenPfS_S_S_jfE2Ks+2284];
	fma.rn.f32 	%f1546, %f246, %f1545, %f1544;
	ld.shared.f32 	%f1547, [_ZZ23Single_head_flash_attenPfS_S_S_jfE2Ks+2288];
	fma.rn.f32 	%f1548, %f249, %f1547, %f1546;
	ld.shared.f32 	%f1549, [_ZZ23Single_head_flash_attenPfS_S_S_jfE2Ks+2292];
	fma.rn.f32 	%f1550, %f252, %f1549, %f1548;
	ld.shared.f32 	%f1551, [_ZZ23Single_head_flash_attenPfS_S_S_jfE2Ks+2296];
	fma.rn.f32 	%f1552, %f255, %f1551, %f1550;
	ld.shared.f32 	%f1553, [_ZZ23Single_head_flash_attenPfS_S_S_jfE2Ks+2300];
	fma.rn.f32 	%f1554, %f258, %f1553, %f1552;
	mul.f32 	%f1555, %f9158, %f1554;
	fma.rn.f32 	%f1556, %f1555, 0f3BBB989D, 0f3F000000;
	cvt.sat.f32.f32 	%f1557, %f1556;
	fma.rm.f32 	%f1558, %f1557, %f265, %f264;
	add.f32 	%f1559, %f1558, 0fCB40007F;
	neg.f32 	%f1560, %f1559;
	fma.rn.f32 	%f1561, %f1555, 0f3FB8AA3B, %f1560;
	fma.rn.f32 	%f1562, %f1555, 0f32A57060, %f1561;
	mov.b32 	%r60, %f1558;
	shl.b32 	%r61, %r60, 23;
	mov.b32 	%f1563, %r61;
	ex2.approx.ftz.f32 	%f1564, %f1562;
	mul.f32 	%f1565, %f1564, %f1563;
	add.f32 	%f1566, %f1490, %f1565;
	ld.shared.f32 	%f1567, [_ZZ23Single_head_flash_attenPfS_S_S_jfE2Ks+2304];
	fma.rn.f32 	%f1568, %f165, %f1567, 0f00000000;
	ld.shared.f32 	%f1569, [_ZZ23Single_head_flash_attenPfS_S_S_jfE2Ks+2308];
	fma.rn.f32 	%f1570, %f168, %f1569, %f1568;
	ld.shared.f32 	%f1571, [_ZZ23Single_head_flash_attenPfS_S_S_jfE2Ks+2312];
	fma.rn.f32 	%f1572, %f171, %f1571, %f1570;
	ld.shared.f32 	%f1573, [_ZZ23Single_head_flash_attenPfS_S_S_jfE2Ks+2316];
	fma.rn.f32 	%f1574, %f174, %f1573, %f1572;
	ld.shared.f32 	%f1575, [_ZZ23Single_head_flash_attenPfS_S_S_jfE2Ks+2320];
	fma.rn.f32 	%f1576, %f177, %f1575, %f1574;
	ld.shared.f32 	%f1577, [_ZZ23Single_head_flash_attenPfS_S_S_jfE2Ks+2324];
	fma.rn.f32 	%f1578, %f180, %f1577, %f1576;
	ld.shared.f32 	%f1579, [_ZZ23Single_head_flash_attenPfS_S_S_jfE2Ks+2328];
	fma.rn.f32 	%f1580, %f183, %f1579, %f1578;
	ld.shared.f32 	%f1581, [_ZZ23Single_head_flash_attenPfS_S_S_jfE2Ks+2332];
	fma.rn.f32 	%f1582, %f186, %f1581, %f1580;
	ld.shared.f32 	%f1583, [_ZZ23Single_head_flash_attenPfS_S_S_jfE2Ks+2336];
	fma.rn.f32 	%f1584, %f189, %f1583, %f1582;
	ld.shared.f32 	%f1585, [_ZZ23Single_head_flash_attenPfS_S_S_jfE2Ks+2340];
	fma.rn.f32 	%f1586, %f192, %f1585, %f1584;
	ld.shared.f32 	%f1587, [_ZZ23Single_head_flash_attenPfS_S_S_jfE2Ks+2344];
	fma.rn.f32 	%f1588, %f195, %f1587, %f1586;
	ld.shared.f32 	%f1589, [_ZZ23Single_head_flash_attenPfS_S_S_jfE2Ks+2348];
	fma.rn.f32 	%f1590, %f198, %f1589, %f1588;
	ld.shared.f32 	%f1591, [_ZZ23Single_head_flash_attenPfS_S_S_jfE2Ks+2352];
	fma.rn.f32 	%f1592, %f201, %f1591, %f1590;
	ld.shared.f32 	%f1593, [_ZZ23Single_head_flash_attenPfS_S_S_jfE2Ks+2356];
	fma.rn.f32 	%f1594, %f204, %f1593, %f1592;
	ld.shared.f32 	%f1595, [_ZZ23Single_head_flash_attenPfS_S_S_jfE2Ks+2360];
	fma.rn.f32 	%f1596, %f207, %f1595, %f1594;
	ld.shared.f32 	%f1597, [_ZZ23Single_head_flash_attenPfS_S_S_jfE2Ks+2364];
	fma.rn.f32 	%f1598, %f210, %f1597, %f1596;
	ld.shared.f32 	%f1599, [_ZZ23Single_head_flash_attenPfS_S_S_jfE2Ks+2368];
	fma.rn.f32 	%f1600, %f213, %f1599, %f1598;
	ld.shared.f32 	%f1601, [_ZZ23Single_head_flash_attenPfS_S_S_jfE2Ks+2372];
	fma.rn.f32 	%f1602, %f216, %f1601, %f1600;
	ld.shared.f32 	%f1603, [_ZZ23Single_head_flash_attenPfS_S_S_jfE2Ks+2376];
	fma.rn.f32 	%f1604, %f219, %f1603, %f1602;
	ld.shared.f32 	%f1605, [_ZZ23Single_head_flash_attenPfS_S_S_jfE2Ks+2380];
	fma.rn.f32 	%f1606, %f222, %f1605, %f1604;
	ld.shared.f32 	%f1607, [_ZZ23Single_head_flash_attenPfS_S_S_jfE2Ks+2384];
	fma.rn.f32 	%f1608, %f225, %f1607, %f1606;
	ld.shared.f32 	%f1609, [_ZZ23Single_head_flash_attenPfS_S_S_jfE2Ks+2388];
	fma.rn.f32 	%f1610, %f228, %f1609, %f1608;
	ld.shared.f32 	%f1611, [_ZZ23Single_head_flash_attenPfS_S_S_jfE2Ks+2392];
	fma.rn.f32 	%f1612, %f231, %f1611, %f1610;
	ld.shared.f32 	%f1613, [_ZZ23Single_head_flash_attenPfS_S_S_jfE2Ks+2396];
	fma.rn.f32 	%f1614, %f234, %f1613, %f1612;
	ld.shared.f32 	%f1615, [_ZZ23Single_head_flash_attenPfS_S_S_jfE2Ks+2400];
	fma.rn.f32 	%f1616, %f237, %f1615, %f1614;
	ld.shared.f32 	%f1617, [_ZZ23Single_head_flash_attenPfS_S_S_jfE2Ks+2404];
	fma.rn.f32 	%f1618, %f240, %f1617, %f1616;
	ld.shared.f32 	%f1619, [_ZZ23Single_head_flash_attenPfS_S_S_jfE2Ks+2408];
	fma.rn.f32 	%f1620, %f243, %f1619, %f1618;
	ld.shared.f32 	%f1621, [_ZZ23Single_head_flash_attenPfS_S_S_jfE2Ks+2412];
	fma.rn.f32 	%f1622, %f246, %f1621, %f1620;
	ld.shared.f32 	%f1623, [_ZZ23Single_head_flash_attenPfS_S_S_jfE2Ks+2416];
	fma.rn.f32 	%f1624, %f249, %f1623, %f1622;
	ld.shared.f32 	%f1625, [_ZZ23Single_head_flash_attenPfS_S_S_jfE2Ks+2420];
	fma.rn.f32 	%f1626, %f252, %f1625, %f1624;
	ld.shared.f32 	%f1627, [_ZZ23Single_head_flash_attenPfS_S_S_jfE2Ks+2424];
	fma.rn.f32 	%f1628, %f255, %f1627, %f1626;
	ld.shared.f32 	%f1629, [_ZZ23Single_head_flash_attenPfS_S_S_jfE2Ks+2428];
	fma.rn.f32 	%f1630, %f258, %f1629, %f1628;
	mul.f32 	%f1631, %f9158, %f1630;
	fma.rn.f32 	%f1632, %f1631, 0f3BBB989D, 0f3F000000;
	cvt.sat.f32.f32 	%f1633, %f1632;
	fma.rm.f32 	%f1634, %f1633, %f265, %f264;
	add.f32 	%f1635, %f1634, 0fCB40007F;
	neg.f32 	%f1636, %f1635;
	fma.rn.f32 	%f1637, %f1631, 0f3FB8AA3B, %f1636;
	fma.rn.f32 	%f1638, %f1631, 0f32A57060, %f1637;
	mov.b32 	%r62, %f1634;
	shl.b32 	%r63, %r62, 23;
	mov.b32 	%f1639, %r63;
	ex2.approx.ftz.f32 	%f1640, %f1638;
	mul.f32 	%f1641, %f1640, %f1639;
	add.f32 	%f1642, %f1566, %f1641;
	ld.shared.f32 	%f1643, [_ZZ23Single_head_flash_attenPfS_S_S_jfE2Ks+2432];
	fma.rn.f32 	%f1644, %f165, %f1643, 0f00000000;
	ld.shared.f32 	%f1645, [_ZZ23Single_head_flash_attenPfS_S_S_jfE2Ks+2436];
	fma.rn.f32 	%f1646, %f168, %f1645, %f1644;
	ld.shared.f32 	%f1647, [_ZZ23Single_head_flash_attenPfS_S_S_jfE2Ks+2440];
	fma.rn.f32 	%f1648, %f171, %f1647, %f1646;
	ld.shared.f32 	%f1649, [_ZZ23Single_head_flash_attenPfS_S_S_jfE2Ks+2444];
	fma.rn.f32 	%f1650, %f174, %f1649, %f1648;
	ld.shared.f32 	%f1651, [_ZZ23Single_head_flash_attenPfS_S_S_jfE2Ks+2448];
	fma.rn.f32 	%f1652, %f177, %f1651, %f1650;
	ld.shared.f32 	%f1653, [_ZZ23Single_head_flash_attenPfS_S_S_jfE2Ks+2452];
	fma.rn.f32 	%f1654, %f180, %f1653, %f1652;
	ld.shared.f32 	%f1655, [_ZZ23Single_head_flash_attenPfS_S_S_jfE2Ks+2456];
	fma.rn.f32 	%f1656, %f183, %f1655, %f1654;
	ld.shared.f32 	%f1657, [_ZZ23Single_head_flash_attenPfS_S_S_jfE2Ks+2460];
	fma.rn.f32 	%f1658, %f186, %f1657, %f1656;
	ld.shared.f32 	%f1659, [_ZZ23Single_head_flash_attenPfS_S_S_jfE2Ks+2464];
	fma.rn.f32 	%f1660, %f189, %f1659, %f1658;
	ld.shared.f32 	%f1661, [_ZZ23Single_head_flash_attenPfS_S_S_jfE2Ks+2468];
	fma.rn.f32 	%f1662, %f192, %f1661, %f1660;
	ld.shared.f32 	%f1663, [_ZZ23Single_head_flash_attenPfS_S_S_jfE2Ks+2472];
	fma.rn.f32 	%f1664, %f195, %f1663, %f1662;
	ld.shared.f32 	%f1665, [_ZZ23Single_head_flash_attenPfS_S_S_jfE2Ks+2476];
	fma.rn.f32 	%f1666, %f198, %f1665, %f1664;
	ld.shared.f32 	%f1667, [_ZZ23Single_head_flash_attenPfS_S_S_jfE2Ks+2480];
	fma.rn.f32 	%f1668, %f201, %f1667, %f1666;
	ld.shared.f32 	%f1669, [_ZZ23Single_head_flash_attenPfS_S_S_jfE2Ks+2484];
	fma.rn.f32 	%f1670, %f204, %f1669, %f1668;
	ld.shared.f32 	%f1671, [_ZZ23Single_head_flash_attenPfS_S_S_jfE2Ks+2488];
	fma.rn.f32 	%f1672, %f207, %f1671, %f1670;
	ld.shared.f32 	%f1673, [_ZZ23Single_head_flash_attenPfS_S_S_jfE2Ks+2492];
	fma.rn.f32 	%f1674, %f210, %f1673, %f1672;
	ld.shared.f32 	%f1675, [_ZZ23Single_head_flash_attenPfS_S_S_jfE2Ks+2496];
	fma.rn.f32 	%f1676, %f213, %f1675, %f1674;
	ld.shared.f32 	%f1677, [_ZZ23Single_head_flash_attenPfS_S_S_jfE2Ks+2500];
	fma.rn.f32 	%f1678, %f216, %f1677, %f1676;
	ld.shared.f32 	%f1679, [_ZZ23Single_head_flash_attenPfS_S_S_jfE2Ks+2504];
	fma.rn.f32 	%f1680, %f219, %f1679, %f1678;
	ld.shared.f32 	%f1681, [_ZZ23Single_head_flash_attenPfS_S_S_jfE2Ks+2508];
	fma.rn.f32 	%f1682, %f222, %f1681, %f1680;
	ld.shared.f32 	%f1683, [_ZZ23Single_head_flash_attenPfS_S_S_jfE2Ks+2512];
	fma.rn.f32 	%f1684, %f225, %f1683, %f1682;
	ld.shared.f32 	%f1685, [_ZZ23Single_head_flash_attenPfS_S_S_jfE2Ks+2516];
	fma.rn.f32 	%f1686, %f228, %f1685, %f1684;
	ld.shared.f32 	%f1687, [_ZZ23Single_head_flash_attenPfS_S_S_jfE2Ks+2520];
	fma.rn.f32 	%f1688, %f231, %f1687, %f1686;
	ld.shared.f32 	%f1689, [_ZZ23Single_head_flash_attenPfS_S_S_jfE2Ks+2524];
	fma.rn.f32 	%f1690, %f234, %f1689, %f1688;
	ld.shared.f32 	%f1691, [_ZZ23Single_head_flash_attenPfS_S_S_jfE2Ks+2528];
	fma.rn.f32 	%f1692, %f237, %f1691, %f1690;
	ld.shared.f32 	%f1693, [_ZZ23Single_head_flash_attenPfS_S_S_jfE2Ks+2532];
	fma.rn.f32 	%f1694, %f240, %f1693, %f1692;
	ld.shared.f32 	%f1695, [_ZZ23Single_head_flash_attenPfS_S_S_jfE2Ks+2536];
	fma.rn.f32 	%f1696, %f243, %f1695, %f1694;
	ld.shared.f32 	%f1697, [_ZZ23Single_head_flash_attenPfS_S_S_jfE2Ks+2540];
	fma.rn.f32 	%f1698, %f246, %f1697, %f1696;
	ld.shared.f32 	%f1699, [_ZZ23Single_head_flash_attenPfS_S_S_jfE2Ks+2544];
	fma.rn.f32 	%f1700, %f249, %f1699, %f1698;
	ld.shared.f32 	%f1701, [_ZZ23Single_head_flash_attenPfS_S_S_jfE2Ks+2548];
	fma.rn.f32 	%f1702, %f252, %f1701, %f1700;
	ld.shared.f32 	%f1703, [_ZZ23Single_head_flash_attenPfS_S_S_jfE2Ks+2552];
	fma.rn.f32 	%f1704, %f255, %f1703, %f1702;
	ld.shared.f32 	%f1705, [_ZZ23Single_head_flash_attenPfS_S_S_jfE2Ks+2556];
	fma.rn.f32 	%f1706, %f258, %f1705, %f1704;
	mul.f32 	%f1707, %f9158, %f1706;
	fma.rn.f32 	%f1708, %f1707, 0f3BBB989D, 0f3F000000;
	cvt.sat.f32.f32 	%f1709, %f1708;
	fma.rm.f32 	%f1710, %f1709, %f265, %f264;
	add.f32 	%f1711, %f1710, 0fCB40007F;
	neg.f32 	%f1712, %f1711;
	fma.rn.f32 	%f1713, %f1707, 0f3FB8AA3B, %f1712;
	fma.rn.f32 	%f1714, %f1707, 0f32A57060, %f1713;
	mov.b32 	%r64, %f1710;
	shl.b32 	%r65, %r64, 23;
	mov.b32 	%f1715, %r65;
	ex2.approx.ftz.f32 	%f1716, %f1714;
	mul.f32 	%f1717, %f1716, %f1715;
	add.f32 	%f1718, %f1642, %f1717;
	ld.shared.f32 	%f1719, [_ZZ23Single_head_flash_attenPfS_S_S_jfE2Ks+2560];
	fma.rn.f32 	%f1720, %f165, %f1719, 0f00000000;
	ld.shared.f32 	%f1721, [_ZZ23Single_head_flash_attenPfS_S_S_jfE2Ks+2564];
	fma.rn.f32 	%f1722, %f168, %f1721, %f1720;
	ld.shared.f32 	%f1723, [_ZZ23Single_head_flash_attenPfS_S_S_jfE2Ks+2568];
	fma.rn.f32 	%f1724, %f171, %f1723, %f1722;
	ld.shared.f32 	%f1725, [_ZZ23Single_head_flash_attenPfS_S_S_jfE2Ks+2572];
	fma.rn.f32 	%f1726, %f174, %f1725, %f1724;
	ld.shared.f32 	%f1727, [_ZZ23Single_head_flash_attenPfS_S_S_jfE2Ks+2576];
	fma.rn.f32 	%f1728, %f177, %f1727, %f1726;
	ld.shared.f32 	%f1729, [_ZZ23Single_head_flash_attenPfS_S_S_jfE2Ks+2580];
	fma.rn.f32 	%f1730, %f180, %f1729, %f1728;
	ld.shared.f32 	%f1731, [_ZZ23Single_head_flash_attenPfS_S_S_jfE2Ks+2584];
	fma.rn.f32 	%f1732, %f183, %f1731, %f1730;
	ld.shared.f32 	%f1733, [_ZZ23Single_head_flash_attenPfS_S_S_jfE2Ks+2588];
	fma.rn.f32 	%f1734, %f186, %f1733, %f1732;
	ld.shared.f32 	%f1735, [_ZZ23Single_head_flash_attenPfS_S_S_jfE2Ks+2592];
	fma.rn.f32 	%f1736, %f189, %f1735, %f1734;
	ld.shared.f32 	%f1737, [_ZZ23Single_head_flash_attenPfS_S_S_jfE2Ks+2596];
	fma.rn.f32 	%f1738, %f192, %f1737, %f1736;
	ld.shared.f32 	%f1739, [_ZZ23Single_head_flash_attenPfS_S_S_jfE2Ks+2600];
	fma.rn.f32 	%f1740, %f195, %f1739, %f1738;
	ld.shared.f32 	%f1741, [_ZZ23Single_head_flash_attenPfS_S_S_jfE2Ks+2604];
	fma.rn.f32 	%f1742, %f198, %f1741, %f1740;
	ld.shared.f32 	%f1743, [_ZZ23Single_head_flash_attenPfS_S_S_jfE2Ks+2608];
	fma.rn.f32 	%f1744, %f201, %f1743, %f1742;
	ld.shared.f32 	%f1745, [_ZZ23Single_head_flash_attenPfS_S_S_jfE2Ks+2612];
	fma.rn.f32 	%f1746, %f204, %f1745, %f1744;
	ld.shared.f32 	%f1747, [_ZZ23Single_head_flash_attenPfS_S_S_jfE2Ks+2616];
	fma.rn.f32 	%f1748, %f207, %f1747, %f1746;
	ld.shared.f32 	%f1749, [_ZZ23Single_head_flash_attenPfS_S_S_jfE2Ks+2620];
	fma.rn.f32 	%f1750, %f210, %f1749, %f1748;
	ld.shared.f32 	%f1751, [_ZZ23Single_head_flash_attenPfS_S_S_jfE2Ks+2624];
	fma.rn.f32 	%f1752, %f213, %f1751, %f1750;
	ld.shared.f32 	%f1753, [_ZZ23Single_head_flash_attenPfS_S_S_jfE2Ks+2628];
	fma.rn.f32 	%f1754, %f216, %f1753, %f1752;
	ld.shared.f32 	%f1755, [_ZZ23Single_head_flash_attenPfS_S_S_jfE2Ks+2632];
	fma.rn.f32 	%f1756, %f219, %f1755, %f1754;
	ld.shared.f32 	%f1757, [_ZZ23Single_head_flash_attenPfS_S_S_jfE2Ks+2636];
	fma.rn.f32 	%f1758, %f222, %f1757, %f1756;
	ld.shared.f32 	%f1759, [_ZZ23Single_head_flash_attenPfS_S_S_jfE2Ks+2640];
	fma.rn.f32 	%f1760, %f225, %f1759, %f1758;
	ld.shared.f32 	%f1761, [_ZZ23Single_head_flash_attenPfS_S_S_jfE2Ks+2644];
	fma.rn.f32 	%f1762, %f228, %f1761, %f1760;
	ld.shared.f32 	%f1763, [_ZZ23Single_head_flash_attenPfS_S_S_jfE2Ks+2648];
	fma.rn.f32 	%f1764, %f231, %f1763, %f1762;
	ld.shared.f32 	%f1765, [_ZZ23Single_head_flash_attenPfS_S_S_jfE2Ks+2652];
	fma.rn.f32 	%f1766, %f234, %f1765, %f1764;
	ld.shared.f32 	%f1767, [_ZZ23Single_head_flash_attenPfS_S_S_jfE2Ks+2656];
	fma.rn.f32 	%f1768, %f237, %f1767, %f1766;
	ld.shared.f32 	%f1769, [_ZZ23Single_head_flash_attenPfS_S_S_jfE2Ks+2660];
	fma.rn.f32 	%f1770, %f240, %f1769, %f1768;
	ld.shared.f32 	%f1771, [_ZZ23Single_head_flash_attenPfS_S_S_jfE2Ks+2664];
	fma.rn.f32 	%f1772, %f243, %f1771, %f1770;
	ld.shared.f32 	%f1773, [_ZZ23Single_head_flash_attenPfS_S_S_jfE2Ks+2668];
	fma.rn.f32 	%f1774, %f246, %f1773, %f1772;
	ld.shared.f32 	%f1775, [_ZZ23Single_head_flash_attenPfS_S_S_jfE2Ks+2672];
	fma.rn.f32 	%f1776, %f249, %f1775, %f1774;
	ld.shared.f32 	%f1777, [_ZZ23Single_head_flash_attenPfS_S_S_jfE2Ks+2676];
	fma.rn.f32 	%f1778, %f252, %f1777, %f1776;
	ld.shared.f32 	%f1779, [_ZZ23Single_head_flash_attenPfS_S_S_jfE2Ks+2680];
	fma.rn.f32 	%f1780, %f255, %f1779, %f1778;
	ld.shared.f32 	%f1781, [_ZZ23Single_head_flash_attenPfS_S_S_jfE2Ks+2684];
	fma.rn.f32 	%f1782, %f258, %f1781, %f1780;
	mul.f32 	%f1783, %f9158, %f1782;
	fma.rn.f32 	%f1784, %f1783, 0f3BBB989D, 0f3F000000;
	cvt.sat.f32.f32 	%f1785, %f1784;
	fma.rm.f32 	%f1786, %f1785, %f265, %f264;
	add.f32 	%f1787, %f1786, 0fCB40007F;
	neg.f32 	%f1788, %f1787;
	fma.rn.f32 	%f1789, %f1783, 0f3FB8AA3B, %f1788;
	fma.rn.f32 	%f1790, %f1783, 0f32A57060, %f1789;
	mov.b32 	%r66, %f1786;
	shl.b32 	%r67, %r66, 23;
	mov.b32 	%f1791, %r67;
	ex2.approx.ftz.f32 	%f1792, %f1790;
	mul.f32 	%f1793, %f1792, %f1791;
	add.f32 	%f1794, %f1718, %f1793;
	ld.shared.f32 	%f1795, [_ZZ23Single_head_flash_attenPfS_S_S_jfE2Ks+2688];
	fma.rn.f32 	%f1796, %f165, %f1795, 0f00000000;
	ld.shared.f32 	%f1797, [_ZZ23Single_head_flash_attenPfS_S_S_jfE2Ks+2692];
	fma.rn.f32 	%f1798, %f168, %f1797, %f1796;
	ld.shared.f32 	%f1799, [_ZZ23Single_head_flash_attenPfS_S_S_jfE2Ks+2696];
	fma.rn.f32 	%f1800, %f171, %f1799, %f1798;
	ld.shared.f32 	%f1801, [_ZZ23Single_head_flash_attenPfS_S_S_jfE2Ks+2700];
	fma.rn.f32 	%f1802, %f174, %f1801, %f1800;
	ld.shared.f32 	%f1803, [_ZZ23Single_head_flash_attenPfS_S_S_jfE2Ks+2704];
	fma.rn.f32 	%f1804, %f177, %f1803, %f1802;
	ld.shared.f32 	%f1805, [_ZZ23Single_head_flash_attenPfS_S_S_jfE2Ks+2708];
	fma.rn.f32 	%f1806, %f180, %f1805, %f1804;
	ld.shared.f32 	%f1807, [_ZZ23Single_head_flash_attenPfS_S_S_jfE2Ks+2712];
	fma.rn.f32 	%f1808, %f183, %f1807, %f1806;
	ld.shared.f32 	%f1809, [_ZZ23Single_head_flash_attenPfS_S_S_jfE2Ks+2716];
	fma.rn.f32 	%f1810, %f186, %f1809, %f1808;
	ld.shared.f32 	%f1811, [_ZZ23Single_head_flash_attenPfS_S_S_jfE2Ks+2720];
	fma.rn.f32 	%f1812, %f189, %f1811, %f1810;
	ld.shared.f32 	%f1813, [_ZZ23Single_head_flash_attenPfS_S_S_jfE2Ks+2724];
	fma.rn.f32 	%f1814, %f192, %f1813, %f1812;
	ld.shared.f32 	%f1815, [_ZZ23Single_head_flash_attenPfS_S_S_jfE2Ks+2728];
	fma.rn.f32 	%f1816, %f195, %f1815, %f1814;
	ld.shared.f32 	%f1817, [_ZZ23Single_head_flash_attenPfS_S_S_jfE2Ks+2732];
	fma.rn.f32 	%f1818, %f198, %f1817, %f1816;
	ld.shared.f32 	%f1819, [_ZZ23Single_head_flash_attenPfS_S_S_jfE2Ks+2736];
	fma.rn.f32 	%f1820, %f201, %f1819, %f1818;
	ld.shared.f32 	%f1821, [_ZZ23Single_head_flash_attenPfS_S_S_jfE2Ks+2740];
	fma.rn.f32 	%f1822, %f204, %f1821, %f1820;
	ld.shared.f32 	%f1823, [_ZZ23Single_head_flash_attenPfS_S_S_jfE2Ks+2744];
	fma.rn.f32 	%f1824, %f207, %f1823, %f1822;
	ld.shared.f32 	%f1825, [_ZZ23Single_head_flash_attenPfS_S_S_jfE2Ks+2748];
	fma.rn.f32 	%f1826, %f210, %f1825, %f1824;
	ld.shared.f32 	%f1827, [_ZZ23Single_head_flash_attenPfS_S_S_jfE2Ks+2752];
	fma.rn.f32 	%f1828, %f213, %f1827, %f1826;
	ld.shared.f32 	%f1829, [_ZZ23Single_head_flash_attenPfS_S_S_jfE2Ks+2756];
	fma.rn.f32 	%f1830, %f216, %f1829, %f1828;
	ld.shared.f32 	%f1831, [_ZZ23Single_head_flash_attenPfS_S_S_jfE2Ks+2760];
	fma.rn.f32 	%f1832, %f219, %f1831, %f1830;
	ld.shared.f32 	%f1833, [_ZZ23Single_head_flash_attenPfS_S_S_jfE2Ks+2764];
	fma.rn.f32 	%f1834, %f222, %f1833, %f1832;
	ld.shared.f32 	%f1835, [_ZZ23Single_head_flash_attenPfS_S_S_jfE2Ks+2768];
	fma.rn.f32 	%f1836, %f225, %f1835, %f1834;
	ld.shared.f32 	%f1837, [_ZZ23Single_head_flash_attenPfS_S_S_jfE2Ks+2772];
	fma.rn.f32 	%f1838, %f228, %f1837, %f1836;
	ld.shared.f32 	%f1839, [_ZZ23Single_head_flash_attenPfS_S_S_jfE2Ks+2776];
	fma.rn.f32 	%f1840, %f231, %f1839, %f1838;
	ld.shared.f32 	%f1841, [_ZZ23Single_head_flash_attenPfS_S_S_jfE2Ks+2780];
	fma.rn.f32 	%f1842, %f234, %f1841, %f1840;
	ld.shared.f32 	%f1843, [_ZZ23Single_head_flash_attenPfS_S_S_jfE2Ks+2784];
	fma.rn.f32 	%f1844, %f237, %f1843, %f1842;
	ld.shared.f32 	%f1845, [_ZZ23Single_head_flash_attenPfS_S_S_jfE2Ks+2788];
	fma.rn.f32 	%f1846, %f240, %f1845, %f1844;
	ld.shared.f32 	%f1847, [_ZZ23Single_head_flash_attenPfS_S_S_jfE2Ks+2792];
	fma.rn.f32 	%f1848, %f243, %f1847, %f1846;
	ld.shared.f32 	%f1849, [_ZZ23Single_head_flash_attenPfS_S_S_jfE2Ks+2796];
	fma.rn.f32 	%f1850, %f246, %f1849, %f1848;
	ld.shared.f32 	%f1851, [_ZZ23Single_head_flash_attenPfS_S_S_jfE2Ks+2800];
	fma.rn.f32 	%f1852, %f249, %f1851, %f1850;
	ld.shared.f32 	%f1853, [_ZZ23Single_head_flash_attenPfS_S_S_jfE2Ks+2804];
	fma.rn.f32 	%f1854, %f252, %f1853, %f1852;
	ld.shared.f32 	%f1855, [_ZZ23Single_head_flash_attenPfS_S_S_jfE2Ks+2808];
	fma.rn.f32 	%f1856, %f255, %f1855, %f1854;
	ld.shared.f32 	%f1857, [_ZZ23Single_head_flash_attenPfS_S_S_jfE2Ks+2812];
	fma.rn.f32 	%f1858, %f258, %f1857, %f1856;
	mul.f32 	%f1859, %f9158, %f1858;
	fma.rn.f32 	%f1860, %f1859, 0f3BBB989D, 0f3F000000;
	cvt.sat.f32.f32 	%f1861, %f1860;
	fma.rm.f32 	%f1862, %f1861, %f265, %f264;
	add.f32 	%f1863, %f1862, 0fCB40007F;
	neg.f32 	%f1864, %f1863;
	fma.rn.f32 	%f1865, %f1859, 0f3FB8AA3B, %f1864;
	fma.rn.f32 	%f1866, %f1859, 0f32A57060, %f1865;
	mov.b32 	%r68, %f1862;
	shl.b32 	%r69, %r68, 23;
	mov.b32 	%f1867, %r69;
	ex2.approx.ftz.f32 	%f1868, %f1866;
	mul.f32 	%f1869, %f1868, %f1867;
	add.f32 	%f1870, %f1794, %f1869;
	ld.shared.f32 	%f1871, [_ZZ23Single_head_flash_attenPfS_S_S_jfE2Ks+2816];
	fma.rn.f32 	%f1872, %f165, %f1871, 0f00000000;
	ld.shared.f32 	%f1873, [_ZZ23Single_head_flash_attenPfS_S_S_jfE2Ks+2820];
	fma.rn.f32 	%f1874, %f168, %f1873, %f1872;
	ld.shared.f32 	%f1875, [_ZZ23Single_head_flash_attenPfS_S_S_jfE2Ks+2824];
	fma.rn.f32 	%f1876, %f171, %f1875, %f1874;
	ld.shared.f32 	%f1877, [_ZZ23Single_head_flash_attenPfS_S_S_jfE2Ks+2828];
	fma.rn.f32 	%f1878, %f174, %f1877, %f1876;
	ld.shared.f32 	%f1879, [_ZZ23Single_head_flash_attenPfS_S_S_jfE2Ks+2832];
	fma.rn.f32 	%f1880, %f177, %f1879, %f1878;
	ld.shared.f32 	%f1881, [_ZZ23Single_head_flash_attenPfS_S_S_jfE2Ks+2836];
	fma.rn.f32 	%f1882, %f180, %f1881, %f1880;
	ld.shared.f32 	%f1883, [_ZZ23Single_head_flash_attenPfS_S_S_jfE2Ks+2840];
	fma.rn.f32 	%f1884, %f183, %f1883, %f1882;
	ld.shared.f32 	%f1885, [_ZZ23Single_head_flash_attenPfS_S_S_jfE2Ks+2844];
	fma.rn.f32 	%f1886, %f186, %f1885, %f1884;
	ld.shared.f32 	%f1887, [_ZZ23Single_head_flash_attenPfS_S_S_jfE2Ks+2848];
	fma.rn.f32 	%f1888, %f189, %f1887, %f1886;
	ld.shared.f32 	%f1889, [_ZZ23Single_head_flash_attenPfS_S_S_jfE2Ks+2852];
	fma.rn.f32 	%f1890, %f192, %f1889, %f1888;
	ld.shared.f32 	%f1891, [_ZZ23Single_head_flash_attenPfS_S_S_jfE2Ks+2856];
	fma.rn.f32 	%f1892, %f195, %f1891, %f1890;
	ld.shared.f32 	%f1893, [_ZZ23Single_head_flash_attenPfS_S_S_jfE2Ks+2860];
	fma.rn.f32 	%f1894, %f198, %f1893, %f1892;
	ld.shared.f32 	%f1895, [_ZZ23Single_head_flash_attenPfS_S_S_jfE2Ks+2864];
	fma.rn.f32 	%f1896, %f201, %f1895, %f1894;
	ld.shared.f32 	%f1897, [_ZZ23Single_head_flash_attenPfS_S_S_jfE2Ks+2868];
	fma.rn.f32 	%f1898, %f204, %f1897, %f1896;
	ld.shared.f32 	%f1899, [_ZZ23Single_head_flash_attenPfS_S_S_jfE2Ks+2872];
	fma.rn.f32 	%f1900, %f207, %f1899, %f1898;
	ld.shared.f32 	%f1901, [_ZZ23Single_head_flash_attenPfS_S_S_jfE2Ks+2876];
	fma.rn.f32 	%f1902, %f210, %f1901, %f1900;
	ld.shared.f32 	%f1903, [_ZZ23Single_head_flash_attenPfS_S_S_jfE2Ks+2880];
	fma.rn.f32 	%f1904, %f213, %f1903, %f1902;
	ld.shared.f32 	%f1905, [_ZZ23Single_head_flash_attenPfS_S_S_jfE2Ks+2884];
	fma.rn.f32 	%f1906, %f216, %f1905, %f1904;
	ld.shared.f32 	%f1907, [_ZZ23Single_head_flash_attenPfS_S_S_jfE2Ks+2888];
	fma.rn.f32 	%f1908, %f219, %f1907, %f1906;
	ld.shared.f32 	%f1909, [_ZZ23Single_head_flash_attenPfS_S_S_jfE2Ks+2892];
	fma.rn.f32 	%f1910, %f222, %f1909, %f1908;
	ld.shared.f32 	%f1911, [_ZZ23Single_head_flash_attenPfS_S_S_jfE2Ks+2896];
	fma.rn.f32 	%f1912, %f225, %f1911, %f1910;
	ld.shared.f32 	%f1913, [_ZZ23Single_head_flash_attenPfS_S_S_jfE2Ks+2900];
	fma.rn.f32 	%f1914, %f228, %f1913, %f1912;
	ld.shared.f32 	%f1915, [_ZZ23Single_head_flash_attenPfS_S_S_jfE2Ks+2904];
	fma.rn.f32 	%f1916, %f231, %f1915, %f1914;
	ld.shared.f32 	%f1917, [_ZZ23Single_head_flash_attenPfS_S_S_jfE2Ks+2908];
	fma.rn.f32 	%f1918, %f234, %f1917, %f1916;
	ld.shared.f32 	%f1919, [_ZZ23Single_head_flash_attenPfS_S_S_jfE2Ks+2912];
	fma.rn.f32 	%f1920, %f237, %f1919, %f1918;
	ld.shared.f32 	%f1921, [_ZZ23Single_head_flash_attenPfS_S_S_jfE2Ks+2916];
	fma.rn.f32 	%f1922, %f240, %f1921, %f1920;
	ld.shared.f32 	%f1923, [_ZZ23Single_head_flash_attenPfS_S_S_jfE2Ks+2920];
	fma.rn.f32 	%f1924, %f243, %f1923, %f1922;
	ld.shared.f32 	%f1925, [_ZZ23Single_head_flash_attenPfS_S_S_jfE2Ks+2924];
	fma.rn.f32 	%f1926, %f246, %f1925, %f1924;
	ld.shared.f32 	%f1927, [_ZZ23Single_head_flash_attenPfS_S_S_jfE2Ks+2928];
	fma.rn.f32 	%f1928, %f249, %f1927, %f1926;
	ld.shared.f32 	%f1929, [_ZZ23Single_head_flash_attenPfS_S_S_jfE2Ks+2932];
	fma.rn.f32 	%f1930, %f252, %f1929, %f1928;
	ld.shared.f32 	%f1931, [_ZZ23Single_head_flash_attenPfS_S_S_jfE2Ks+2936];
	fma.rn.f32 	%f1932, %f255, %f1931, %f1930;
	ld.shared.f32 	%f1933, [_ZZ23Single_head_flash_attenPfS_S_S_jfE2Ks+2940];
	fma.rn.f32 	%f1934, %f258, %f1933, %f1932;
	mul.f32 	%f1935, %f9158, %f1934;
	fma.rn.f32 	%f1936, %f1935, 0f3BBB989D, 0f3F000000;
	cvt.sat.f32.f32 	%f1937, %f1936;
	fma.rm.f32 	%f1938, %f1937, %f265, %f264;
	add.f32 	%f1939, %f1938, 0fCB40007F;
	neg.f32 	%f1940, %f1939;
	fma.rn.f32 	%f1941, %f1935, 0f3FB8AA3B, %f1940;
	fma.rn.f32 	%f1942, %f1935, 0f32A57060, %f1941;
	mov.b32 	%r70, %f1938;
	shl.b32 	%r71, %r70, 23;
	mov.b32 	%f1943, %r71;
	ex2.approx.ftz.f32 	%f1944, %f1942;
	mul.f32 	%f1945, %f1944, %f1943;
	add.f32 	%f1946, %f1870, %f1945;
	ld.shared.f32 	%f1947, [_ZZ23Single_head_flash_attenPfS_S_S_jfE2Ks+2944];
	fma.rn.f32 	%f1948, %f165, %f1947, 0f00000000;
	ld.shared.f32 	%f1949, [_ZZ23Single_head_flash_attenPfS_S_S_jfE2Ks+2948];
	fma.rn.f32 	%f1950, %f168, %f1949, %f1948;
	ld.shared.f32 	%f1951, [_ZZ23Single_head_flash_attenPfS_S_S_jfE2Ks+2952];
	fma.rn.f32 	%f1952, %f171, %f1951, %f1950;
	ld.shared.f32 	%f1953, [_ZZ23Single_head_flash_attenPfS_S_S_jfE2Ks+2956];
	fma.rn.f32 	%f1954, %f174, %f1953, %f1952;
	ld.shared.f32 	%f1955, [_ZZ23Single_head_flash_attenPfS_S_S_jfE2Ks+2960];
	fma.rn.f32 	%f1956, %f177, %f1955, %f1954;
	ld.shared.f32 	%f1957, [_ZZ23Single_head_flash_attenPfS_S_S_jfE2Ks+2964];
	fma.rn.f32 	%f1958, %f180, %f1957, %f1956;
	ld.shared.f32 	%f1959, [_ZZ23Single_head_flash_attenPfS_S_S_jfE2Ks+2968];
	fma.rn.f32 	%f1960, %f183, %f1959, %f1958;
	ld.shared.f32 	%f1961, [_ZZ23Single_head_flash_attenPfS_S_S_jfE2Ks+2972];
	fma.rn.f32 	%f1962, %f186, %f1961, %f1960;
	ld.shared.f32 	%f1963, [_ZZ23Single_head_flash_attenPfS_S_S_jfE2Ks+2976];
	fma.rn.f32 	%f1964, %f189, %f1963, %f1962;
	ld.shared.f32 	%f1965, [_ZZ23Single_head_flash_attenPfS_S_S_jfE2Ks+2980];
	fma.rn.f32 	%f1966, %f192, %f1965, %f1964;
	ld.shared.f32 	%f1967, [_ZZ23Single_head_flash_attenPfS_S_S_jfE2Ks+2984];
	fma.rn.f32 	%f1968, %f195, %f1967, %f1966;
	ld.shared.f32 	%f1969, [_ZZ23Single_head_flash_attenPfS_S_S_jfE2Ks+2988];
	fma.rn.f32 	%f1970, %f198, %f1969, %f1968;
	ld.shared.f32 	%f1971, [_ZZ23Single_head_flash_attenPfS_S_S_jfE2Ks+2992];
	fma.rn.f32 	%f1972, %f201, %f1971, %f1970;
	ld.shared.f32 	%f1973, [_ZZ23Single_head_flash_attenPfS_S_S_jfE2Ks+2996];
	fma.rn.f32 	%f1974, %f204, %f1973, %f1972;
	ld.shared.f32 	%f1975, [_ZZ23Single_head_flash_attenPfS_S_S_jfE2Ks+3000];
	fma.rn.f32 	%f1976, %f207, %f1975, %f1974;
	ld.shared.f32 	%f1977, [_ZZ23Single_head_flash_attenPfS_S_S_jfE2Ks+3004];
	fma.rn.f32 	%f1978, %f210, %f1977, %f1976;
	ld.shared.f32 	%f1979, [_ZZ23Single_head_flash_attenPfS_S_S_jfE2Ks+3008];
	fma.rn.f32 	%f1980, %f213, %f1979, %f1978;
	ld.shared.f32 	%f1981, [_ZZ23Single_head_flash_attenPfS_S_S_jfE2Ks+3012];
	fma.rn.f32 	%f1982, %f216, %f1981, %f1980;
	ld.shared.f32 	%f1983, [_ZZ23Single_head_flash_attenPfS_S_S_jfE2Ks+3016];
	fma.rn.f32 	%f1984, %f219, %f1983, %f1982;
	ld.shared.f32 	%f1985, [_ZZ23Single_head_flash_attenPfS_S_S_jfE2Ks+3020];
	fma.rn.f32 	%f1986, %f222, %f1985, %f1984;
	ld.shared.f32 	%f1987, [_ZZ23Single_head_flash_attenPfS_S_S_jfE2Ks+3024];
	fma.rn.f32 	%f1988, %f225, %f1987, %f1986;
	ld.shared.f32 	%f1989, [_ZZ23Single_head_flash_attenPfS_S_S_jfE2Ks+3028];
	fma.rn.f32 	%f1990, %f228, %f1989, %f1988;
	ld.shared.f32 	%f1991, [_ZZ23Single_head_flash_attenPfS_S_S_jfE2Ks+3032];
	fma.rn.f32 	%f1992, %f231, %f1991, %f1990;
	ld.shared.f32 	%f1993, [_ZZ23Single_head_flash_attenPfS_S_S_jfE2Ks+3036];
	fma.rn.f32 	%f1994, %f234, %f1993, %f1992;
	ld.shared.f32 	%f1995, [_ZZ23Single_head_flash_attenPfS_S_S_jfE2Ks+3040];
	fma.rn.f32 	%f1996, %f237, %f1995, %f1994;
	ld.shared.f32 	%f1997, [_ZZ23Single_head_flash_attenPfS_S_S_jfE2Ks+3044];
	fma.rn.f32 	%f1998, %f240, %f1997, %f1996;
	ld.shared.f32 	%f1999, [_ZZ23Single_head_flash_attenPfS_S_S_jfE2Ks+3048];
	fma.rn.f32 	%f2000, %f243, %f1999, %f1998;
	ld.shared.f32 	%f2001, [_ZZ23Single_head_flash_attenPfS_S_S_jfE2Ks+3052];
	fma.rn.f32 	%f2002, %f246, %f2001, %f2000;
	ld.shared.f32 	%f2003, [_ZZ23Single_head_flash_attenPfS_S_S_jfE2Ks+3056];
	fma.rn.f32 	%f2004, %f249, %f2003, %f2002;
	ld.shared.f32 	%f2005, [_ZZ23Single_head_flash_attenPfS_S_S_jfE2Ks+3060];
	fma.rn.f32 	%f2006, %f252, %f2005, %f2004;
	ld.shared.f32 	%f2007, [_ZZ23Single_head_flash_attenPfS_S_S_jfE2Ks+3064];
	fma.rn.f32 	%f2008, %f255, %f2007, %f2006;
	ld.shared.f32 	%f2009, [_ZZ23Single_head_flash_attenPfS_S_S_jfE2Ks+3068];
	fma.rn.f32 	%f2010, %f258, %f2009, %f2008;
	mul.f32 	%f2011, %f9158, %f2010;
	fma.rn.f32 	%f2012, %f2011, 0f3BBB989D, 0f3F000000;
	cvt.sat.f32.f32 	%f2013, %f2012;
	fma.rm.f32 	%f2014, %f2013, %f265, %f264;
	add.f32 	%f2015, %f2014, 0fCB40007F;
	neg.f32 	%f2016, %f2015;
	fma.rn.f32 	%f2017, %f2011, 0f3FB8AA3B, %f2016;
	fma.rn.f32 	%f2018, %f2011, 0f32A57060, %f2017;
	mov.b32 	%r72, %f2014;
	shl.b32 	%r73, %r72, 23;
	mov.b32 	%f2019, %r73;
	ex2.approx.ftz.f32 	%f2020, %f2018;
	mul.f32 	%f2021, %f2020, %f2019;
	add.f32 	%f2022, %f1946, %f2021;
	ld.shared.f32 	%f2023, [_ZZ23Single_head_flash_attenPfS_S_S_jfE2Ks+3072];
	fma.rn.f32 	%f2024, %f165, %f2023, 0f00000000;
	ld.shared.f32 	%f2025, [_ZZ23Single_head_flash_attenPfS_S_S_jfE2Ks+3076];
	fma.rn.f32 	%f2026, %f168, %f2025, %f2024;
	ld.shared.f32 	%f2027, [_ZZ23Single_head_flash_attenPfS_S_S_jfE2Ks+3080];
	fma.rn.f32 	%f2028, %f171, %f2027, %f2026;
	ld.shared.f32 	%f2029, [_ZZ23Single_head_flash_attenPfS_S_S_jfE2Ks+3084];
	fma.rn.f32 	%f2030, %f174, %f2029, %f2028;
	ld.shared.f32 	%f2031, [_ZZ23Single_head_flash_attenPfS_S_S_jfE2Ks+3088];
	fma.rn.f32 	%f2032, %f177, %f2031, %f2030;
	ld.shared.f32 	%f2033, [_ZZ23Single_head_flash_attenPfS_S_S_jfE2Ks+3092];
	fma.rn.f32 	%f2034, %f180, %f2033, %f2032;
	ld.shared.f32 	%f2035, [_ZZ23Single_head_flash_attenPfS_S_S_jfE2Ks+3096];
	fma.rn.f32 	%f2036, %f183, %f2035, %f2034;
	ld.shared.f32 	%f2037, [_ZZ23Single_head_flash_attenPfS_S_S_jfE2Ks+3100];
	fma.rn.f32 	%f2038, %f186, %f2037, %f2036;
	ld.shared.f32 	%f2039, [_ZZ23Single_head_flash_attenPfS_S_S_jfE2Ks+3104];
	fma.rn.f32 	%f2040, %f189, %f2039, %f2038;
	ld.shared.f32 	%f2041, [_ZZ23Single_head_flash_attenPfS_S_S_jfE2Ks+3108];
	fma.rn.f32 	%f2042, %f192, %f2041, %f2040;
	ld.shared.f32 	%f2043, [_ZZ23Single_head_flash_attenPfS_S_S_jfE2Ks+3112];
	fma.rn.f32 	%f2044, %f195, %f2043, %f2042;
	ld.shared.f32 	%f2045, [_ZZ23Single_head_flash_attenPfS_S_S_jfE2Ks+3116];
	fma.rn.f32 	%f2046, %f198, %f2045, %f2044;
	ld.shared.f32 	%f2047, [_ZZ23Single_head_flash_attenPfS_S_S_jfE2Ks+3120];
	fma.rn.f32 	%f2048, %f201, %f2047, %f2046;
	ld.shared.f32 	%f2049, [_ZZ23Single_head_flash_attenPfS_S_S_jfE2Ks+3124];
	fma.rn.f32 	%f2050, %f204, %f2049, %f2048;
	ld.shared.f32 	%f2051, [_ZZ23Single_head_flash_attenPfS_S_S_jfE2Ks+3128];
	fma.rn.f32 	%f2052, %f207, %f2051, %f2050;
	ld.shared.f32 	%f2053, [_ZZ23Single_head_flash_attenPfS_S_S_jfE2Ks+3132];
	fma.rn.f32 	%f2054, %f210, %f2053, %f2052;
	ld.shared.f32 	%f2055, [_ZZ23Single_head_flash_attenPfS_S_S_jfE2Ks+3136];
	fma.rn.f32 	%f2056, %f213, %f2055, %f2054;
	ld.shared.f32 	%f2057, [_ZZ23Single_head_flash_attenPfS_S_S_jfE2Ks+3140];
	fma.rn.f32 	%f2058, %f216, %f2057, %f2056;
	ld.shared.f32 	%f2059, [_ZZ23Single_head_flash_attenPfS_S_S_jfE2Ks+3144];
	fma.rn.f32 	%f2060, %f219, %f2059, %f2058;
	ld.shared.f32 	%f2061, [_ZZ23Single_head_flash_attenPfS_S_S_jfE2Ks+3148];
	fma.rn.f32 	%f2062, %f222, %f2061, %f2060;
	ld.shared.f32 	%f2063, [_ZZ23Single_head_flash_attenPfS_S_S_jfE2Ks+3152];
	fma.rn.f32 	%f2064, %f225, %f2063, %f2062;
	ld.shared.f32 	%f2065, [_ZZ23Single_head_flash_attenPfS_S_S_jfE2Ks+3156];
	fma.rn.f32 	%f2066, %f228, %f2065, %f2064;
	ld.shared.f32 	%f2067, [_ZZ23Single_head_flash_attenPfS_S_S_jfE2Ks+3160];
	fma.rn.f32 	%f2068, %f231, %f2067, %f2066;
	ld.shared.f32 	%f2069, [_ZZ23Single_head_flash_attenPfS_S_S_jfE2Ks+3164];
	fma.rn.f32 	%f2070, %f234, %f2069, %f2068;
	ld.shared.f32 	%f2071, [_ZZ23Single_head_flash_attenPfS_S_S_jfE2Ks+3168];
	fma.rn.f32 	%f2072, %f237, %f2071, %f2070;
	ld.shared.f32 	%f2073, [_ZZ23Single_head_flash_attenPfS_S_S_jfE2Ks+3172];
	fma.rn.f32 	%f2074, %f240, %f2073, %f2072;
	ld.shared.f32 	%f2075, [_ZZ23Single_head_flash_attenPfS_S_S_jfE2Ks+3176];
	fma.rn.f32 	%f2076, %f243, %f2075, %f2074;
	ld.shared.f32 	%f2077, [_ZZ23Single_head_flash_attenPfS_S_S_jfE2Ks+3180];
	fma.rn.f32 	%f2078, %f246, %f2077, %f2076;
	ld.shared.f32 	%f2079, [_ZZ23Single_head_flash_attenPfS_S_S_jfE2Ks+3184];
	fma.rn.f32 	%f2080, %f249, %f2079, %f2078;
	ld.shared.f32 	%f2081, [_ZZ23Single_head_flash_attenPfS_S_S_jfE2Ks+3188];
	fma.rn.f32 	%f2082, %f252, %f2081, %f2080;
	ld.shared.f32 	%f2083, [_ZZ23Single_head_flash_attenPfS_S_S_jfE2Ks+3192];
	fma.rn.f32 	%f2084, %f255, %f2083, %f2082;
	ld.shared.f32 	%f2085, [_ZZ23Single_head_flash_attenPfS_S_S_jfE2Ks+3196];
	fma.rn.f32 	%f2086, %f258, %f2085, %f2084;
	mul.f32 	%f2087, %f9158, %f2086;
	fma.rn.f32 	%f2088, %f2087, 0f3BBB989D, 0f3F000000;
	cvt.sat.f32.f32 	%f2089, %f2088;
	fma.rm.f32 	%f2090, %f2089, %f265, %f264;
	add.f32 	%f2091, %f2090, 0fCB40007F;
	neg.f32 	%f2092, %f2091;
	fma.rn.f32 	%f2093, %f2087, 0f3FB8AA3B, %f2092;
	fma.rn.f32 	%f2094, %f2087, 0f32A57060, %f2093;
	mov.b32 	%r74, %f2090;
	shl.b32 	%r75, %r74, 23;
	mov.b32 	%f2095, %r75;
	ex2.approx.ftz.f32 	%f2096, %f2094;
	mul.f32 	%f2097, %f2096, %f2095;
	add.f32 	%f2098, %f2022, %f2097;
	ld.shared.f32 	%f2099, [_ZZ23Single_head_flash_attenPfS_S_S_jfE2Ks+3200];
	fma.rn.f32 	%f2100, %f165, %f2099, 0f00000000;
	ld.shared.f32 	%f2101, [_ZZ23Single_head_flash_attenPfS_S_S_jfE2Ks+3204];
	fma.rn.f32 	%f2102, %f168, %f2101, %f2100;
	ld.shared.f32 	%f2103, [_ZZ23Single_head_flash_attenPfS_S_S_jfE2Ks+3208];
	fma.rn.f32 	%f2104, %f171, %f2103, %f2102;
	ld.shared.f32 	%f2105, [_ZZ23Single_head_flash_attenPfS_S_S_jfE2Ks+3212];
	fma.rn.f32 	%f2106, %f174, %f2105, %f2104;
	ld.shared.f32 	%f2107, [_ZZ23Single_head_flash_attenPfS_S_S_jfE2Ks+3216];
	fma.rn.f32 	%f2108, %f177, %f2107, %f2106;
	ld.shared.f32 	%f2109, [_ZZ23Single_head_flash_attenPfS_S_S_jfE2Ks+3220];
	fma.rn.f32 	%f2110, %f180, %f2109, %f2108;
	ld.shared.f32 	%f2111, [_ZZ23Single_head_flash_attenPfS_S_S_jfE2Ks+3224];
	fma.rn.f32 	%f2112, %f183, %f2111, %f2110;
	ld.shared.f32 	%f2113, [_ZZ23Single_head_flash_attenPfS_S_S_jfE2Ks+3228];
	fma.rn.f32 	%f2114, %f186, %f2113, %f2112;
	ld.shared.f32 	%f2115, [_ZZ23Single_head_flash_attenPfS_S_S_jfE2Ks+3232];
	fma.rn.f32 	%f2116, %f189, %f2115, %f2114;
	ld.shared.f32 	%f2117, [_ZZ23Single_head_flash_attenPfS_S_S_jfE2Ks+3236];
	fma.rn.f32 	%f2118, %f192, %f2117, %f2116;
	ld.shared.f32 	%f2119, [_ZZ23Single_head_flash_attenPfS_S_S_jfE2Ks+3240];
	fma.rn.f32 	%f2120, %f195, %f2119, %f2118;
	ld.shared.f32 	%f2121, [_ZZ23Single_head_flash_attenPfS_S_S_jfE2Ks+3244];
	fma.rn.f32 	%f2122, %f198, %f2121, %f2120;
	ld.shared.f32 	%f2123, [_ZZ23Single_head_flash_attenPfS_S_S_jfE2Ks+3248];
	fma.rn.f32 	%f2124, %f201, %f2123, %f2122;
	ld.shared.f32 	%f2125, [_ZZ23Single_head_flash_attenPfS_S_S_jfE2Ks+3252];
	fma.rn.f32 	%f2126, %f204, %f2125, %f2124;
	ld.shared.f32 	%f2127, [_ZZ23Single_head_flash_attenPfS_S_S_jfE2Ks+3256];
	fma.rn.f32 	%f2128, %f207, %f2127, %f2126;
	ld.shared.f32 	%f2129, [_ZZ23Single_head_flash_attenPfS_S_S_jfE2Ks+3260];
	fma.rn.f32 	%f2130, %f210, %f2129, %f2128;
	ld.shared.f32 	%f2131, [_ZZ23Single_head_flash_attenPfS_S_S_jfE2Ks+3264];
	fma.rn.f32 	%f2132, %f213, %f2131, %f2130;
	ld.shared.f32 	%f2133, [_ZZ23Single_head_flash_attenPfS_S_S_jfE2Ks+3268];
	fma.rn.f32 	%f2134, %f216, %f2133, %f2132;
	ld.shared.f32 	%f2135, [_ZZ23Single_head_flash_attenPfS_S_S_jfE2Ks+3272];
	fma.rn.f32 	%f2136, %f219, %f2135, %f2134;
	ld.shared.f32 	%f2137, [_ZZ23Single_head_flash_attenPfS_S_S_jfE2Ks+3276];
	fma.rn.f32 	%f2138, %f222, %f2137, %f2136;
	ld.shared.f32 	%f2139, [_ZZ23Single_head_flash_attenPfS_S_S_jfE2Ks+3280];
	fma.rn.f32 	%f2140, %f225, %f2139, %f2138;
	ld.shared.f32 	%f2141, [_ZZ23Single_head_flash_attenPfS_S_S_jfE2Ks+3284];
	fma.rn.f32 	%f2142, %f228, %f2141, %f2140;
	ld.shared.f32 	%f2143, [_ZZ23Single_head_flash_attenPfS_S_S_jfE2Ks+3288];
	fma.rn.f32 	%f2144, %f231, %f2143, %f2142;
	ld.shared.f32 	%f2145, [_ZZ23Single_head_flash_attenPfS_S_S_jfE2Ks+3292];
	fma.rn.f32 	%f2146, %f234, %f2145, %f2144;
	ld.shared.f32 	%f2147, [_ZZ23Single_head_flash_attenPfS_S_S_jfE2Ks+3296];
	fma.rn.f32 	%f2148, %f237, %f2147, %f2146;
	ld.shared.f32 	%f2149, [_ZZ23Single_head_flash_attenPfS_S_S_jfE2Ks+3300];
	fma.rn.f32 	%f2150, %f240, %f2149, %f2148;
	ld.shared.f32 	%f2151, [_ZZ23Single_head_flash_attenPfS_S_S_jfE2Ks+3304];
	fma.rn.f32 	%f2152, %f243, %f2151, %f2150;
	ld.shared.f32 	%f2153, [_ZZ23Single_head_flash_attenPfS_S_S_jfE2Ks+3308];
	fma.rn.f32 	%f2154, %f246, %f2153, %f2152;
	ld.shared.f32 	%f2155, [_ZZ23Single_head_flash_attenPfS_S_S_jfE2Ks+3312];
	fma.rn.f32 	%f2156, %f249, %f2155, %f2154;
	ld.shared.f32 	%f2157, [_ZZ23Single_head_flash_attenPfS_S_S_jfE2Ks+3316];
	fma.rn.f32 	%f2158, %f252, %f2157, %f2156;
	ld.shared.f32 	%f2159, [_ZZ23Single_head_flash_attenPfS_S_S_jfE2Ks+3320];
	fma.rn.f32 	%f2160, %f255, %f2159, %f2158;
	ld.shared.f32 	%f2161, [_ZZ23Single_head_flash_attenPfS_S_S_jfE2Ks+3324];
	fma.rn.f32 	%f2162, %f258, %f2161, %f2160;
	mul.f32 	%f2163, %f9158, %f2162;
	fma.rn.f32 	%f2164, %f2163, 0f3BBB989D, 0f3F000000;
	cvt.sat.f32.f32 	%f2165, %f2164;
	fma.rm.f32 	%f2166, %f2165, %f265, %f264;
	add.f32 	%f2167, %f2166, 0fCB40007F;
	neg.f32 	%f2168, %f2167;
	fma.rn.f32 	%f2169, %f2163, 0f3FB8AA3B, %f2168;
	fma.rn.f32 	%f2170, %f2163, 0f32A57060, %f2169;
	mov.b32 	%r76, %f2166;
	shl.b32 	%r77, %r76, 23;
	mov.b32 	%f2171, %r77;
	ex2.approx.ftz.f32 	%f2172, %f2170;
	mul.f32 	%f2173, %f2172, %f2171;
	add.f32 	%f2174, %f2098, %f2173;
	ld.shared.f32 	%f2175, [_ZZ23Single_head_flash_attenPfS_S_S_jfE2Ks+3328];
	fma.rn.f32 	%f2176, %f165, %f2175, 0f00000000;
	ld.shared.f32 	%f2177, [_ZZ23Single_head_flash_attenPfS_S_S_jfE2Ks+3332];
	fma.rn.f32 	%f2178, %f168, %f2177, %f2176;
	ld.shared.f32 	%f2179, [_ZZ23Single_head_flash_attenPfS_S_S_jfE2Ks+3336];
	fma.rn.f32 	%f2180, %f171, %f2179, %f2178;
	ld.shared.f32 	%f2181, [_ZZ23Single_head_flash_attenPfS_S_S_jfE2Ks+3340];
	fma.rn.f32 	%f2182, %f174, %f2181, %f2180;
	ld.shared.f32 	%f2183, [_ZZ23Single_head_flash_attenPfS_S_S_jfE2Ks+3344];
	fma.rn.f32 	%f2184, %f177, %f2183, %f2182;
	ld.shared.f32 	%f2185, [_ZZ23Single_head_flash_attenPfS_S_S_jfE2Ks+3348];
	fma.rn.f32 	%f2186, %f180, %f2185, %f2184;
	ld.shared.f32 	%f2187, [_ZZ23Single_head_flash_attenPfS_S_S_jfE2Ks+3352];
	fma.rn.f32 	%f2188, %f183, %f2187, %f2186;
	ld.shared.f32 	%f2189, [_ZZ23Single_head_flash_attenPfS_S_S_jfE2Ks+3356];
	fma.rn.f32 	%f2190, %f186, %f2189, %f2188;
	ld.shared.f32 	%f2191, [_ZZ23Single_head_flash_attenPfS_S_S_jfE2Ks+3360];
	fma.rn.f32 	%f2192, %f189, %f2191, %f2190;
	ld.shared.f32 	%f2193, [_ZZ23Single_head_flash_attenPfS_S_S_jfE2Ks+3364];
	fma.rn.f32 	%f2194, %f192, %f2193, %f2192;
	ld.shared.f32 	%f2195, [_ZZ23Single_head_flash_attenPfS_S_S_jfE2Ks+3368];
	fma.rn.f32 	%f2196, %f195, %f2195, %f2194;
	ld.shared.f32 	%f2197, [_ZZ23Single_head_flash_attenPfS_S_S_jfE2Ks+3372];
	fma.rn.f32 	%f2198, %f198, %f2197, %f2196;
	ld.shared.f32 	%f2199, [_ZZ23Single_head_flash_attenPfS_S_S_jfE2Ks+3376];
	fma.rn.f32 	%f2200, %f201, %f2199, %f2198;
	ld.shared.f32 	%f2201, [_ZZ23Single_head_flash_attenPfS_S_S_jfE2Ks+3380];
	fma.rn.f32 	%f2202, %f204, %f2201, %f2200;
	ld.shared.f32 	%f2203, [_ZZ23Single_head_flash_attenPfS_S_S_jfE2Ks+3384];
	fma.rn.f32 	%f2204, %f207, %f2203, %f2202;
	ld.shared.f32 	%f2205, [_ZZ23Single_head_flash_attenPfS_S_S_jfE2Ks+3388];
	fma.rn.f32 	%f2206, %f210, %f2205, %f2204;
	ld.shared.f32 	%f2207, [_ZZ23Single_head_flash_attenPfS_S_S_jfE2Ks+3392];
	fma.rn.f32 	%f2208, %f213, %f2207, %f2206;
	ld.shared.f32 	%f2209, [_ZZ23Single_head_flash_attenPfS_S_S_jfE2Ks+3396];
	fma.rn.f32 	%f2210, %f216, %f2209, %f2208;
	ld.shared.f32 	%f2211, [_ZZ23Single_head_flash_attenPfS_S_S_jfE2Ks+3400];
	fma.rn.f32 	%f2212, %f219, %f2211, %f2210;
	ld.shared.f32 	%f2213, [_ZZ23Single_head_flash_attenPfS_S_S_jfE2Ks+3404];
	fma.rn.f32 	%f2214, %f222, %f2213, %f2212;
	ld.shared.f32 	%f2215, [_ZZ23Single_head_flash_attenPfS_S_S_jfE2Ks+3408];
	fma.rn.f32 	%f2216, %f225, %f2215, %f2214;
	ld.shared.f32 	%f2217, [_ZZ23Single_head_flash_attenPfS_S_S_jfE2Ks+3412];
	fma.rn.f32 	%f2218, %f228, %f2217, %f2216;
	ld.shared.f32 	%f2219, [_ZZ23Single_head_flash_attenPfS_S_S_jfE2Ks+3416];
	fma.rn.f32 	%f2220, %f231, %f2219, %f2218;
	ld.shared.f32 	%f2221, [_ZZ23Single_head_flash_attenPfS_S_S_jfE2Ks+3420];
	fma.rn.f32 	%f2222, %f234, %f2221, %f2220;
	ld.shared.f32 	%f2223, [_ZZ23Single_head_flash_attenPfS_S_S_jfE2Ks+3424];
	fma.rn.f32 	%f2224, %f237, %f2223, %f2222;
	ld.shared.f32 	%f2225, [_ZZ23Single_head_flash_attenPfS_S_S_jfE2Ks+3428];
	fma.rn.f32 	%f2226, %f240, %f2225, %f2224;
	ld.shared.f32 	%f2227, [_ZZ23Single_head_flash_attenPfS_S_S_jfE2Ks+3432];
	fma.rn.f32 	%f2228, %f243, %f2227, %f2226;
	ld.shared.f32 	%f2229, [_ZZ23Single_head_flash_attenPfS_S_S_jfE2Ks+3436];
	fma.rn.f32 	%f2230, %f246, %f2229, %f2228;
	ld.shared.f32 	%f2231, [_ZZ23Single_head_flash_attenPfS_S_S_jfE2Ks+3440];
	fma.rn.f32 	%f2232, %f249, %f2231, %f2230;
	ld.shared.f32 	%f2233, [_ZZ23Single_head_flash_attenPfS_S_S_jfE2Ks+3444];
	fma.rn.f32 	%f2234, %f252, %f2233, %f2232;
	ld.shared.f32 	%f2235, [_ZZ23Single_head_flash_attenPfS_S_S_jfE2Ks+3448];
	fma.rn.f32 	%f2236, %f255, %f2235, %f2234;
	ld.shared.f32 	%f2237, [_ZZ23Single_head_flash_attenPfS_S_S_jfE2Ks+3452];
	fma.rn.f32 	%f2238, %f258, %f2237, %f2236;
	mul.f32 	%f2239, %f9158, %f2238;
	fma.rn.f32 	%f2240, %f2239, 0f3BBB989D, 0f3F000000;
	cvt.sat.f32.f32 	%f2241, %f2240;
	fma.rm.f32 	%f2242, %f2241, %f265, %f264;
	add.f32 	%f2243, %f2242, 0fCB40007F;
	neg.f32 	%f2244, %f2243;
	fma.rn.f32 	%f2245, %f2239, 0f3FB8AA3B, %f2244;
	fma.rn.f32 	%f2246, %f2239, 0f32A57060, %f2245;
	mov.b32 	%r78, %f2242;
	shl.b32 	%r79, %r78, 23;
	mov.b32 	%f2247, %r79;
	ex2.approx.ftz.f32 	%f2248, %f2246;
	mul.f32 	%f2249, %f2248, %f2247;
	add.f32 	%f2250, %f2174, %f2249;
	ld.shared.f32 	%f2251, [_ZZ23Single_head_flash_attenPfS_S_S_jfE2Ks+3456];
	fma.rn.f32 	%f2252, %f165, %f2251, 0f00000000;
	ld.shared.f32 	%f2253, [_ZZ23Single_head_flash_attenPfS_S_S_jfE2Ks+3460];
	fma.rn.f32 	%f2254, %f168, %f2253, %f2252;
	ld.shared.f32 	%f2255, [_ZZ23Single_head_flash_attenPfS_S_S_jfE2Ks+3464];
	fma.rn.f32 	%f2256, %f171, %f2255, %f2254;
	ld.shared.f32 	%f2257, [_ZZ23Single_head_flash_attenPfS_S_S_jfE2Ks+3468];
	fma.rn.f32 	%f2258, %f174, %f2257, %f2256;
	ld.shared.f32 	%f2259, [_ZZ23Single_head_flash_attenPfS_S_S_jfE2Ks+3472];
	fma.rn.f32 	%f2260, %f177, %f2259, %f2258;
	ld.shared.f32 	%f2261, [_ZZ23Single_head_flash_attenPfS_S_S_jfE2Ks+3476];
	fma.rn.f32 	%f2262, %f180, %f2261, %f2260;
	ld.shared.f32 	%f2263, [_ZZ23Single_head_flash_attenPfS_S_S_jfE2Ks+3480];
	fma.rn.f32 	%f2264, %f183, %f2263, %f2262;
	ld.shared.f32 	%f2265, [_ZZ23Single_head_flash_attenPfS_S_S_jfE2Ks+3484];
	fma.rn.f32 	%f2266, %f186, %f2265, %f2264;
	ld.shared.f32 	%f2267, [_ZZ23Single_head_flash_attenPfS_S_S_jfE2Ks+3488];
	fma.rn.f32 	%f2268, %f189, %f2267, %f2266;
	ld.shared.f32 	%f2269, [_ZZ23Single_head_flash_attenPfS_S_S_jfE2Ks+3492];
	fma.rn.f32 	%f2270, %f192, %f2269, %f2268;
	ld.shared.f32 	%f2271, [_ZZ23Single_head_flash_attenPfS_S_S_jfE2Ks+3496];
	fma.rn.f32 	%f2272, %f195, %f2271, %f2270;
	ld.shared.f32 	%f2273, [_ZZ23Single_head_flash_attenPfS_S_S_jfE2Ks+3500];
	fma.rn.f32 	%f2274, %f198, %f2273, %f2272;
	ld.shared.f32 	%f2275, [_ZZ23Single_head_flash_attenPfS_S_S_jfE2Ks+3504];
	fma.rn.f32 	%f2276, %f201, %f2275, %f2274;
	ld.shared.f32 	%f2277, [_ZZ23Single_head_flash_attenPfS_S_S_jfE2Ks+3508];
	fma.rn.f32 	%f2278, %f204, %f2277, %f2276;
	ld.shared.f32 	%f2279, [_ZZ23Single_head_flash_attenPfS_S_S_jfE2Ks+3512];
	fma.rn.f32 	%f2280, %f207, %f2279, %f2278;
	ld.shared.f32 	%f2281, [_ZZ23Single_head_flash_attenPfS_S_S_jfE2Ks+3516];
	fma.rn.f32 	%f2282, %f210, %f2281, %f2280;
	ld.shared.f32 	%f2283, [_ZZ23Single_head_flash_attenPfS_S_S_jfE2Ks+3520];
	fma.rn.f32 	%f2284, %f213, %f2283, %f2282;
	ld.shared.f32 	%f2285, [_ZZ23Single_head_flash_attenPfS_S_S_jfE2Ks+3524];
	fma.rn.f32 	%f2286, %f216, %f2285, %f2284;
	ld.shared.f32 	%f2287, [_ZZ23Single_head_flash_attenPfS_S_S_jfE2Ks+3528];
	fma.rn.f32 	%f2288, %f219, %f2287, %f2286;
	ld.shared.f32 	%f2289, [_ZZ23Single_head_flash_attenPfS_S_S_jfE2Ks+3532];
	fma.rn.f32 	%f2290, %f222, %f2289, %f2288;
	ld.shared.f32 	%f2291, [_ZZ23Single_head_flash_attenPfS_S_S_jfE2Ks+3536];
	fma.rn.f32 	%f2292, %f225, %f2291, %f2290;
	ld.shared.f32 	%f2293, [_ZZ23Single_head_flash_attenPfS_S_S_jfE2Ks+3540];
	fma.rn.f32 	%f2294, %f228, %f2293, %f2292;
	ld.shared.f32 	%f2295, [_ZZ23Single_head_flash_attenPfS_S_S_jfE2Ks+3544];
	fma.rn.f32 	%f2296, %f231, %f2295, %f2294;
	ld.shared.f32 	%f2297, [_ZZ23Single_head_flash_attenPfS_S_S_jfE2Ks+3548];
	fma.rn.f32 	%f2298, %f234, %f2297, %f2296;
	ld.shared.f32 	%f2299, [_ZZ23Single_head_flash_attenPfS_S_S_jfE2Ks+3552];
	fma.rn.f32 	%f2300, %f237, %f2299, %f2298;
	ld.shared.f32 	%f2301, [_ZZ23Single_head_flash_attenPfS_S_S_jfE2Ks+3556];
	fma.rn.f32 	%f2302, %f240, %f2301, %f2300;
	ld.shared.f32 	%f2303, [_ZZ23Single_head_flash_attenPfS_S_S_jfE2Ks+3560];
	fma.rn.f32 	%f2304, %f243, %f2303, %f2302;
	ld.shared.f32 	%f2305, [_ZZ23Single_head_flash_attenPfS_S_S_jfE2Ks+3564];
	fma.rn.f32 	%f2306, %f246, %f2305, %f2304;
	ld.shared.f32 	%f2307, [_ZZ23Single_head_flash_attenPfS_S_S_jfE2Ks+3568];
	fma.rn.f32 	%f2308, %f249, %f2307, %f2306;
	ld.shared.f32 	%f2309, [_ZZ23Single_head_flash_attenPfS_S_S_jfE2Ks+3572];
	fma.rn.f32 	%f2310, %f252, %f2309, %f2308;
	ld.shared.f32 	%f2311, [_ZZ23Single_head_flash_attenPfS_S_S_jfE2Ks+3576];
	fma.rn.f32 	%f2312, %f255, %f2311, %f2310;
	ld.shared.f32 	%f2313, [_ZZ23Single_head_flash_attenPfS_S_S_jfE2Ks+3580];
	fma.rn.f32 	%f2314, %f258, %f2313, %f2312;
	mul.f32 	%f2315, %f9158, %f2314;
	fma.rn.f32 	%f2316, %f2315, 0f3BBB989D, 0f3F000000;
	cvt.sat.f32.f32 	%f2317, %f2316;
	fma.rm.f32 	%f2318, %f2317, %f265, %f264;
	add.f32 	%f2319, %f2318, 0fCB40007F;
	neg.f32 	%f2320, %f2319;
	fma.rn.f32 	%f2321, %f2315, 0f3FB8AA3B, %f2320;
	fma.rn.f32 	%f2322, %f2315, 0f32A57060, %f2321;
	mov.b32 	%r80, %f2318;
	shl.b32 	%r81, %r80, 23;
	mov.b32 	%f2323, %r81;
	ex2.approx.ftz.f32 	%f2324, %f2322;
	mul.f32 	%f2325, %f2324, %f2323;
	add.f32 	%f2326, %f2250, %f2325;
	ld.shared.f32 	%f2327, [_ZZ23Single_head_flash_attenPfS_S_S_jfE2Ks+3584];
	fma.rn.f32 	%f2328, %f165, %f2327, 0f00000000;
	ld.shared.f32 	%f2329, [_ZZ23Single_head_flash_attenPfS_S_S_jfE2Ks+3588];
	fma.rn.f32 	%f2330, %f168, %f2329, %f2328;
	ld.shared.f32 	%f2331, [_ZZ23Single_head_flash_attenPfS_S_S_jfE2Ks+3592];
	fma.rn.f32 	%f2332, %f171, %f2331, %f2330;
	ld.shared.f32 	%f2333, [_ZZ23Single_head_flash_attenPfS_S_S_jfE2Ks+3596];
	fma.rn.f32 	%f2334, %f174, %f2333, %f2332;
	ld.shared.f32 	%f2335, [_ZZ23Single_head_flash_attenPfS_S_S_jfE2Ks+3600];
	fma.rn.f32 	%f2336, %f177, %f2335, %f2334;
	ld.shared.f32 	%f2337, [_ZZ23Single_head_flash_attenPfS_S_S_jfE2Ks+3604];
	fma.rn.f32 	%f2338, %f180, %f2337, %f2336;
	ld.shared.f32 	%f2339, [_ZZ23Single_head_flash_attenPfS_S_S_jfE2Ks+3608];
	fma.rn.f32 	%f2340, %f183, %f2339, %f2338;
	ld.shared.f32 	%f2341, [_ZZ23Single_head_flash_attenPfS_S_S_jfE2Ks+3612];
	fma.rn.f32 	%f2342, %f186, %f2341, %f2340;
	ld.shared.f32 	%f2343, [_ZZ23Single_head_flash_attenPfS_S_S_jfE2Ks+3616];
	fma.rn.f32 	%f2344, %f189, %f2343, %f2342;
	ld.shared.f32 	%f2345, [_ZZ23Single_head_flash_attenPfS_S_S_jfE2Ks+3620];
	fma.rn.f32 	%f2346, %f192, %f2345, %f2344;
	ld.shared.f32 	%f2347, [_ZZ23Single_head_flash_attenPfS_S_S_jfE2Ks+3624];
	fma.rn.f32 	%f2348, %f195, %f2347, %f2346;
	ld.shared.f32 	%f2349, [_ZZ23Single_head_flash_attenPfS_S_S_jfE2Ks+3628];
	fma.rn.f32 	%f2350, %f198, %f2349, %f2348;
	ld.shared.f32 	%f2351, [_ZZ23Single_head_flash_attenPfS_S_S_jfE2Ks+3632];
	fma.rn.f32 	%f2352, %f201, %f2351, %f2350;
	ld.shared.f32 	%f2353, [_ZZ23Single_head_flash_attenPfS_S_S_jfE2Ks+3636];
	fma.rn.f32 	%f2354, %f204, %f2353, %f2352;
	ld.shared.f32 	%f2355, [_ZZ23Single_head_flash_attenPfS_S_S_jfE2Ks+3640];
	fma.rn.f32 	%f2356, %f207, %f2355, %f2354;
	ld.shared.f32 	%f2357, [_ZZ23Single_head_flash_attenPfS_S_S_jfE2Ks+3644];
	fma.rn.f32 	%f2358, %f210, %f2357, %f2356;
	ld.shared.f32 	%f2359, [_ZZ23Single_head_flash_attenPfS_S_S_jfE2Ks+3648];
	fma.rn.f32 	%f2360, %f213, %f2359, %f2358;
	ld.shared.f32 	%f2361, [_ZZ23Single_head_flash_attenPfS_S_S_jfE2Ks+3652];
	fma.rn.f32 	%f2362, %f216, %f2361, %f2360;
	ld.shared.f32 	%f2363, [_ZZ23Single_head_flash_attenPfS_S_S_jfE2Ks+3656];
	fma.rn.f32 	%f2364, %f219, %f2363, %f2362;
	ld.shared.f32 	%f2365, [_ZZ23Single_head_flash_attenPfS_S_S_jfE2Ks+3660];
	fma.rn.f32 	%f2366, %f222, %f2365, %f2364;
	ld.shared.f32 	%f2367, [_ZZ23Single_head_flash_attenPfS_S_S_jfE2Ks+3664];
	fma.rn.f32 	%f2368, %f225, %f2367, %f2366;
	ld.shared.f32 	%f2369, [_ZZ23Single_head_flash_attenPfS_S_S_jfE2Ks+3668];
	fma.rn.f32 	%f2370, %f228, %f2369, %f2368;
	ld.shared.f32 	%f2371, [_ZZ23Single_head_flash_attenPfS_S_S_jfE2Ks+3672];
	fma.rn.f32 	%f2372, %f231, %f2371, %f2370;
	ld.shared.f32 	%f2373, [_ZZ23Single_head_flash_attenPfS_S_S_jfE2Ks+3676];
	fma.rn.f32 	%f2374, %f234, %f2373, %f2372;
	ld.shared.f32 	%f2375, [_ZZ23Single_head_flash_attenPfS_S_S_jfE2Ks+3680];
	fma.rn.f32 	%f2376, %f237, %f2375, %f2374;
	ld.shared.f32 	%f2377, [_ZZ23Single_head_flash_attenPfS_S_S_jfE2Ks+3684];
	fma.rn.f32 	%f2378, %f240, %f2377, %f2376;
	ld.shared.f32 	%f2379, [_ZZ23Single_head_flash_attenPfS_S_S_jfE2Ks+3688];
	fma.rn.f32 	%f2380, %f243, %f2379, %f2378;
	ld.shared.f32 	%f2381, [_ZZ23Single_head_flash_attenPfS_S_S_jfE2Ks+3692];
	fma.rn.f32 	%f2382, %f246, %f2381, %f2380;
	ld.shared.f32 	%f2383, [_ZZ23Single_head_flash_attenPfS_S_S_jfE2Ks+3696];
	fma.rn.f32 	%f2384, %f249, %f2383, %f2382;
	ld.shared.f32 	%f2385, [_ZZ23Single_head_flash_attenPfS_S_S_jfE2Ks+3700];
	fma.rn.f32 	%f2386, %f252, %f2385, %f2384;
	ld.shared.f32 	%f2387, [_ZZ23Single_head_flash_attenPfS_S_S_jfE2Ks+3704];
	fma.rn.f32 	%f2388, %f255, %f2387, %f2386;
	ld.shared.f32 	%f2389, [_ZZ23Single_head_flash_attenPfS_S_S_jfE2Ks+3708];
	fma.rn.f32 	%f2390, %f258, %f2389, %f2388;
	mul.f32 	%f2391, %f9158, %f2390;
	fma.rn.f32 	%f2392, %f2391, 0f3BBB989D, 0f3F000000;
	cvt.sat.f32.f32 	%f2393, %f2392;
	fma.rm.f32 	%f2394, %f2393, %f265, %f264;
	add.f32 	%f2395, %f2394, 0fCB40007F;
	neg.f32 	%f2396, %f2395;
	fma.rn.f32 	%f2397, %f2391, 0f3FB8AA3B, %f2396;
	fma.rn.f32 	%f2398, %f2391, 0f32A57060, %f2397;
	mov.b32 	%r82, %f2394;
	shl.b32 	%r83, %r82, 23;
	mov.b32 	%f2399, %r83;
	ex2.approx.ftz.f32 	%f2400, %f2398;
	mul.f32 	%f2401, %f2400, %f2399;
	add.f32 	%f2402, %f2326, %f2401;
	ld.shared.f32 	%f2403, [_ZZ23Single_head_flash_attenPfS_S_S_jfE2Ks+3712];
	fma.rn.f32 	%f2404, %f165, %f2403, 0f00000000;
	ld.shared.f32 	%f2405, [_ZZ23Single_head_flash_attenPfS_S_S_jfE2Ks+3716];
	fma.rn.f32 	%f2406, %f168, %f2405, %f2404;
	ld.shared.f32 	%f2407, [_ZZ23Single_head_flash_attenPfS_S_S_jfE2Ks+3720];
	fma.rn.f32 	%f2408, %f171, %f2407, %f2406;
	ld.shared.f32 	%f2409, [_ZZ23Single_head_flash_attenPfS_S_S_jfE2Ks+3724];
	fma.rn.f32 	%f2410, %f174, %f2409, %f2408;
	ld.shared.f32 	%f2411, [_ZZ23Single_head_flash_attenPfS_S_S_jfE2Ks+3728];
	fma.rn.f32 	%f2412, %f177, %f2411, %f2410;
	ld.shared.f32 	%f2413, [_ZZ23Single_head_flash_attenPfS_S_S_jfE2Ks+3732];
	fma.rn.f32 	%f2414, %f180, %f2413, %f2412;
	ld.shared.f32 	%f2415, [_ZZ23Single_head_flash_attenPfS_S_S_jfE2Ks+3736];
	fma.rn.f32 	%f2416, %f183, %f2415, %f2414;
	ld.shared.f32 	%f2417, [_ZZ23Single_head_flash_attenPfS_S_S_jfE2Ks+3740];
	fma.rn.f32 	%f2418, %f186, %f2417, %f2416;
	ld.shared.f32 	%f2419, [_ZZ23Single_head_flash_attenPfS_S_S_jfE2Ks+3744];
	fma.rn.f32 	%f2420, %f189, %f2419, %f2418;
	ld.shared.f32 	%f2421, [_ZZ23Single_head_flash_attenPfS_S_S_jfE2Ks+3748];
	fma.rn.f32 	%f2422, %f192, %f2421, %f2420;
	ld.shared.f32 	%f2423, [_ZZ23Single_head_flash_attenPfS_S_S_jfE2Ks+3752];
	fma.rn.f32 	%f2424, %f195, %f2423, %f2422;
	ld.shared.f32 	%f2425, [_ZZ23Single_head_flash_attenPfS_S_S_jfE2Ks+3756];
	fma.rn.f32 	%f2426, %f198, %f2425, %f2424;
	ld.shared.f32 	%f2427, [_ZZ23Single_head_flash_attenPfS_S_S_jfE2Ks+3760];
	fma.rn.f32 	%f2428, %f201, %f2427, %f2426;
	ld.shared.f32 	%f2429, [_ZZ23Single_head_flash_attenPfS_S_S_jfE2Ks+3764];
	fma.rn.f32 	%f2430, %f204, %f2429, %f2428;
	ld.shared.f32 	%f2431, [_ZZ23Single_head_flash_attenPfS_S_S_jfE2Ks+3768];
	fma.rn.f32 	%f2432, %f207, %f2431, %f2430;
	ld.shared.f32 	%f2433, [_ZZ23Single_head_flash_attenPfS_S_S_jfE2Ks+3772];
	fma.rn.f32 	%f2434, %f210, %f2433, %f2432;
	ld.shared.f32 	%f2435, [_ZZ23Single_head_flash_attenPfS_S_S_jfE2Ks+3776];
	fma.rn.f32 	%f2436, %f213, %f2435, %f2434;
	ld.shared.f32 	%f2437, [_ZZ23Single_head_flash_attenPfS_S_S_jfE2Ks+3780];
	fma.rn.f32 	%f2438, %f216, %f2437, %f2436;
	ld.shared.f32 	%f2439, [_ZZ23Single_head_flash_attenPfS_S_S_jfE2Ks+3784];
	fma.rn.f32 	%f2440, %f219, %f2439, %f2438;
	ld.shared.f32 	%f2441, [_ZZ23Single_head_flash_attenPfS_S_S_jfE2Ks+3788];
	fma.rn.f32 	%f2442, %f222, %f2441, %f2440;
	ld.shared.f32 	%f2443, [_ZZ23Single_head_flash_attenPfS_S_S_jfE2Ks+3792];
	fma.rn.f32 	%f2444, %f225, %f2443, %f2442;
	ld.shared.f32 	%f2445, [_ZZ23Single_head_flash_attenPfS_S_S_jfE2Ks+3796];
	fma.rn.f32 	%f2446, %f228, %f2445, %f2444;
	ld.shared.f32 	%f2447, [_ZZ23Single_head_flash_attenPfS_S_S_jfE2Ks+3800];
	fma.rn.f32 	%f2448, %f231, %f2447, %f2446;
	ld.shared.f32 	%f2449, [_ZZ23Single_head_flash_attenPfS_S_S_jfE2Ks+3804];
	fma.rn.f32 	%f2450, %f234, %f2449, %f2448;
	ld.shared.f32 	%f2451, [_ZZ23Single_head_flash_attenPfS_S_S_jfE2Ks+3808];
	fma.rn.f32 	%f2452, %f237, %f2451, %f2450;
	ld.shared.f32 	%f2453, [_ZZ23Single_head_flash_attenPfS_S_S_jfE2Ks+3812];
	fma.rn.f32 	%f2454, %f240, %f2453, %f2452;
	ld.shared.f32 	%f2455, [_ZZ23Single_head_flash_attenPfS_S_S_jfE2Ks+3816];
	fma.rn.f32 	%f2456, %f243, %f2455, %f2454;
	ld.shared.f32 	%f2457, [_ZZ23Single_head_flash_attenPfS_S_S_jfE2Ks+3820];
	fma.rn.f32 	%f2458, %f246, %f2457, %f2456;
	ld.shared.f32 	%f2459, [_ZZ23Single_head_flash_attenPfS_S_S_jfE2Ks+3824];
	fma.rn.f32 	%f2460, %f249, %f2459, %f2458;
	ld.shared.f32 	%f2461, [_ZZ23Single_head_flash_attenPfS_S_S_jfE2Ks+3828];
	fma.rn.f32 	%f2462, %f252, %f2461, %f2460;
	ld.shared.f32 	%f2463, [_ZZ23Single_head_flash_attenPfS_S_S_jfE2Ks+3832];
	fma.rn.f32 	%f2464, %f255, %f2463, %f2462;
	ld.shared.f32 	%f2465, [_ZZ23Single_head_flash_attenPfS_S_S_jfE2Ks+3836];
	fma.rn.f32 	%f2466, %f258, %f2465, %f2464;
	mul.f32 	%f2467, %f9158, %f2466;
	fma.rn.f32 	%f2468, %f2467, 0f3BBB989D, 0f3F000000;
	cvt.sat.f32.f32 	%f2469, %f2468;
	fma.rm.f32 	%f2470, %f2469, %f265, %f264;
	add.f32 	%f2471, %f2470, 0fCB40007F;
	neg.f32 	%f2472, %f2471;
	fma.rn.f32 	%f2473, %f2467, 0f3FB8AA3B, %f2472;
	fma.rn.f32 	%f2474, %f2467, 0f32A57060, %f2473;
	mov.b32 	%r84, %f2470;
	shl.b32 	%r85, %r84, 23;
	mov.b32 	%f2475, %r85;
	ex2.approx.ftz.f32 	%f2476, %f2474;
	mul.f32 	%f2477, %f2476, %f2475;
	add.f32 	%f2478, %f2402, %f2477;
	ld.shared.f32 	%f2479, [_ZZ23Single_head_flash_attenPfS_S_S_jfE2Ks+3840];
	fma.rn.f32 	%f2480, %f165, %f2479, 0f00000000;
	ld.shared.f32 	%f2481, [_ZZ23Single_head_flash_attenPfS_S_S_jfE2Ks+3844];
	fma.rn.f32 	%f2482, %f168, %f2481, %f2480;
	ld.shared.f32 	%f2483, [_ZZ23Single_head_flash_attenPfS_S_S_jfE2Ks+3848];
	fma.rn.f32 	%f2484, %f171, %f2483, %f2482;
	ld.shared.f32 	%f2485, [_ZZ23Single_head_flash_attenPfS_S_S_jfE2Ks+3852];
	fma.rn.f32 	%f2486, %f174, %f2485, %f2484;
	ld.shared.f32 	%f2487, [_ZZ23Single_head_flash_attenPfS_S_S_jfE2Ks+3856];
	fma.rn.f32 	%f2488, %f177, %f2487, %f2486;
	ld.shared.f32 	%f2489, [_ZZ23Single_head_flash_attenPfS_S_S_jfE2Ks+3860];
	fma.rn.f32 	%f2490, %f180, %f2489, %f2488;
	ld.shared.f32 	%f2491, [_ZZ23Single_head_flash_attenPfS_S_S_jfE2Ks+3864];
	fma.rn.f32 	%f2492, %f183, %f2491, %f2490;
	ld.shared.f32 	%f2493, [_ZZ23Single_head_flash_attenPfS_S_S_jfE2Ks+3868];
	fma.rn.f32 	%f2494, %f186, %f2493, %f2492;
	ld.shared.f32 	%f2495, [_ZZ23Single_head_flash_attenPfS_S_S_jfE2Ks+3872];
	fma.rn.f32 	%f2496, %f189, %f2495, %f2494;
	ld.shared.f32 	%f2497, [_ZZ23Single_head_flash_attenPfS_S_S_jfE2Ks+3876];
	fma.rn.f32 	%f2498, %f192, %f2497, %f2496;
	ld.shared.f32 	%f2499, [_ZZ23Single_head_flash_attenPfS_S_S_jfE2Ks+3880];
	fma.rn.f32 	%f2500, %f195, %f2499, %f2498;
	ld.shared.f32 	%f2501, [_ZZ23Single_head_flash_attenPfS_S_S_jfE2Ks+3884];
	fma.rn.f32 	%f2502, %f198, %f2501, %f2500;
	ld.shared.f32 	%f2503, [_ZZ23Single_head_flash_attenPfS_S_S_jfE2Ks+3888];
	fma.rn.f32 	%f2504, %f201, %f2503, %f2502;
	ld.shared.f32 	%f2505, [_ZZ23Single_head_flash_attenPfS_S_S_jfE2Ks+3892];
	fma.rn.f32 	%f2506, %f204, %f2505, %f2504;
	ld.shared.f32 	%f2507, [_ZZ23Single_head_flash_attenPfS_S_S_jfE2Ks+3896];
	fma.rn.f32 	%f2508, %f207, %f2507, %f2506;
	ld.shared.f32 	%f2509, [_ZZ23Single_head_flash_attenPfS_S_S_jfE2Ks+3900];
	fma.rn.f32 	%f2510, %f210, %f2509, %f2508;
	ld.shared.f32 	%f2511, [_ZZ23Single_head_flash_attenPfS_S_S_jfE2Ks+3904];
	fma.rn.f32 	%f2512, %f213, %f2511, %f2510;
	ld.shared.f32 	%f2513, [_ZZ23Single_head_flash_attenPfS_S_S_jfE2Ks+3908];
	fma.rn.f32 	%f2514, %f216, %f2513, %f2512;
	ld.shared.f32 	%f2515, [_ZZ23Single_head_flash_attenPfS_S_S_jfE2Ks+3912];
	fma.rn.f32 	%f2516, %f219, %f2515, %f2514;
	ld.shared.f32 	%f2517, [_ZZ23Single_head_flash_attenPfS_S_S_jfE2Ks+3916];
	fma.rn.f32 	%f2518, %f222, %f2517, %f2516;
	ld.shared.f32 	%f2519, [_ZZ23Single_head_flash_attenPfS_S_S_jfE2Ks+3920];
	fma.rn.f32 	%f2520, %f225, %f2519, %f2518;
	ld.shared.f32 	%f2521, [_ZZ23Single_head_flash_attenPfS_S_S_jfE2Ks+3924];
	fma.rn.f32 	%f2522, %f228, %f2521, %f2520;
	ld.shared.f32 	%f2523, [_ZZ23Single_head_flash_attenPfS_S_S_jfE2Ks+3928];
	fma.rn.f32 	%f2524, %f231, %f2523, %f2522;
	ld.shared.f32 	%f2525, [_ZZ23Single_head_flash_attenPfS_S_S_jfE2Ks+3932];
	fma.rn.f32 	%f2526, %f234, %f2525, %f2524;
	ld.shared.f32 	%f2527, [_ZZ23Single_head_flash_attenPfS_S_S_jfE2Ks+3936];
	fma.rn.f32 	%f2528, %f237, %f2527, %f2526;
	ld.shared.f32 	%f2529, [_ZZ23Single_head_flash_attenPfS_S_S_jfE2Ks+3940];
	fma.rn.f32 	%f2530, %f240, %f2529, %f2528;
	ld.shared.f32 	%f2531, [_ZZ23Single_head_flash_attenPfS_S_S_jfE2Ks+3944];
	fma.rn.f32 	%f2532, %f243, %f2531, %f2530;
	ld.shared.f32 	%f2533, [_ZZ23Single_head_flash_attenPfS_S_S_jfE2Ks+3948];
	fma.rn.f32 	%f2534, %f246, %f2533, %f2532;
	ld.shared.f32 	%f2535, [_ZZ23Single_head_flash_attenPfS_S_S_jfE2Ks+3952];
	fma.rn.f32 	%f2536, %f249, %f2535, %f2534;
	ld.shared.f32 	%f2537, [_ZZ23Single_head_flash_attenPfS_S_S_jfE2Ks+3956];
	fma.rn.f32 	%f2538, %f252, %f2537, %f2536;
	ld.shared.f32 	%f2539, [_ZZ23Single_head_flash_attenPfS_S_S_jfE2Ks+3960];
	fma.rn.f32 	%f2540, %f255, %f2539, %f2538;
	ld.shared.f32 	%f2541, [_ZZ23Single_head_flash_attenPfS_S_S_jfE2Ks+3964];
	fma.rn.f32 	%f2542, %f258, %f2541, %f2540;
	mul.f32 	%f2543, %f9158, %f2542;
	fma.rn.f32 	%f2544, %f2543, 0f3BBB989D, 0f3F000000;
	cvt.sat.f32.f32 	%f2545, %f2544;
	fma.rm.f32 	%f2546, %f2545, %f265, %f264;
	add.f32 	%f2547, %f2546, 0fCB40007F;
	neg.f32 	%f2548, %f2547;
	fma.rn.f32 	%f2549, %f2543, 0f3FB8AA3B, %f2548;
	fma.rn.f32 	%f2550, %f2543, 0f32A57060, %f2549;
	mov.b32 	%r86, %f2546;
	shl.b32 	%r87, %r86, 23;
	mov.b32 	%f2551, %r87;
	ex2.approx.ftz.f32 	%f2552, %f2550;
	mul.f32 	%f2553, %f2552, %f2551;
	add.f32 	%f2554, %f2478, %f2553;
	ld.shared.f32 	%f2555, [_ZZ23Single_head_flash_attenPfS_S_S_jfE2Ks+3968];
	fma.rn.f32 	%f2556, %f165, %f2555, 0f00000000;
	ld.shared.f32 	%f2557, [_ZZ23Single_head_flash_attenPfS_S_S_jfE2Ks+3972];
	fma.rn.f32 	%f2558, %f168, %f2557, %f2556;
	ld.shared.f32 	%f2559, [_ZZ23Single_head_flash_attenPfS_S_S_jfE2Ks+3976];
	fma.rn.f32 	%f2560, %f171, %f2559, %f2558;
	ld.shared.f32 	%f2561, [_ZZ23Single_head_flash_attenPfS_S_S_jfE2Ks+3980];
	fma.rn.f32 	%f2562, %f174, %f2561, %f2560;
	ld.shared.f32 	%f2563, [_ZZ23Single_head_flash_attenPfS_S_S_jfE2Ks+3984];
	fma.rn.f32 	%f2564, %f177, %f2563, %f2562;
	ld.shared.f32 	%f2565, [_ZZ23Single_head_flash_attenPfS_S_S_jfE2Ks+3988];
	fma.rn.f32 	%f2566, %f180, %f2565, %f2564;
	ld.shared.f32 	%f2567, [_ZZ23Single_head_flash_attenPfS_S_S_jfE2Ks+3992];
	fma.rn.f32 	%f2568, %f183, %f2567, %f2566;
	ld.shared.f32 	%f2569, [_ZZ23Single_head_flash_attenPfS_S_S_jfE2Ks+3996];
	fma.rn.f32 	%f2570, %f186, %f2569, %f2568;
	ld.shared.f32 	%f2571, [_ZZ23Single_head_flash_attenPfS_S_S_jfE2Ks+4000];
	fma.rn.f32 	%f2572, %f189, %f2571, %f2570;
	ld.shared.f32 	%f2573, [_ZZ23Single_head_flash_attenPfS_S_S_jfE2Ks+4004];
	fma.rn.f32 	%f2574, %f192, %f2573, %f2572;
	ld.shared.f32 	%f2575, [_ZZ23Single_head_flash_attenPfS_S_S_jfE2Ks+4008];
	fma.rn.f32 	%f2576, %f195, %f2575, %f2574;
	ld.shared.f32 	%f2577, [_ZZ23Single_head_flash_attenPfS_S_S_jfE2Ks+4012];
	fma.rn.f32 	%f2578, %f198, %f2577, %f2576;
	ld.shared.f32 	%f2579, [_ZZ23Single_head_flash_attenPfS_S_S_jfE2Ks+4016];
	fma.rn.f32 	%f2580, %f201, %f2579, %f2578;
	ld.shared.f32 	%f2581, [_ZZ23Single_head_flash_attenPfS_S_S_jfE2Ks+4020];
	fma.rn.f32 	%f2582, %f204, %f2581, %f2580;
	ld.shared.f32 	%f2583, [_ZZ23Single_head_flash_attenPfS_S_S_jfE2Ks+4024];
	fma.rn.f32 	%f2584, %f207, %f2583, %f2582;
	ld.shared.f32 	%f2585, [_ZZ23Single_head_flash_attenPfS_S_S_jfE2Ks+4028];
	fma.rn.f32 	%f2586, %f210, %f2585, %f2584;
	ld.shared.f32 	%f2587, [_ZZ23Single_head_flash_attenPfS_S_S_jfE2Ks+4032];
	fma.rn.f32 	%f2588, %f213, %f2587, %f2586;
	ld.shared.f32 	%f2589, [_ZZ23Single_head_flash_attenPfS_S_S_jfE2Ks+4036];
	fma.rn.f32 	%f2590, %f216, %f2589, %f2588;
	ld.shared.f32 	%f2591, [_ZZ23Single_head_flash_attenPfS_S_S_jfE2Ks+4040];
	fma.rn.f32 	%f2592, %f219, %f2591, %f2590;
	ld.shared.f32 	%f2593, [_ZZ23Single_head_flash_attenPfS_S_S_jfE2Ks+4044];
	fma.rn.f32 	%f2594, %f222, %f2593, %f2592;
	ld.shared.f32 	%f2595, [_ZZ23Single_head_flash_attenPfS_S_S_jfE2Ks+4048];
	fma.rn.f32 	%f2596, %f225, %f2595, %f2594;
	ld.shared.f32 	%f2597, [_ZZ23Single_head_flash_attenPfS_S_S_jfE2Ks+4052];
	fma.rn.f32 	%f2598, %f228, %f2597, %f2596;
	ld.shared.f32 	%f2599, [_ZZ23Single_head_flash_attenPfS_S_S_jfE2Ks+4056];
	fma.rn.f32 	%f2600, %f231, %f2599, %f2598;
	ld.shared.f32 	%f2601, [_ZZ23Single_head_flash_attenPfS_S_S_jfE2Ks+4060];
	fma.rn.f32 	%f2602, %f234, %f2601, %f2600;
	ld.shared.f32 	%f2603, [_ZZ23Single_head_flash_attenPfS_S_S_jfE2Ks+4064];
	fma.rn.f32 	%f2604, %f237, %f2603, %f2602;
	ld.shared.f32 	%f2605, [_ZZ23Single_head_flash_attenPfS_S_S_jfE2Ks+4068];
	fma.rn.f32 	%f2606, %f240, %f2605, %f2604;
	ld.shared.f32 	%f2607, [_ZZ23Single_head_flash_attenPfS_S_S_jfE2Ks+4072];
	fma.rn.f32 	%f2608, %f243, %f2607, %f2606;
	ld.shared.f32 	%f2609, [_ZZ23Single_head_flash_attenPfS_S_S_jfE2Ks+4076];
	fma.rn.f32 	%f2610, %f246, %f2609, %f2608;
	ld.shared.f32 	%f2611, [_ZZ23Single_head_flash_attenPfS_S_S_jfE2Ks+4080];
	fma.rn.f32 	%f2612, %f249, %f2611, %f2610;
	ld.shared.f32 	%f2613, [_ZZ23Single_head_flash_attenPfS_S_S_jfE2Ks+4084];
	fma.rn.f32 	%f2614, %f252, %f2613, %f2612;
	ld.shared.f32 	%f2615, [_ZZ23Single_head_flash_attenPfS_S_S_jfE2Ks+4088];
	fma.rn.f32 	%f2616, %f255, %f2615, %f2614;
	ld.shared.f32 	%f2617, [_ZZ23Single_head_flash_attenPfS_S_S_jfE2Ks+4092];
	fma.rn.f32 	%f2618, %f258, %f2617, %f2616;
	mul.f32 	%f2619, %f9158, %f2618;
	fma.rn.f32 	%f2620, %f2619, 0f3BBB989D, 0f3F000000;
	cvt.sat.f32.f32 	%f2621, %f2620;
	fma.rm.f32 	%f2622, %f2621, %f265, %f264;
	add.f32 	%f2623, %f2622, 0fCB40007F;
	neg.f32 	%f2624, %f2623;
	fma.rn.f32 	%f2625, %f2619, 0f3FB8AA3B, %f2624;
	fma.rn.f32 	%f2626, %f2619, 0f32A57060, %f2625;
	mov.b32 	%r88, %f2622;
	shl.b32 	%r89, %r88, 23;
	mov.b32 	%f2627, %r89;
	ex2.approx.ftz.f32 	%f2628, %f2626;
	mul.f32 	%f2629, %f2628, %f2627;
	add.f32 	%f2630, %f2554, %f2629;
	ld.shared.f32 	%f2631, [_ZZ23Single_head_flash_attenPfS_S_S_jfE2Ks+4096];
	fma.rn.f32 	%f2632, %f165, %f2631, 0f00000000;
	ld.shared.f32 	%f2633, [_ZZ23Single_head_flash_attenPfS_S_S_jfE2Ks+4100];
	fma.rn.f32 	%f2634, %f168, %f2633, %f2632;
	ld.shared.f32 	%f2635, [_ZZ23Single_head_flash_attenPfS_S_S_jfE2Ks+4104];
	fma.rn.f32 	%f2636, %f171, %f2635, %f2634;
	ld.shared.f32 	%f2637, [_ZZ23Single_head_flash_attenPfS_S_S_jfE2Ks+4108];
	fma.rn.f32 	%f2638, %f174, %f2637, %f2636;
	ld.shared.f32 	%f2639, [_ZZ23Single_head_flash_attenPfS_S_S_jfE2Ks+4112];
	fma.rn.f32 	%f2640, %f177, %f2639, %f2638;
	ld.shared.f32 	%f2641, [_ZZ23Single_head_flash_attenPfS_S_S_jfE2Ks+4116];
	fma.rn.f32 	%f2642, %f180, %f2641, %f2640;
	ld.shared.f32 	%f2643, [_ZZ23Single_head_flash_attenPfS_S_S_jfE2Ks+4120];
	fma.rn.f32 	%f2644, %f183, %f2643, %f2642;
	ld.shared.f32 	%f2645, [_ZZ23Single_head_flash_attenPfS_S_S_jfE2Ks+4124];
	fma.rn.f32 	%f2646, %f186, %f2645, %f2644;
	ld.shared.f32 	%f2647, [_ZZ23Single_head_flash_attenPfS_S_S_jfE2Ks+4128];
	fma.rn.f32 	%f2648, %f189, %f2647, %f2646;
	ld.shared.f32 	%f2649, [_ZZ23Single_head_flash_attenPfS_S_S_jfE2Ks+4132];
	fma.rn.f32 	%f2650, %f192, %f2649, %f2648;
	ld.shared.f32 	%f2651, [_ZZ23Single_head_flash_attenPfS_S_S_jfE2Ks+4136];
	fma.rn.f32 	%f2652, %f195, %f2651, %f2650;
	ld.shared.f32 	%f2653, [_ZZ23Single_head_flash_attenPfS_S_S_jfE2Ks+4140];
	fma.rn.f32 	%f2654, %f198, %f2653, %f2652;
	ld.shared.f32 	%f2655, [_ZZ23Single_head_flash_attenPfS_S_S_jfE2Ks+4144];
	fma.rn.f32 	%f2656, %f201, %f2655, %f2654;
	ld.shared.f32 	%f2657, [_ZZ23Single_head_flash_attenPfS_S_S_jfE2Ks+4148];
	fma.rn.f32 	%f2658, %f204, %f2657, %f2656;
	ld.shared.f32 	%f2659, [_ZZ23Single_head_flash_attenPfS_S_S_jfE2Ks+4152];
	fma.rn.f32 	%f2660, %f207, %f2659, %f2658;
	ld.shared.f32 	%f2661, [_ZZ23Single_head_flash_attenPfS_S_S_jfE2Ks+4156];
	fma.rn.f32 	%f2662, %f210, %f2661, %f2660;
	ld.shared.f32 	%f2663, [_ZZ23Single_head_flash_attenPfS_S_S_jfE2Ks+4160];
	fma.rn.f32 	%f2664, %f213, %f2663, %f2662;
	ld.shared.f32 	%f2665, [_ZZ23Single_head_flash_attenPfS_S_S_jfE2Ks+4164];
	fma.rn.f32 	%f2666, %f216, %f2665, %f2664;
	ld.shared.f32 	%f2667, [_ZZ23Single_head_flash_attenPfS_S_S_jfE2Ks+4168];
	fma.rn.f32 	%f2668, %f219, %f2667, %f2666;
	ld.shared.f32 	%f2669, [_ZZ23Single_head_flash_attenPfS_S_S_jfE2Ks+4172];
	fma.rn.f32 	%f2670, %f222, %f2669, %f2668;
	ld.shared.f32 	%f2671, [_ZZ23Single_head_flash_attenPfS_S_S_jfE2Ks+4176];
	fma.rn.f32 	%f2672, %f225, %f2671, %f2670;
	ld.shared.f32 	%f2673, [_ZZ23Single_head_flash_attenPfS_S_S_jfE2Ks+4180];
	fma.rn.f32 	%f2674, %f228, %f2673, %f2672;
	ld.shared.f32 	%f2675, [_ZZ23Single_head_flash_attenPfS_S_S_jfE2Ks+4184];
	fma.rn.f32 	%f2676, %f231, %f2675, %f2674;
	ld.shared.f32 	%f2677, [_ZZ23Single_head_flash_attenPfS_S_S_jfE2Ks+4188];
	fma.rn.f32 	%f2678, %f234, %f2677, %f2676;
	ld.shared.f32 	%f2679, [_ZZ23Single_head_flash_attenPfS_S_S_jfE2Ks+4192];
	fma.rn.f32 	%f2680, %f237, %f2679, %f2678;
	ld.shared.f32 	%f2681, [_ZZ23Single_head_flash_attenPfS_S_S_jfE2Ks+4196];
	fma.rn.f32 	%f2682, %f240, %f2681, %f2680;
	ld.shared.f32 	%f2683, [_ZZ23Single_head_flash_attenPfS_S_S_jfE2Ks+4200];
	fma.rn.f32 	%f2684, %f243, %f2683, %f2682;
	ld.shared.f32 	%f2685, [_ZZ23Single_head_flash_attenPfS_S_S_jfE2Ks+4204];
	fma.rn.f32 	%f2686, %f246, %f2685, %f2684;
	ld.shared.f32 	%f2687, [_ZZ23Single_head_flash_attenPfS_S_S_jfE2Ks+4208];
	fma.rn.f32 	%f2688, %f249, %f2687, %f2686;
	ld.shared.f32 	%f2689, [_ZZ23Single_head_flash_attenPfS_S_S_jfE2Ks+4212];
	fma.rn.f32 	%f2690, %f252, %f2689, %f2688;
	ld.shared.f32 	%f2691, [_ZZ23Single_head_flash_attenPfS_S_S_jfE2Ks+4216];
	fma.rn.f32 	%f2692, %f255, %f2691, %f2690;
	ld.shared.f32 	%f2693, [_ZZ23Single_head_flash_attenPfS_S_S_jfE2Ks+4220];
	fma.rn.f32 	%f2694, %f258, %f2693, %f2692;
	mul.f32 	%f2695, %f9158, %f2694;
	fma.rn.f32 	%f2696, %f2695, 0f3BBB989D, 0f3F000000;
	cvt.sat.f32.f32 	%f2697, %f2696;
	fma.rm.f32 	%f2698, %f2697, %f265, %f264;
	add.f32 	%f2699, %f2698, 0fCB40007F;
	neg.f32 	%f2700, %f2699;
	fma.rn.f32 	%f2701, %f2695, 0f3FB8AA3B, %f2700;
	fma.rn.f32 	%f2702, %f2695, 0f32A57060, %f2701;
	mov.b32 	%r90, %f2698;
	shl.b32 	%r91, %r90, 23;
	mov.b32 	%f2703, %r91;
	ex2.approx.ftz.f32 	%f2704, %f2702;
	mul.f32 	%f2705, %f2704, %f2703;
	add.f32 	%f2706, %f2630, %f2705;
	ld.shared.f32 	%f2707, [_ZZ23Single_head_flash_attenPfS_S_S_jfE2Ks+4224];
	fma.rn.f32 	%f2708, %f165, %f2707, 0f00000000;
	ld.shared.f32 	%f2709, [_ZZ23Single_head_flash_attenPfS_S_S_jfE2Ks+4228];
	fma.rn.f32 	%f2710, %f168, %f2709, %f2708;
	ld.shared.f32 	%f2711, [_ZZ23Single_head_flash_attenPfS_S_S_jfE2Ks+4232];
	fma.rn.f32 	%f2712, %f171, %f2711, %f2710;
	ld.shared.f32 	%f2713, [_ZZ23Single_head_flash_attenPfS_S_S_jfE2Ks+4236];
	fma.rn.f32 	%f2714, %f174, %f2713, %f2712;
	ld.shared.f32 	%f2715, [_ZZ23Single_head_flash_attenPfS_S_S_jfE2Ks+4240];
	fma.rn.f32 	%f2716, %f177, %f2715, %f2714;
	ld.shared.f32 	%f2717, [_ZZ23Single_head_flash_attenPfS_S_S_jfE2Ks+4244];
	fma.rn.f32 	%f2718, %f180, %f2717, %f2716;
	ld.shared.f32 	%f2719, [_ZZ23Single_head_flash_attenPfS_S_S_jfE2Ks+4248];
	fma.rn.f32 	%f2720, %f183, %f2719, %f2718;
	ld.shared.f32 	%f2721, [_ZZ23Single_head_flash_attenPfS_S_S_jfE2Ks+4252];
	fma.rn.f32 	%f2722, %f186, %f2721, %f2720;
	ld.shared.f32 	%f2723, [_ZZ23Single_head_flash_attenPfS_S_S_jfE2Ks+4256];
	fma.rn.f32 	%f2724, %f189, %f2723, %f2722;
	ld.shared.f32 	%f2725, [_ZZ23Single_head_flash_attenPfS_S_S_jfE2Ks+4260];
	fma.rn.f32 	%f2726, %f192, %f2725, %f2724;
	ld.shared.f32 	%f2727, [_ZZ23Single_head_flash_attenPfS_S_S_jfE2Ks+4264];
	fma.rn.f32 	%f2728, %f195, %f2727, %f2726;
	ld.shared.f32 	%f2729, [_ZZ23Single_head_flash_attenPfS_S_S_jfE2Ks+4268];
	fma.rn.f32 	%f2730, %f198, %f2729, %f2728;
	ld.shared.f32 	%f2731, [_ZZ23Single_head_flash_attenPfS_S_S_jfE2Ks+4272];
	fma.rn.f32 	%f2732, %f201, %f2731, %f2730;
	ld.shared.f32 	%f2733, [_ZZ23Single_head_flash_attenPfS_S_S_jfE2Ks+4276];
	fma.rn.f32 	%f2734, %f204, %f2733, %f2732;
	ld.shared.f32 	%f2735, [_ZZ23Single_head_flash_attenPfS_S_S_jfE2Ks+4280];
	fma.rn.f32 	%f2736, %f207, %f2735, %f2734;
	ld.shared.f32 	%f2737, [_ZZ23Single_head_flash_attenPfS_S_S_jfE2Ks+4284];
	fma.rn.f32 	%f2738, %f210, %f2737, %f2736;
	ld.shared.f32 	%f2739, [_ZZ23Single_head_flash_attenPfS_S_S_jfE2Ks+4288];
	fma.rn.f32 	%f2740, %f213, %f2739, %f2738;
	ld.shared.f32 	%f2741, [_ZZ23Single_head_flash_attenPfS_S_S_jfE2Ks+4292];
	fma.rn.f32 	%f2742, %f216, %f2741, %f2740;
	ld.shared.f32 	%f2743, [_ZZ23Single_head_flash_attenPfS_S_S_jfE2Ks+4296];
	fma.rn.f32 	%f2744, %f219, %f2743, %f2742;
	ld.shared.f32 	%f2745, [_ZZ23Single_head_flash_attenPfS_S_S_jfE2Ks+4300];
	fma.rn.f32 	%f2746, %f222, %f2745, %f2744;
	ld.shared.f32 	%f2747, [_ZZ23Single_head_flash_attenPfS_S_S_jfE2Ks+4304];
	fma.rn.f32 	%f2748, %f225, %f2747, %f2746;
	ld.shared.f32 	%f2749, [_ZZ23Single_head_flash_attenPfS_S_S_jfE2Ks+4308];
	fma.rn.f32 	%f2750, %f228, %f2749, %f2748;
	ld.shared.f32 	%f2751, [_ZZ23Single_head_flash_attenPfS_S_S_jfE2Ks+4312];
	fma.rn.f32 	%f2752, %f231, %f2751, %f2750;
	ld.shared.f32 	%f2753, [_ZZ23Single_head_flash_attenPfS_S_S_jfE2Ks+4316];
	fma.rn.f32 	%f2754, %f234, %f2753, %f2752;
	ld.shared.f32 	%f2755, [_ZZ23Single_head_flash_attenPfS_S_S_jfE2Ks+4320];
	fma.rn.f32 	%f2756, %f237, %f2755, %f2754;
	ld.shared.f32 	%f2757, [_ZZ23Single_head_flash_attenPfS_S_S_jfE2Ks+4324];
	fma.rn.f32 	%f2758, %f240, %f2757, %f2756;
	ld.shared.f32 	%f2759, [_ZZ23Single_head_flash_attenPfS_S_S_jfE2Ks+4328];
	fma.rn.f32 	%f2760, %f243, %f2759, %f2758;
	ld.shared.f32 	%f2761, [_ZZ23Single_head_flash_attenPfS_S_S_jfE2Ks+4332];
	fma.rn.f32 	%f2762, %f246, %f2761, %f2760;
	ld.shared.f32 	%f2763, [_ZZ23Single_head_flash_attenPfS_S_S_jfE2Ks+4336];
	fma.rn.f32 	%f2764, %f249, %f2763, %f2762;
	ld.shared.f32 	%f2765, [_ZZ23Single_head_flash_attenPfS_S_S_jfE2Ks+4340];
	fma.rn.f32 	%f2766, %f252, %f2765, %f2764;
	ld.shared.f32 	%f2767, [_ZZ23Single_head_flash_attenPfS_S_S_jfE2Ks+4344];
	fma.rn.f32 	%f2768, %f255, %f2767, %f2766;
	ld.shared.f32 	%f2769, [_ZZ23Single_head_flash_attenPfS_S_S_jfE2Ks+4348];
	fma.rn.f32 	%f2770, %f258, %f2769, %f2768;
	mul.f32 	%f2771, %f9158, %f2770;
	fma.rn.f32 	%f2772, %f2771, 0f3BBB989D, 0f3F000000;
	cvt.sat.f32.f32 	%f2773, %f2772;
	fma.rm.f32 	%f2774, %f2773, %f265, %f264;
	add.f32 	%f2775, %f2774, 0fCB40007F;
	neg.f32 	%f2776, %f2775;
	fma.rn.f32 	%f2777, %f2771, 0f3FB8AA3B, %f2776;
	fma.rn.f32 	%f2778, %f2771, 0f32A57060, %f2777;
	mov.b32 	%r92, %f2774;
	shl.b32 	%r93, %r92, 23;
	mov.b32 	%f2779, %r93;
	ex2.approx.ftz.f32 	%f2780, %f2778;
	mul.f32 	%f2781, %f2780, %f2779;
	add.f32 	%f2782, %f2706, %f2781;
	ld.shared.f32 	%f2783, [_ZZ23Single_head_flash_attenPfS_S_S_jfE2Ks+4352];
	fma.rn.f32 	%f2784, %f165, %f2783, 0f00000000;
	ld.shared.f32 	%f2785, [_ZZ23Single_head_flash_attenPfS_S_S_jfE2Ks+4356];
	fma.rn.f32 	%f2786, %f168, %f2785, %f2784;
	ld.shared.f32 	%f2787, [_ZZ23Single_head_flash_attenPfS_S_S_jfE2Ks+4360];
	fma.rn.f32 	%f2788, %f171, %f2787, %f2786;
	ld.shared.f32 	%f2789, [_ZZ23Single_head_flash_attenPfS_S_S_jfE2Ks+4364];
	fma.rn.f32 	%f2790, %f174, %f2789, %f2788;
	ld.shared.f32 	%f2791, [_ZZ23Single_head_flash_attenPfS_S_S_jfE2Ks+4368];
	fma.rn.f32 	%f2792, %f177, %f2791, %f2790;
	ld.shared.f32 	%f2793, [_ZZ23Single_head_flash_attenPfS_S_S_jfE2Ks+4372];
	fma.rn.f32 	%f2794, %f180, %f2793, %f2792;
	ld.shared.f32 	%f2795, [_ZZ23Single_head_flash_attenPfS_S_S_jfE2Ks+4376];
	fma.rn.f32 	%f2796, %f183, %f2795, %f2794;
	ld.shared.f32 	%f2797, [_ZZ23Single_head_flash_attenPfS_S_S_jfE2Ks+4380];
	fma.rn.f32 	%f2798, %f186, %f2797, %f2796;
	ld.shared.f32 	%f2799, [_ZZ23Single_head_flash_attenPfS_S_S_jfE2Ks+4384];
	fma.rn.f32 	%f2800, %f189, %f2799, %f2798;
	ld.shared.f32 	%f2801, [_ZZ23Single_head_flash_attenPfS_S_S_jfE2Ks+4388];
	fma.rn.f32 	%f2802, %f192, %f2801, %f2800;
	ld.shared.f32 	%f2803, [_ZZ23Single_head_flash_attenPfS_S_S_jfE2Ks+4392];
	fma.rn.f32 	%f2804, %f195, %f2803, %f2802;
	ld.shared.f32 	%f2805, [_ZZ23Single_head_flash_attenPfS_S_S_jfE2Ks+4396];
	fma.rn.f32 	%f2806, %f198, %f2805, %f2804;
	ld.shared.f32 	%f2807, [_ZZ23Single_head_flash_attenPfS_S_S_jfE2Ks+4400];
	fma.rn.f32 	%f2808, %f201, %f2807, %f2806;
	ld.shared.f32 	%f2809, [_ZZ23Single_head_flash_attenPfS_S_S_jfE2Ks+4404];
	fma.rn.f32 	%f2810, %f204, %f2809, %f2808;
	ld.shared.f32 	%f2811, [_ZZ23Single_head_flash_attenPfS_S_S_jfE2Ks+4408];
	fma.rn.f32 	%f2812, %f207, %f2811, %f2810;
	ld.shared.f32 	%f2813, [_ZZ23Single_head_flash_attenPfS_S_S_jfE2Ks+4412];
	fma.rn.f32 	%f2814, %f210, %f2813, %f2812;
	ld.shared.f32 	%f2815, [_ZZ23Single_head_flash_attenPfS_S_S_jfE2Ks+4416];
	fma.rn.f32 	%f2816, %f213, %f2815, %f2814;
	ld.shared.f32 	%f2817, [_ZZ23Single_head_flash_attenPfS_S_S_jfE2Ks+4420];
	fma.rn.f32 	%f2818, %f216, %f2817, %f2816;
	ld.shared.f32 	%f2819, [_ZZ23Single_head_flash_attenPfS_S_S_jfE2Ks+4424];
	fma.rn.f32 	%f2820, %f219, %f2819, %f2818;
	ld.shared.f32 	%f2821, [_ZZ23Single_head_flash_attenPfS_S_S_jfE2Ks+4428];
	fma.rn.f32 	%f2822, %f222, %f2821, %f2820;
	ld.shared.f32 	%f2823, [_ZZ23Single_head_flash_attenPfS_S_S_jfE2Ks+4432];
	fma.rn.f32 	%f2824, %f225, %f2823, %f2822;
	ld.shared.f32 	%f2825, [_ZZ23Single_head_flash_attenPfS_S_S_jfE2Ks+4436];
	fma.rn.f32 	%f2826, %f228, %f2825, %f2824;
	ld.shared.f32 	%f2827, [_ZZ23Single_head_flash_attenPfS_S_S_jfE2Ks+4440];
	fma.rn.f32 	%f2828, %f231, %f2827, %f2826;
	ld.shared.f32 	%f2829, [_ZZ23Single_head_flash_attenPfS_S_S_jfE2Ks+4444];
	fma.rn.f32 	%f2830, %f234, %f2829, %f2828;
	ld.shared.f32 	%f2831, [_ZZ23Single_head_flash_attenPfS_S_S_jfE2Ks+4448];
	fma.rn.f32 	%f2832, %f237, %f2831, %f2830;
	ld.shared.f32 	%f2833, [_ZZ23Single_head_flash_attenPfS_S_S_jfE2Ks+4452];
	fma.rn.f32 	%f2834, %f240, %f2833, %f2832;
	ld.shared.f32 	%f2835, [_ZZ23Single_head_flash_attenPfS_S_S_jfE2Ks+4456];
	fma.rn.f32 	%f2836, %f243, %f2835, %f2834;
	ld.shared.f32 	%f2837, [_ZZ23Single_head_flash_attenPfS_S_S_jfE2Ks+4460];
	fma.rn.f32 	%f2838, %f246, %f2837, %f2836;
	ld.shared.f32 	%f2839, [_ZZ23Single_head_flash_attenPfS_S_S_jfE2Ks+4464];
	fma.rn.f32 	%f2840, %f249, %f2839, %f2838;
	ld.shared.f32 	%f2841, [_ZZ23Single_head_flash_attenPfS_S_S_jfE2Ks+4468];
	fma.rn.f32 	%f2842, %f252, %f2841, %f2840;
	ld.shared.f32 	%f2843, [_ZZ23Single_head_flash_attenPfS_S_S_jfE2Ks+4472];
	fma.rn.f32 	%f2844, %f255, %f2843, %f2842;
	ld.shared.f32 	%f2845, [_ZZ23Single_head_flash_attenPfS_S_S_jfE2Ks+4476];
	fma.rn.f32 	%f2846, %f258, %f2845, %f2844;
	mul.f32 	%f2847, %f9158, %f2846;
	fma.rn.f32 	%f2848, %f2847, 0f3BBB989D, 0f3F000000;
	cvt.sat.f32.f32 	%f2849, %f2848;
	fma.rm.f32 	%f2850, %f2849, %f265, %f264;
	add.f32 	%f2851, %f2850, 0fCB40007F;
	neg.f32 	%f2852, %f2851;
	fma.rn.f32 	%f2853, %f2847, 0f3FB8AA3B, %f2852;
	fma.rn.f32 	%f2854, %f2847, 0f32A57060, %f2853;
	mov.b32 	%r94, %f2850;
	shl.b32 	%r95, %r94, 23;
	mov.b32 	%f2855, %r95;
	ex2.approx.ftz.f32 	%f2856, %f2854;
	mul.f32 	%f2857, %f2856, %f2855;
	add.f32 	%f2858, %f2782, %f2857;
	ld.shared.f32 	%f2859, [_ZZ23Single_head_flash_attenPfS_S_S_jfE2Ks+4480];
	fma.rn.f32 	%f2860, %f165, %f2859, 0f00000000;
	ld.shared.f32 	%f2861, [_ZZ23Single_head_flash_attenPfS_S_S_jfE2Ks+4484];
	fma.rn.f32 	%f2862, %f168, %f2861, %f2860;
	ld.shared.f32 	%f2863, [_ZZ23Single_head_flash_attenPfS_S_S_jfE2Ks+4488];
	fma.rn.f32 	%f2864, %f171, %f2863, %f2862;
	ld.shared.f32 	%f2865, [_ZZ23Single_head_flash_attenPfS_S_S_jfE2Ks+4492];
	fma.rn.f32 	%f2866, %f174, %f2865, %f2864;
	ld.shared.f32 	%f2867, [_ZZ23Single_head_flash_attenPfS_S_S_jfE2Ks+4496];
	fma.rn.f32 	%f2868, %f177, %f2867, %f2866;
	ld.shared.f32 	%f2869, [_ZZ23Single_head_flash_attenPfS_S_S_jfE2Ks+4500];
	fma.rn.f32 	%f2870, %f180, %f2869, %f2868;
	ld.shared.f32 	%f2871, [_ZZ23Single_head_flash_attenPfS_S_S_jfE2Ks+4504];
	fma.rn.f32 	%f2872, %f183, %f2871, %f2870;
	ld.shared.f32 	%f2873, [_ZZ23Single_head_flash_attenPfS_S_S_jfE2Ks+4508];
	fma.rn.f32 	%f2874, %f186, %f2873, %f2872;
	ld.shared.f32 	%f2875, [_ZZ23Single_head_flash_attenPfS_S_S_jfE2Ks+4512];
	fma.rn.f32 	%f2876, %f189, %f2875, %f2874;
	ld.shared.f32 	%f2877, [_ZZ23Single_head_flash_attenPfS_S_S_jfE2Ks+4516];
	fma.rn.f32 	%f2878, %f192, %f2877, %f2876;
	ld.shared.f32 	%f2879, [_ZZ23Single_head_flash_attenPfS_S_S_jfE2Ks+4520];
	fma.rn.f32 	%f2880, %f195, %f2879, %f2878;
	ld.shared.f32 	%f2881, [_ZZ23Single_head_flash_attenPfS_S_S_jfE2Ks+4524];
	fma.rn.f32 	%f2882, %f198, %f2881, %f2880;
	ld.shared.f32 	%f2883, [_ZZ23Single_head_flash_attenPfS_S_S_jfE2Ks+4528];
	fma.rn.f32 	%f2884, %f201, %f2883, %f2882;
	ld.shared.f32 	%f2885, [_ZZ23Single_head_flash_attenPfS_S_S_jfE2Ks+4532];
	fma.rn.f32 	%f2886, %f204, %f2885, %f2884;
	ld.shared.f32 	%f2887, [_ZZ23Single_head_flash_attenPfS_S_S_jfE2Ks+4536];
	fma.rn.f32 	%f2888, %f207, %f2887, %f2886;
	ld.shared.f32 	%f2889, [_ZZ23Single_head_flash_attenPfS_S_S_jfE2Ks+4540];
	fma.rn.f32 	%f2890, %f210, %f2889, %f2888;
	ld.shared.f32 	%f2891, [_ZZ23Single_head_flash_attenPfS_S_S_jfE2Ks+4544];
	fma.rn.f32 	%f2892, %f213, %f2891, %f2890;
	ld.shared.f32 	%f2893, [_ZZ23Single_head_flash_attenPfS_S_S_jfE2Ks+4548];
	fma.rn.f32 	%f2894, %f216, %f2893, %f2892;
	ld.shared.f32 	%f2895, [_ZZ23Single_head_flash_attenPfS_S_S_jfE2Ks+4552];
	fma.rn.f32 	%f2896, %f219, %f2895, %f2894;
	ld.shared.f32 	%f2897, [_ZZ23Single_head_flash_attenPfS_S_S_jfE2Ks+4556];
	fma.rn.f32 	%f2898, %f222, %f2897, %f2896;
	ld.shared.f32 	%f2899, [_ZZ23Single_head_flash_attenPfS_S_S_jfE2Ks+4560];
	fma.rn.f32 	%f2900, %f225, %f2899, %f2898;
	ld.shared.f32 	%f2901, [_ZZ23Single_head_flash_attenPfS_S_S_jfE2Ks+4564];
	fma.rn.f32 	%f2902, %f228, %f2901, %f2900;
	ld.shared.f32 	%f2903, [_ZZ23Single_head_flash_attenPfS_S_S_jfE2Ks+4568];
	fma.rn.f32 	%f2904, %f231, %f2903, %f2902;
	ld.shared.f32 	%f2905, [_ZZ23Single_head_flash_attenPfS_S_S_jfE2Ks+4572];
	fma.rn.f32 	%f2906, %f234, %f2905, %f2904;
	ld.shared.f32 	%f2907, [_ZZ23Single_head_flash_attenPfS_S_S_jfE2Ks+4576];
	fma.rn.f32 	%f2908, %f237, %f2907, %f2906;
	ld.shared.f32 	%f2909, [_ZZ23Single_head_flash_attenPfS_S_S_jfE2Ks+4580];
	fma.rn.f32 	%f2910, %f240, %f2909, %f2908;
	ld.shared.f32 	%f2911, [_ZZ23Single_head_flash_attenPfS_S_S_jfE2Ks+4584];
	fma.rn.f32 	%f2912, %f243, %f2911, %f2910;
	ld.shared.f32 	%f2913, [_ZZ23Single_head_flash_attenPfS_S_S_jfE2Ks+4588];
	fma.rn.f32 	%f2914, %f246, %f2913, %f2912;
	ld.shared.f32 	%f2915, [_ZZ23Single_head_flash_attenPfS_S_S_jfE2Ks+4592];
	fma.rn.f32 	%f2916, %f249, %f2915, %f2914;
	ld.shared.f32 	%f2917, [_ZZ23Single_head_flash_attenPfS_S_S_jfE2Ks+4596];
	fma.rn.f32 	%f2918, %f252, %f2917, %f2916;
	ld.shared.f32 	%f2919, [_ZZ23Single_head_flash_attenPfS_S_S_jfE2Ks+4600];
	fma.rn.f32 	%f2920, %f255, %f2919, %f2918;
	ld.shared.f32 	%f2921, [_ZZ23Single_head_flash_attenPfS_S_S_jfE2Ks+4604];
	fma.rn.f32 	%f2922, %f258, %f2921, %f2920;
	mul.f32 	%f2923, %f9158, %f2922;
	fma.rn.f32 	%f2924, %f2923, 0f3BBB989D, 0f3F000000;
	cvt.sat.f32.f32 	%f2925, %f2924;
	fma.rm.f32 	%f2926, %f2925, %f265, %f264;
	add.f32 	%f2927, %f2926, 0fCB40007F;
	neg.f32 	%f2928, %f2927;
	fma.rn.f32 	%f2929, %f2923, 0f3FB8AA3B, %f2928;
	fma.rn.f32 	%f2930, %f2923, 0f32A57060, %f2929;
	mov.b32 	%r96, %f2926;
	shl.b32 	%r97, %r96, 23;
	mov.b32 	%f2931, %r97;
	ex2.approx.ftz.f32 	%f2932, %f2930;
	mul.f32 	%f2933, %f2932, %f2931;
	add.f32 	%f2934, %f2858, %f2933;
	ld.shared.f32 	%f2935, [_ZZ23Single_head_flash_attenPfS_S_S_jfE2Ks+4608];
	fma.rn.f32 	%f2936, %f165, %f2935, 0f00000000;
	ld.shared.f32 	%f2937, [_ZZ23Single_head_flash_attenPfS_S_S_jfE2Ks+4612];
	fma.rn.f32 	%f2938, %f168, %f2937, %f2936;
	ld.shared.f32 	%f2939, [_ZZ23Single_head_flash_attenPfS_S_S_jfE2Ks+4616];
	fma.rn.f32 	%f2940, %f171, %f2939, %f2938;
	ld.shared.f32 	%f2941, [_ZZ23Single_head_flash_attenPfS_S_S_jfE2Ks+4620];
	fma.rn.f32 	%f2942, %f174, %f2941, %f2940;
	ld.shared.f32 	%f2943, [_ZZ23Single_head_flash_attenPfS_S_S_jfE2Ks+4624];
	fma.rn.f32 	%f2944, %f177, %f2943, %f2942;
	ld.shared.f32 	%f2945, [_ZZ23Single_head_flash_attenPfS_S_S_jfE2Ks+4628];
	fma.rn.f32 	%f2946, %f180, %f2945, %f2944;
	ld.shared.f32 	%f2947, [_ZZ23Single_head_flash_attenPfS_S_S_jfE2Ks+4632];
	fma.rn.f32 	%f2948, %f183, %f2947, %f2946;
	ld.shared.f32 	%f2949, [_ZZ23Single_head_flash_attenPfS_S_S_jfE2Ks+4636];
	fma.rn.f32 	%f2950, %f186, %f2949, %f2948;
	ld.shared.f32 	%f2951, [_ZZ23Single_head_flash_attenPfS_S_S_jfE2Ks+4640];
	fma.rn.f32 	%f2952, %f189, %f2951, %f2950;
	ld.shared.f32 	%f2953, [_ZZ23Single_head_flash_attenPfS_S_S_jfE2Ks+4644];
	fma.rn.f32 	%f2954, %f192, %f2953, %f2952;
	ld.shared.f32 	%f2955, [_ZZ23Single_head_flash_attenPfS_S_S_jfE2Ks+4648];
	fma.rn.f32 	%f2956, %f195, %f2955, %f2954;
	ld.shared.f32 	%f2957, [_ZZ23Single_head_flash_attenPfS_S_S_jfE2Ks+4652];
	fma.rn.f32 	%f2958, %f198, %f2957, %f2956;
	ld.shared.f32 	%f2959, [_ZZ23Single_head_flash_attenPfS_S_S_jfE2Ks+4656];
	fma.rn.f32 	%f2960, %f201, %f2959, %f2958;
	ld.shared.f32 	%f2961, [_ZZ23Single_head_flash_attenPfS_S_S_jfE2Ks+4660];
	fma.rn.f32 	%f2962, %f204, %f2961, %f2960;
	ld.shared.f32 	%f2963, [_ZZ23Single_head_flash_attenPfS_S_S_jfE2Ks+4664];
	fma.rn.f32 	%f2964, %f207, %f2963, %f2962;
	ld.shared.f32 	%f2965, [_ZZ23Single_head_flash_attenPfS_S_S_jfE2Ks+4668];
	fma.rn.f32 	%f2966, %f210, %f2965, %f2964;
	ld.shared.f32 	%f2967, [_ZZ23Single_head_flash_attenPfS_S_S_jfE2Ks+4672];
	fma.rn.f32 	%f2968, %f213, %f2967, %f2966;
	ld.shared.f32 	%f2969, [_ZZ23Single_head_flash_attenPfS_S_S_jfE2Ks+4676];
	fma.rn.f32 	%f2970, %f216, %f2969, %f2968;
	ld.shared.f32 	%f2971, [_ZZ23Single_head_flash_attenPfS_S_S_jfE2Ks+4680];
	fma.rn.f32 	%f2972, %f219, %f2971, %f2970;
	ld.shared.f32 	%f2973, [_ZZ23Single_head_flash_attenPfS_S_S_jfE2Ks+4684];
	fma.rn.f32 	%f2974, %f222, %f2973, %f2972;
	ld.shared.f32 	%f2975, [_ZZ23Single_head_flash_attenPfS_S_S_jfE2Ks+4688];
	fma.rn.f32 	%f2976, %f225, %f2975, %f2974;
	ld.shared.f32 	%f2977, [_ZZ23Single_head_flash_attenPfS_S_S_jfE2Ks+4692];
	fma.rn.f32 	%f2978, %f228, %f2977, %f2976;
	ld.shared.f32 	%f2979, [_ZZ23Single_head_flash_attenPfS_S_S_jfE2Ks+4696];
	fma.rn.f32 	%f2980, %f231, %f2979, %f2978;
	ld.shared.f32 	%f2981, [_ZZ23Single_head_flash_attenPfS_S_S_jfE2Ks+4700];
	fma.rn.f32 	%f2982, %f234, %f2981, %f2980;
	ld.shared.f32 	%f2983, [_ZZ23Single_head_flash_attenPfS_S_S_jfE2Ks+4704];
	fma.rn.f32 	%f2984, %f237, %f2983, %f2982;
	ld.shared.f32 	%f2985, [_ZZ23Single_head_flash_attenPfS_S_S_jfE2Ks+4708];
	fma.rn.f32 	%f2986, %f240, %f2985, %f2984;
	ld.shared.f32 	%f2987, [_ZZ23Single_head_flash_attenPfS_S_S_jfE2Ks+4712];
	fma.rn.f32 	%f2988, %f243, %f2987, %f2986;
	ld.shared.f32 	%f2989, [_ZZ23Single_head_flash_attenPfS_S_S_jfE2Ks+4716];
	fma.rn.f32 	%f2990, %f246, %f2989, %f2988;
	ld.shared.f32 	%f2991, [_ZZ23Single_head_flash_attenPfS_S_S_jfE2Ks+4720];
	fma.rn.f32 	%f2992, %f249, %f2991, %f2990;
	ld.shared.f32 	%f2993, [_ZZ23Single_head_flash_attenPfS_S_S_jfE2Ks+4724];
	fma.rn.f32 	%f2994, %f252, %f2993, %f2992;
	ld.shared.f32 	%f2995, [_ZZ23Single_head_flash_attenPfS_S_S_jfE2Ks+4728];
	fma.rn.f32 	%f2996, %f255, %f2995, %f2994;
	ld.shared.f32 	%f2997, [_ZZ23Single_head_flash_attenPfS_S_S_jfE2Ks+4732];
	fma.rn.f32 	%f2998, %f258, %f2997, %f2996;
	mul.f32 	%f2999, %f9158, %f2998;
	fma.rn.f32 	%f3000, %f2999, 0f3BBB989D, 0f3F000000;
	cvt.sat.f32.f32 	%f3001, %f3000;
	fma.rm.f32 	%f3002, %f3001, %f265, %f264;
	add.f32 	%f3003, %f3002, 0fCB40007F;
	neg.f32 	%f3004, %f3003;
	fma.rn.f32 	%f3005, %f2999, 0f3FB8AA3B, %f3004;
	fma.rn.f32 	%f3006, %f2999, 0f32A57060, %f3005;
	mov.b32 	%r98, %f3002;
	shl.b32 	%r99, %r98, 23;
	mov.b32 	%f3007, %r99;
	ex2.approx.ftz.f32 	%f3008, %f3006;
	mul.f32 	%f3009, %f3008, %f3007;
	add.f32 	%f3010, %f2934, %f3009;
	ld.shared.f32 	%f3011, [_ZZ23Single_head_flash_attenPfS_S_S_jfE2Ks+4736];
	fma.rn.f32 	%f3012, %f165, %f3011, 0f00000000;
	ld.shared.f32 	%f3013, [_ZZ23Single_head_flash_attenPfS_S_S_jfE2Ks+4740];
	fma.rn.f32 	%f3014, %f168, %f3013, %f3012;
	ld.shared.f32 	%f3015, [_ZZ23Single_head_flash_attenPfS_S_S_jfE2Ks+4744];
	fma.rn.f32 	%f3016, %f171, %f3015, %f3014;
	ld.shared.f32 	%f3017, [_ZZ23Single_head_flash_attenPfS_S_S_jfE2Ks+4748];
	fma.rn.f32 	%f3018, %f174, %f3017, %f3016;
	ld.shared.f32 	%f3019, [_ZZ23Single_head_flash_attenPfS_S_S_jfE2Ks+4752];
	fma.rn.f32 	%f3020, %f177, %f3019, %f3018;
	ld.shared.f32 	%f3021, [_ZZ23Single_head_flash_attenPfS_S_S_jfE2Ks+4756];
	fma.rn.f32 	%f3022, %f180, %f3021, %f3020;
	ld.shared.f32 	%f3023, [_ZZ23Single_head_flash_attenPfS_S_S_jfE2Ks+4760];
	fma.rn.f32 	%f3024, %f183, %f3023, %f3022;
	ld.shared.f32 	%f3025, [_ZZ23Single_head_flash_attenPfS_S_S_jfE2Ks+4764];
	fma.rn.f32 	%f3026, %f186, %f3025, %f3024;
	ld.shared.f32 	%f3027, [_ZZ23Single_head_flash_attenPfS_S_S_jfE2Ks+4768];
	fma.rn.f32 	%f3028, %f189, %f3027, %f3026;
	ld.shared.f32 	%f3029, [_ZZ23Single_head_flash_attenPfS_S_S_jfE2Ks+4772];
	fma.rn.f32 	%f3030, %f192, %f3029, %f3028;
	ld.shared.f32 	%f3031, [_ZZ23Single_head_flash_attenPfS_S_S_jfE2Ks+4776];
	fma.rn.f32 	%f3032, %f195, %f3031, %f3030;
	ld.shared.f32 	%f3033, [_ZZ23Single_head_flash_attenPfS_S_S_jfE2Ks+4780];
	fma.rn.f32 	%f3034, %f198, %f3033, %f3032;
	ld.shared.f32 	%f3035, [_ZZ23Single_head_flash_attenPfS_S_S_jfE2Ks+4784];
	fma.rn.f32 	%f3036, %f201, %f3035, %f3034;
	ld.shared.f32 	%f3037, [_ZZ23Single_head_flash_attenPfS_S_S_jfE2Ks+4788];
	fma.rn.f32 	%f3038, %f204, %f3037, %f3036;
	ld.shared.f32 	%f3039, [_ZZ23Single_head_flash_attenPfS_S_S_jfE2Ks+4792];
	fma.rn.f32 	%f3040, %f207, %f3039, %f3038;
	ld.shared.f32 	%f3041, [_ZZ23Single_head_flash_attenPfS_S_S_jfE2Ks+4796];
	fma.rn.f32 	%f3042, %f210, %f3041, %f3040;
	ld.shared.f32 	%f3043, [_ZZ23Single_head_flash_attenPfS_S_S_jfE2Ks+4800];
	fma.rn.f32 	%f3044, %f213, %f3043, %f3042;
	ld.shared.f32 	%f3045, [_ZZ23Single_head_flash_attenPfS_S_S_jfE2Ks+4804];
	fma.rn.f32 	%f3046, %f216, %f3045, %f3044;
	ld.shared.f32 	%f3047, [_ZZ23Single_head_flash_attenPfS_S_S_jfE2Ks+4808];
	fma.rn.f32 	%f3048, %f219, %f3047, %f3046;
	ld.shared.f32 	%f3049, [_ZZ23Single_head_flash_attenPfS_S_S_jfE2Ks+4812];
	fma.rn.f32 	%f3050, %f222, %f3049, %f3048;
	ld.shared.f32 	%f3051, [_ZZ23Single_head_flash_attenPfS_S_S_jfE2Ks+4816];
	fma.rn.f32 	%f3052, %f225, %f3051, %f3050;
	ld.shared.f32 	%f3053, [_ZZ23Single_head_flash_attenPfS_S_S_jfE2Ks+4820];
	fma.rn.f32 	%f3054, %f228, %f3053, %f3052;
	ld.shared.f32 	%f3055, [_ZZ23Single_head_flash_attenPfS_S_S_jfE2Ks+4824];
	fma.rn.f32 	%f3056, %f231, %f3055, %f3054;
	ld.shared.f32 	%f3057, [_ZZ23Single_head_flash_attenPfS_S_S_jfE2Ks+4828];
	fma.rn.f32 	%f3058, %f234, %f3057, %f3056;
	ld.shared.f32 	%f3059, [_ZZ23Single_head_flash_attenPfS_S_S_jfE2Ks+4832];
	fma.rn.f32 	%f3060, %f237, %f3059, %f3058;
	ld.shared.f32 	%f3061, [_ZZ23Single_head_flash_attenPfS_S_S_jfE2Ks+4836];
	fma.rn.f32 	%f3062, %f240, %f3061, %f3060;
	ld.shared.f32 	%f3063, [_ZZ23Single_head_flash_attenPfS_S_S_jfE2Ks+4840];
	fma.rn.f32 	%f3064, %f243, %f3063, %f3062;
	ld.shared.f32 	%f3065, [_ZZ23Single_head_flash_attenPfS_S_S_jfE2Ks+4844];
	fma.rn.f32 	%f3066, %f246, %f3065, %f3064;
	ld.shared.f32 	%f3067, [_ZZ23Single_head_flash_attenPfS_S_S_jfE2Ks+4848];
	fma.rn.f32 	%f3068, %f249, %f3067, %f3066;
	ld.shared.f32 	%f3069, [_ZZ23Single_head_flash_attenPfS_S_S_jfE2Ks+4852];
	fma.rn.f32 	%f3070, %f252, %f3069, %f3068;
	ld.shared.f32 	%f3071, [_ZZ23Single_head_flash_attenPfS_S_S_jfE2Ks+4856];
	fma.rn.f32 	%f3072, %f255, %f3071, %f3070;
	ld.shared.f32 	%f3073, [_ZZ23Single_head_flash_attenPfS_S_S_jfE2Ks+4860];
	fma.rn.f32 	%f3074, %f258, %f3073, %f3072;
	mul.f32 	%f3075, %f9158, %f3074;
	fma.rn.f32 	%f3076, %f3075, 0f3BBB989D, 0f3F000000;
	cvt.sat.f32.f32 	%f3077, %f3076;
	fma.rm.f32 	%f3078, %f3077, %f265, %f264;
	add.f32 	%f3079, %f3078, 0fCB40007F;
	neg.f32 	%f3080, %f3079;
	fma.rn.f32 	%f3081, %f3075, 0f3FB8AA3B, %f3080;
	fma.rn.f32 	%f3082, %f3075, 0f32A57060, %f3081;
	mov.b32 	%r100, %f3078;
	shl.b32 	%r101, %r100, 23;
	mov.b32 	%f3083, %r101;
	ex2.approx.ftz.f32 	%f3084, %f3082;
	mul.f32 	%f3085, %f3084, %f3083;
	add.f32 	%f3086, %f3010, %f3085;
	ld.shared.f32 	%f3087, [_ZZ23Single_head_flash_attenPfS_S_S_jfE2Ks+4864];
	fma.rn.f32 	%f3088, %f165, %f3087, 0f00000000;
	ld.shared.f32 	%f3089, [_ZZ23Single_head_flash_attenPfS_S_S_jfE2Ks+4868];
	fma.rn.f32 	%f3090, %f168, %f3089, %f3088;
	ld.shared.f32 	%f3091, [_ZZ23Single_head_flash_attenPfS_S_S_jfE2Ks+4872];
	fma.rn.f32 	%f3092, %f171, %f3091, %f3090;
	ld.shared.f32 	%f3093, [_ZZ23Single_head_flash_attenPfS_S_S_jfE2Ks+4876];
	fma.rn.f32 	%f3094, %f174, %f3093, %f3092;
	ld.shared.f32 	%f3095, [_ZZ23Single_head_flash_attenPfS_S_S_jfE2Ks+4880];
	fma.rn.f32 	%f3096, %f177, %f3095, %f3094;
	ld.shared.f32 	%f3097, [_ZZ23Single_head_flash_attenPfS_S_S_jfE2Ks+4884];
	fma.rn.f32 	%f3098, %f180, %f3097, %f3096;
	ld.shared.f32 	%f3099, [_ZZ23Single_head_flash_attenPfS_S_S_jfE2Ks+4888];
	fma.rn.f32 	%f3100, %f183, %f3099, %f3098;
	ld.shared.f32 	%f3101, [_ZZ23Single_head_flash_attenPfS_S_S_jfE2Ks+4892];
	fma.rn.f32 	%f3102, %f186, %f3101, %f3100;
	ld.shared.f32 	%f3103, [_ZZ23Single_head_flash_attenPfS_S_S_jfE2Ks+4896];
	fma.rn.f32 	%f3104, %f189, %f3103, %f3102;
	ld.shared.f32 	%f3105, [_ZZ23Single_head_flash_attenPfS_S_S_jfE2Ks+4900];
	fma.rn.f32 	%f3106, %f192, %f3105, %f3104;
	ld.shared.f32 	%f3107, [_ZZ23Single_head_flash_attenPfS_S_S_jfE2Ks+4904];
	fma.rn.f32 	%f3108, %f195, %f3107, %f3106;
	ld.shared.f32 	%f3109, [_ZZ23Single_head_flash_attenPfS_S_S_jfE2Ks+4908];
	fma.rn.f32 	%f3110, %f198, %f3109, %f3108;
	ld.shared.f32 	%f3111, [_ZZ23Single_head_flash_attenPfS_S_S_jfE2Ks+4912];
	fma.rn.f32 	%f3112, %f201, %f3111, %f3110;
	ld.shared.f32 	%f3113, [_ZZ23Single_head_flash_attenPfS_S_S_jfE2Ks+4916];
	fma.rn.f32 	%f3114, %f204, %f3113, %f3112;
	ld.shared.f32 	%f3115, [_ZZ23Single_head_flash_attenPfS_S_S_jfE2Ks+4920];
	fma.rn.f32 	%f3116, %f207, %f3115, %f3114;
	ld.shared.f32 	%f3117, [_ZZ23Single_head_flash_attenPfS_S_S_jfE2Ks+4924];
	fma.rn.f32 	%f3118, %f210, %f3117, %f3116;
	ld.shared.f32 	%f3119, [_ZZ23Single_head_flash_attenPfS_S_S_jfE2Ks+4928];
	fma.rn.f32 	%f3120, %f213, %f3119, %f3118;
	ld.shared.f32 	%f3121, [_ZZ23Single_head_flash_attenPfS_S_S_jfE2Ks+4932];
	fma.rn.f32 	%f3122, %f216, %f3121, %f3120;
	ld.shared.f32 	%f3123, [_ZZ23Single_head_flash_attenPfS_S_S_jfE2Ks+4936];
	fma.rn.f32 	%f3124, %f219, %f3123, %f3122;
	ld.shared.f32 	%f3125, [_ZZ23Single_head_flash_attenPfS_S_S_jfE2Ks+4940];
	fma.rn.f32 	%f3126, %f222, %f3125, %f3124;
	ld.shared.f32 	%f3127, [_ZZ23Single_head_flash_attenPfS_S_S_jfE2Ks+4944];
	fma.rn.f32 	%f3128, %f225, %f3127, %f3126;
	ld.shared.f32 	%f3129, [_ZZ23Single_head_flash_attenPfS_S_S_jfE2Ks+4948];
	fma.rn.f32 	%f3130, %f228, %f3129, %f3128;
	ld.shared.f32 	%f3131, [_ZZ23Single_head_flash_attenPfS_S_S_jfE2Ks+4952];
	fma.rn.f32 	%f3132, %f231, %f3131, %f3130;
	ld.shared.f32 	%f3133, [_ZZ23Single_head_flash_attenPfS_S_S_jfE2Ks+4956];
	fma.rn.f32 	%f3134, %f234, %f3133, %f3132;
	ld.shared.f32 	%f3135, [_ZZ23Single_head_flash_attenPfS_S_S_jfE2Ks+4960];
	fma.rn.f32 	%f3136, %f237, %f3135, %f3134;
	ld.shared.f32 	%f3137, [_ZZ23Single_head_flash_attenPfS_S_S_jfE2Ks+4964];
	fma.rn.f32 	%f3138, %f240, %f3137, %f3136;
	ld.shared.f32 	%f3139, [_ZZ23Single_head_flash_attenPfS_S_S_jfE2Ks+4968];
	fma.rn.f32 	%f3140, %f243, %f3139, %f3138;
	ld.shared.f32 	%f3141, [_ZZ23Single_head_flash_attenPfS_S_S_jfE2Ks+4972];
	fma.rn.f32 	%f3142, %f246, %f3141, %f3140;
	ld.shared.f32 	%f3143, [_ZZ23Single_head_flash_attenPfS_S_S_jfE2Ks+4976];
	fma.rn.f32 	%f3144, %f249, %f3143, %f3142;
	ld.shared.f32 	%f3145, [_ZZ23Single_head_flash_attenPfS_S_S_jfE2Ks+4980];
	fma.rn.f32 	%f3146, %f252, %f3145, %f3144;
	ld.shared.f32 	%f3147, [_ZZ23Single_head_flash_attenPfS_S_S_jfE2Ks+4984];
	fma.rn.f32 	%f3148, %f255, %f3147, %f3146;
	ld.shared.f32 	%f3149, [_ZZ23Single_head_flash_attenPfS_S_S_jfE2Ks+4988];
	fma.rn.f32 	%f3150, %f258, %f3149, %f3148;
	mul.f32 	%f3151, %f9158, %f3150;
	fma.rn.f32 	%f3152, %f3151, 0f3BBB989D, 0f3F000000;
	cvt.sat.f32.f32 	%f3153, %f3152;
	fma.rm.f32 	%f3154, %f3153, %f265, %f264;
	add.f32 	%f3155, %f3154, 0fCB40007F;
	neg.f32 	%f3156, %f3155;
	fma.rn.f32 	%f3157, %f3151, 0f3FB8AA3B, %f3156;
	fma.rn.f32 	%f3158, %f3151, 0f32A57060, %f3157;
	mov.b32 	%r102, %f3154;
	shl.b32 	%r103, %r102, 23;
	mov.b32 	%f3159, %r103;
	ex2.approx.ftz.f32 	%f3160, %f3158;
	mul.f32 	%f3161, %f3160, %f3159;
	add.f32 	%f3162, %f3086, %f3161;
	ld.shared.f32 	%f3163, [_ZZ23Single_head_flash_attenPfS_S_S_jfE2Ks+4992];
	fma.rn.f32 	%f3164, %f165, %f3163, 0f00000000;
	ld.shared.f32 	%f3165, [_ZZ23Single_head_flash_attenPfS_S_S_jfE2Ks+4996];
	fma.rn.f32 	%f3166, %f168, %f3165, %f3164;
	ld.shared.f32 	%f3167, [_ZZ23Single_head_flash_attenPfS_S_S_jfE2Ks+5000];
	fma.rn.f32 	%f3168, %f171, %f3167, %f3166;
	ld.shared.f32 	%f3169, [_ZZ23Single_head_flash_attenPfS_S_S_jfE2Ks+5004];
	fma.rn.f32 	%f3170, %f174, %f3169, %f3168;
	ld.shared.f32 	%f3171, [_ZZ23Single_head_flash_attenPfS_S_S_jfE2Ks+5008];
	fma.rn.f32 	%f3172, %f177, %f3171, %f3170;
	ld.shared.f32 	%f3173, [_ZZ23Single_head_flash_attenPfS_S_S_jfE2Ks+5012];
	fma.rn.f32 	%f3174, %f180, %f3173, %f3172;
	ld.shared.f32 	%f3175, [_ZZ23Single_head_flash_attenPfS_S_S_jfE2Ks+5016];
	fma.rn.f32 	%f3176, %f183, %f3175, %f3174;
	ld.shared.f32 	%f3177, [_ZZ23Single_head_flash_attenPfS_S_S_jfE2Ks+5020];
	fma.rn.f32 	%f3178, %f186, %f3177, %f3176;
	ld.shared.f32 	%f3179, [_ZZ23Single_head_flash_attenPfS_S_S_jfE2Ks+5024];
	fma.rn.f32 	%f3180, %f189, %f3179, %f3178;
	ld.shared.f32 	%f3181, [_ZZ23Single_head_flash_attenPfS_S_S_jfE2Ks+5028];
	fma.rn.f32 	%f3182, %f192, %f3181, %f3180;
	ld.shared.f32 	%f3183, [_ZZ23Single_head_flash_attenPfS_S_S_jfE2Ks+5032];
	fma.rn.f32 	%f3184, %f195, %f3183, %f3182;
	ld.shared.f32 	%f3185, [_ZZ23Single_head_flash_attenPfS_S_S_jfE2Ks+5036];
	fma.rn.f32 	%f3186, %f198, %f3185, %f3184;
	ld.shared.f32 	%f3187, [_ZZ23Single_head_flash_attenPfS_S_S_jfE2Ks+5040];
	fma.rn.f32 	%f3188, %f201, %f3187, %f3186;
	ld.shared.f32 	%f3189, [_ZZ23Single_head_flash_attenPfS_S_S_jfE2Ks+5044];
	fma.rn.f32 	%f3190, %f204, %f3189, %f3188;
	ld.shared.f32 	%f3191, [_ZZ23Single_head_flash_attenPfS_S_S_jfE2Ks+5048];
	fma.rn.f32 	%f3192, %f207, %f3191, %f3190;
	ld.shared.f32 	%f3193, [_ZZ23Single_head_flash_attenPfS_S_S_jfE2Ks+5052];
	fma.rn.f32 	%f3194, %f210, %f3193, %f3192;
	ld.shared.f32 	%f3195, [_ZZ23Single_head_flash_attenPfS_S_S_jfE2Ks+5056];
	fma.rn.f32 	%f3196, %f213, %f3195, %f3194;
	ld.shared.f32 	%f3197, [_ZZ23Single_head_flash_attenPfS_S_S_jfE2Ks+5060];
	fma.rn.f32 	%f3198, %f216, %f3197, %f3196;
	ld.shared.f32 	%f3199, [_ZZ23Single_head_flash_attenPfS_S_S_jfE2Ks+5064];
	fma.rn.f32 	%f3200, %f219, %f3199, %f3198;
	ld.shared.f32 	%f3201, [_ZZ23Single_head_flash_attenPfS_S_S_jfE2Ks+5068];
	fma.rn.f32 	%f3202, %f222, %f3201, %f3200;
	ld.shared.f32 	%f3203, [_ZZ23Single_head_flash_attenPfS_S_S_jfE2Ks+5072];
	fma.rn.f32 	%f3204, %f225, %f3203, %f3202;
	ld.shared.f32 	%f3205, [_ZZ23Single_head_flash_attenPfS_S_S_jfE2Ks+5076];
	fma.rn.f32 	%f3206, %f228, %f3205, %f3204;
	ld.shared.f32 	%f3207, [_ZZ23Single_head_flash_attenPfS_S_S_jfE2Ks+5080];
	fma.rn.f32 	%f3208, %f231, %f3207, %f3206;
	ld.shared.f32 	%f3209, [_ZZ23Single_head_flash_attenPfS_S_S_jfE2Ks+5084];
	fma.rn.f32 	%f3210, %f234, %f3209, %f3208;
	ld.shared.f32 	%f3211, [_ZZ23Single_head_flash_attenPfS_S_S_jfE2Ks+5088];
	fma.rn.f32 	%f3212, %f237, %f3211, %f3210;
	ld.shared.f32 	%f3213, [_ZZ23Single_head_flash_attenPfS_S_S_jfE2Ks+5092];
	fma.rn.f32 	%f3214, %f240, %f3213, %f3212;
	ld.shared.f32 	%f3215, [_ZZ23Single_head_flash_attenPfS_S_S_jfE2Ks+5096];
	fma.rn.f32 	%f3216, %f243, %f3215, %f3214;
	ld.shared.f32 	%f3217, [_ZZ23Single_head_flash_attenPfS_S_S_jfE2Ks+5100];
	fma.rn.f32 	%f3218, %f246, %f3217, %f3216;
	ld.shared.f32 	%f3219, [_ZZ23Single_head_flash_attenPfS_S_S_jfE2Ks+5104];
	fma.rn.f32 	%f3220, %f249, %f3219, %f3218;
	ld.shared.f32 	%f3221, [_ZZ23Single_head_flash_attenPfS_S_S_jfE2Ks+5108];
	fma.rn.f32 	%f3222, %f252, %f3221, %f3220;
	ld.shared.f32 	%f3223, [_ZZ23Single_head_flash_attenPfS_S_S_jfE2Ks+5112];
	fma.rn.f32 	%f3224, %f255, %f3223, %f3222;
	ld.shared.f32 	%f3225, [_ZZ23Single_head_flash_attenPfS_S_S_jfE2Ks+5116];
	fma.rn.f32 	%f3226, %f258, %f3225, %f3224;
	mul.f32 	%f3227, %f9158, %f3226;
	fma.rn.f32 	%f3228, %f3227, 0f3BBB989D, 0f3F000000;
	cvt.sat.f32.f32 	%f3229, %f3228;
	fma.rm.f32 	%f3230, %f3229, %f265, %f264;
	add.f32 	%f3231, %f3230, 0fCB40007F;
	neg.f32 	%f3232, %f3231;
	fma.rn.f32 	%f3233, %f3227, 0f3FB8AA3B, %f3232;
	fma.rn.f32 	%f3234, %f3227, 0f32A57060, %f3233;
	mov.b32 	%r104, %f3230;
	shl.b32 	%r105, %r104, 23;
	mov.b32 	%f3235, %r105;
	ex2.approx.ftz.f32 	%f3236, %f3234;
	mul.f32 	%f3237, %f3236, %f3235;
	add.f32 	%f3238, %f3162, %f3237;
	ld.shared.f32 	%f3239, [_ZZ23Single_head_flash_attenPfS_S_S_jfE2Ks+5120];
	fma.rn.f32 	%f3240, %f165, %f3239, 0f00000000;
	ld.shared.f32 	%f3241, [_ZZ23Single_head_flash_attenPfS_S_S_jfE2Ks+5124];
	fma.rn.f32 	%f3242, %f168, %f3241, %f3240;
	ld.shared.f32 	%f3243, [_ZZ23Single_head_flash_attenPfS_S_S_jfE2Ks+5128];
	fma.rn.f32 	%f3244, %f171, %f3243, %f3242;
	ld.shared.f32 	%f3245, [_ZZ23Single_head_flash_attenPfS_S_S_jfE2Ks+5132];
	fma.rn.f32 	%f3246, %f174, %f3245, %f3244;
	ld.shared.f32 	%f3247, [_ZZ23Single_head_flash_attenPfS_S_S_jfE2Ks+5136];
	fma.rn.f32 	%f3248, %f177, %f3247, %f3246;
	ld.shared.f32 	%f3249, [_ZZ23Single_head_flash_attenPfS_S_S_jfE2Ks+5140];
	fma.rn.f32 	%f3250, %f180, %f3249, %f3248;
	ld.shared.f32 	%f3251, [_ZZ23Single_head_flash_attenPfS_S_S_jfE2Ks+5144];
	fma.rn.f32 	%f3252, %f183, %f3251, %f3250;
	ld.shared.f32 	%f3253, [_ZZ23Single_head_flash_attenPfS_S_S_jfE2Ks+5148];
	fma.rn.f32 	%f3254, %f186, %f3253, %f3252;
	ld.shared.f32 	%f3255, [_ZZ23Single_head_flash_attenPfS_S_S_jfE2Ks+5152];
	fma.rn.f32 	%f3256, %f189, %f3255, %f3254;
	ld.shared.f32 	%f3257, [_ZZ23Single_head_flash_attenPfS_S_S_jfE2Ks+5156];
	fma.rn.f32 	%f3258, %f192, %f3257, %f3256;
	ld.shared.f32 	%f3259, [_ZZ23Single_head_flash_attenPfS_S_S_jfE2Ks+5160];
	fma.rn.f32 	%f3260, %f195, %f3259, %f3258;
	ld.shared.f32 	%f3261, [_ZZ23Single_head_flash_attenPfS_S_S_jfE2Ks+5164];
	fma.rn.f32 	%f3262, %f198, %f3261, %f3260;
	ld.shared.f32 	%f3263, [_ZZ23Single_head_flash_attenPfS_S_S_jfE2Ks+5168];
	fma.rn.f32 	%f3264, %f201, %f3263, %f3262;
	ld.shared.f32 	%f3265, [_ZZ23Single_head_flash_attenPfS_S_S_jfE2Ks+5172];
	fma.rn.f32 	%f3266, %f204, %f3265, %f3264;
	ld.shared.f32 	%f3267, [_ZZ23Single_head_flash_attenPfS_S_S_jfE2Ks+5176];
	fma.rn.f32 	%f3268, %f207, %f3267, %f3266;
	ld.shared.f32 	%f3269, [_ZZ23Single_head_flash_attenPfS_S_S_jfE2Ks+5180];
	fma.rn.f32 	%f3270, %f210, %f3269, %f3268;
	ld.shared.f32 	%f3271, [_ZZ23Single_head_flash_attenPfS_S_S_jfE2Ks+5184];
	fma.rn.f32 	%f3272, %f213, %f3271, %f3270;
	ld.shared.f32 	%f3273, [_ZZ23Single_head_flash_attenPfS_S_S_jfE2Ks+5188];
	fma.rn.f32 	%f3274, %f216, %f3273, %f3272;
	ld.shared.f32 	%f3275, [_ZZ23Single_head_flash_attenPfS_S_S_jfE2Ks+5192];
	fma.rn.f32 	%f3276, %f219, %f3275, %f3274;
	ld.shared.f32 	%f3277, [_ZZ23Single_head_flash_attenPfS_S_S_jfE2Ks+5196];
	fma.rn.f32 	%f3278, %f222, %f3277, %f3276;
	ld.shared.f32 	%f3279, [_ZZ23Single_head_flash_attenPfS_S_S_jfE2Ks+5200];
	fma.rn.f32 	%f3280, %f225, %f3279, %f3278;
	ld.shared.f32 	%f3281, [_ZZ23Single_head_flash_attenPfS_S_S_jfE2Ks+5204];
	fma.rn.f32 	%f3282, %f228, %f3281, %f3280;
	ld.shared.f32 	%f3283, [_ZZ23Single_head_flash_attenPfS_S_S_jfE2Ks+5208];
	fma.rn.f32 	%f3284, %f231, %f3283, %f3282;
	ld.shared.f32 	%f3285, [_ZZ23Single_head_flash_attenPfS_S_S_jfE2Ks+5212];
	fma.rn.f32 	%f3286, %f234, %f3285, %f3284;
	ld.shared.f32 	%f3287, [_ZZ23Single_head_flash_attenPfS_S_S_jfE2Ks+5216];
	fma.rn.f32 	%f3288, %f237, %f3287, %f3286;
	ld.shared.f32 	%f3289, [_ZZ23Single_head_flash_attenPfS_S_S_jfE2Ks+5220];
	fma.rn.f32 	%f3290, %f240, %f3289, %f3288;
	ld.shared.f32 	%f3291, [_ZZ23Single_head_flash_attenPfS_S_S_jfE2Ks+5224];
	fma.rn.f32 	%f3292, %f243, %f3291, %f3290;
	ld.shared.f32 	%f3293, [_ZZ23Single_head_flash_attenPfS_S_S_jfE2Ks+5228];
	fma.rn.f32 	%f3294, %f246, %f3293, %f3292;
	ld.shared.f32 	%f3295, [_ZZ23Single_head_flash_attenPfS_S_S_jfE2Ks+5232];
	fma.rn.f32 	%f3296, %f249, %f3295, %f3294;
	ld.shared.f32 	%f3297, [_ZZ23Single_head_flash_attenPfS_S_S_jfE2Ks+5236];
	fma.rn.f32 	%f3298, %f252, %f3297, %f3296;
	ld.shared.f32 	%f3299, [_ZZ23Single_head_flash_attenPfS_S_S_jfE2Ks+5240];
	fma.rn.f32 	%f3300, %f255, %f3299, %f3298;
	ld.shared.f32 	%f3301, [_ZZ23Single_head_flash_attenPfS_S_S_jfE2Ks+5244];
	fma.rn.f32 	%f3302, %f258, %f3301, %f3300;
	mul.f32 	%f3303, %f9158, %f3302;
	fma.rn.f32 	%f3304, %f3303, 0f3BBB989D, 0f3F000000;
	cvt.sat.f32.f32 	%f3305, %f3304;
	fma.rm.f32 	%f3306, %f3305, %f265, %f264;
	add.f32 	%f3307, %f3306, 0fCB40007F;
	neg.f32 	%f3308, %f3307;
	fma.rn.f32 	%f3309, %f3303, 0f3FB8AA3B, %f3308;
	fma.rn.f32 	%f3310, %f3303, 0f32A57060, %f3309;
	mov.b32 	%r106, %f3306;
	shl.b32 	%r107, %r106, 23;
	mov.b32 	%f3311, %r107;
	ex2.approx.ftz.f32 	%f3312, %f3310;
	mul.f32 	%f3313, %f3312, %f3311;
	add.f32 	%f3314, %f3238, %f3313;
	ld.shared.f32 	%f3315, [_ZZ23Single_head_flash_attenPfS_S_S_jfE2Ks+5248];
	fma.rn.f32 	%f3316, %f165, %f3315, 0f00000000;
	ld.shared.f32 	%f3317, [_ZZ23Single_head_flash_attenPfS_S_S_jfE2Ks+5252];
	fma.rn.f32 	%f3318, %f168, %f3317, %f3316;
	ld.shared.f32 	%f3319, [_ZZ23Single_head_flash_attenPfS_S_S_jfE2Ks+5256];
	fma.rn.f32 	%f3320, %f171, %f3319, %f3318;
	ld.shared.f32 	%f3321, [_ZZ23Single_head_flash_attenPfS_S_S_jfE2Ks+5260];
	fma.rn.f32 	%f3322, %f174, %f3321, %f3320;
	ld.shared.f32 	%f3323, [_ZZ23Single_head_flash_attenPfS_S_S_jfE2Ks+5264];
	fma.rn.f32 	%f3324, %f177, %f3323, %f3322;
	ld.shared.f32 	%f3325, [_ZZ23Single_head_flash_attenPfS_S_S_jfE2Ks+5268];
	fma.rn.f32 	%f3326, %f180, %f3325, %f3324;
	ld.shared.f32 	%f3327, [_ZZ23Single_head_flash_attenPfS_S_S_jfE2Ks+5272];
	fma.rn.f32 	%f3328, %f183, %f3327, %f3326;
	ld.shared.f32 	%f3329, [_ZZ23Single_head_flash_attenPfS_S_S_jfE2Ks+5276];
	fma.rn.f32 	%f3330, %f186, %f3329, %f3328;
	ld.shared.f32 	%f3331, [_ZZ23Single_head_flash_attenPfS_S_S_jfE2Ks+5280];
	fma.rn.f32 	%f3332, %f189, %f3331, %f3330;
	ld.shared.f32 	%f3333, [_ZZ23Single_head_flash_attenPfS_S_S_jfE2Ks+5284];
	fma.rn.f32 	%f3334, %f192, %f3333, %f3332;
	ld.shared.f32 	%f3335, [_ZZ23Single_head_flash_attenPfS_S_S_jfE2Ks+5288];
	fma.rn.f32 	%f3336, %f195, %f3335, %f3334;
	ld.shared.f32 	%f3337, [_ZZ23Single_head_flash_attenPfS_S_S_jfE2Ks+5292];
	fma.rn.f32 	%f3338, %f198, %f3337, %f3336;
	ld.shared.f32 	%f3339, [_ZZ23Single_head_flash_attenPfS_S_S_jfE2Ks+5296];
	fma.rn.f32 	%f3340, %f201, %f3339, %f3338;
	ld.shared.f32 	%f3341, [_ZZ23Single_head_flash_attenPfS_S_S_jfE2Ks+5300];
	fma.rn.f32 	%f3342, %f204, %f3341, %f3340;
	ld.shared.f32 	%f3343, [_ZZ23Single_head_flash_attenPfS_S_S_jfE2Ks+5304];
	fma.rn.f32 	%f3344, %f207, %f3343, %f3342;
	ld.shared.f32 	%f3345, [_ZZ23Single_head_flash_attenPfS_S_S_jfE2Ks+5308];
	fma.rn.f32 	%f3346, %f210, %f3345, %f3344;
	ld.shared.f32 	%f3347, [_ZZ23Single_head_flash_attenPfS_S_S_jfE2Ks+5312];
	fma.rn.f32 	%f3348, %f213, %f3347, %f3346;
	ld.shared.f32 	%f3349, [_ZZ23Single_head_flash_attenPfS_S_S_jfE2Ks+5316];
	fma.rn.f32 	%f3350, %f216, %f3349, %f3348;
	ld.shared.f32 	%f3351, [_ZZ23Single_head_flash_attenPfS_S_S_jfE2Ks+5320];
	fma.rn.f32 	%f3352, %f219, %f3351, %f3350;
	ld.shared.f32 	%f3353, [_ZZ23Single_head_flash_attenPfS_S_S_jfE2Ks+5324];
	fma.rn.f32 	%f3354, %f222, %f3353, %f3352;
	ld.shared.f32 	%f3355, [_ZZ23Single_head_flash_attenPfS_S_S_jfE2Ks+5328];
	fma.rn.f32 	%f3356, %f225, %f3355, %f3354;
	ld.shared.f32 	%f3357, [_ZZ23Single_head_flash_attenPfS_S_S_jfE2Ks+5332];
	fma.rn.f32 	%f3358, %f228, %f3357, %f3356;
	ld.shared.f32 	%f3359, [_ZZ23Single_head_flash_attenPfS_S_S_jfE2Ks+5336];
	fma.rn.f32 	%f3360, %f231, %f3359, %f3358;
	ld.shared.f32 	%f3361, [_ZZ23Single_head_flash_attenPfS_S_S_jfE2Ks+5340];
	fma.rn.f32 	%f3362, %f234, %f3361, %f3360;
	ld.shared.f32 	%f3363, [_ZZ23Single_head_flash_attenPfS_S_S_jfE2Ks+5344];
	fma.rn.f32 	%f3364, %f237, %f3363, %f3362;
	ld.shared.f32 	%f3365, [_ZZ23Single_head_flash_attenPfS_S_S_jfE2Ks+5348];
	fma.rn.f32 	%f3366, %f240, %f3365, %f3364;
	ld.shared.f32 	%f3367, [_ZZ23Single_head_flash_attenPfS_S_S_jfE2Ks+5352];
	fma.rn.f32 	%f3368, %f243, %f3367, %f3366;
	ld.shared.f32 	%f3369, [_ZZ23Single_head_flash_attenPfS_S_S_jfE2Ks+5356];
	fma.rn.f32 	%f3370, %f246, %f3369, %f3368;
	ld.shared.f32 	%f3371, [_ZZ23Single_head_flash_attenPfS_S_S_jfE2Ks+5360];
	fma.rn.f32 	%f3372, %f249, %f3371, %f3370;
	ld.shared.f32 	%f3373, [_ZZ23Single_head_flash_attenPfS_S_S_jfE2Ks+5364];
	fma.rn.f32 	%f3374, %f252, %f3373, %f3372;
	ld.shared.f32 	%f3375, [_ZZ23Single_head_flash_attenPfS_S_S_jfE2Ks+5368];
	fma.rn.f32 	%f3376, %f255, %f3375, %f3374;
	ld.shared.f32 	%f3377, [_ZZ23Single_head_flash_attenPfS_S_S_jfE2Ks+5372];
	fma.rn.f32 	%f3378, %f258, %f3377, %f3376;
	mul.f32 	%f3379, %f9158, %f3378;
	fma.rn.f32 	%f3380, %f3379, 0f3BBB989D, 0f3F000000;
	cvt.sat.f32.f32 	%f3381, %f3380;
	fma.rm.f32 	%f3382, %f3381, %f265, %f264;
	add.f32 	%f3383, %f3382, 0fCB40007F;
	neg.f32 	%f3384, %f3383;
	fma.rn.f32 	%f3385, %f3379, 0f3FB8AA3B, %f3384;
	fma.rn.f32 	%f3386, %f3379, 0f32A57060, %f3385;
	mov.b32 	%r108, %f3382;
	shl.b32 	%r109, %r108, 23;
	mov.b32 	%f3387, %r109;
	ex2.approx.ftz.f32 	%f3388, %f3386;
	mul.f32 	%f3389, %f3388, %f3387;
	add.f32 	%f3390, %f3314, %f3389;
	ld.shared.f32 	%f3391, [_ZZ23Single_head_flash_attenPfS_S_S_jfE2Ks+5376];
	fma.rn.f32 	%f3392, %f165, %f3391, 0f00000000;
	ld.shared.f32 	%f3393, [_ZZ23Single_head_flash_attenPfS_S_S_jfE2Ks+5380];
	fma.rn.f32 	%f3394, %f168, %f3393, %f3392;
	ld.shared.f32 	%f3395, [_ZZ23Single_head_flash_attenPfS_S_S_jfE2Ks+5384];
	fma.rn.f32 	%f3396, %f171, %f3395, %f3394;
	ld.shared.f32 	%f3397, [_ZZ23Single_head_flash_attenPfS_S_S_jfE2Ks+5388];
	fma.rn.f32 	%f3398, %f174, %f3397, %f3396;
	ld.shared.f32 	%f3399, [_ZZ23Single_head_flash_attenPfS_S_S_jfE2Ks+5392];
	fma.rn.f32 	%f3400, %f177, %f3399, %f3398;
	ld.shared.f32 	%f3401, [_ZZ23Single_head_flash_attenPfS_S_S_jfE2Ks+5396];
	fma.rn.f32 	%f3402, %f180, %f3401, %f3400;
	ld.shared.f32 	%f3403, [_ZZ23Single_head_flash_attenPfS_S_S_jfE2Ks+5400];
	fma.rn.f32 	%f3404, %f183, %f3403, %f3402;
	ld.shared.f32 	%f3405, [_ZZ23Single_head_flash_attenPfS_S_S_jfE2Ks+5404];
	fma.rn.f32 	%f3406, %f186, %f3405, %f3404;
	ld.shared.f32 	%f3407, [_ZZ23Single_head_flash_attenPfS_S_S_jfE2Ks+5408];
	fma.rn.f32 	%f3408, %f189, %f3407, %f3406;
	ld.shared.f32 	%f3409, [_ZZ23Single_head_flash_attenPfS_S_S_jfE2Ks+5412];
	fma.rn.f32 	%f3410, %f192, %f3409, %f3408;
	ld.shared.f32 	%f3411, [_ZZ23Single_head_flash_attenPfS_S_S_jfE2Ks+5416];
	fma.rn.f32 	%f3412, %f195, %f3411, %f3410;
	ld.shared.f32 	%f3413, [_ZZ23Single_head_flash_attenPfS_S_S_jfE2Ks+5420];
	fma.rn.f32 	%f3414, %f198, %f3413, %f3412;
	ld.shared.f32 	%f3415, [_ZZ23Single_head_flash_attenPfS_S_S_jfE2Ks+5424];
	fma.rn.f32 	%f3416, %f201, %f3415, %f3414;
	ld.shared.f32 	%f3417, [_ZZ23Single_head_flash_attenPfS_S_S_jfE2Ks+5428];
	fma.rn.f32 	%f3418, %f204, %f3417, %f3416;
	ld.shared.f32 	%f3419, [_ZZ23Single_head_flash_attenPfS_S_S_jfE2Ks+5432];
	fma.rn.f32 	%f3420, %f207, %f3419, %f3418;
	ld.shared.f32 	%f3421, [_ZZ23Single_head_flash_attenPfS_S_S_jfE2Ks+5436];
	fma.rn.f32 	%f3422, %f210, %f3421, %f3420;
	ld.shared.f32 	%f3423, [_ZZ23Single_head_flash_attenPfS_S_S_jfE2Ks+5440];
	fma.rn.f32 	%f3424, %f213, %f3423, %f3422;
	ld.shared.f32 	%f3425, [_ZZ23Single_head_flash_attenPfS_S_S_jfE2Ks+5444];
	fma.rn.f32 	%f3426, %f216, %f3425, %f3424;
	ld.shared.f32 	%f3427, [_ZZ23Single_head_flash_attenPfS_S_S_jfE2Ks+5448];
	fma.rn.f32 	%f3428, %f219, %f3427, %f3426;
	ld.shared.f32 	%f3429, [_ZZ23Single_head_flash_attenPfS_S_S_jfE2Ks+5452];
	fma.rn.f32 	%f3430, %f222, %f3429, %f3428;
	ld.shared.f32 	%f3431, [_ZZ23Single_head_flash_attenPfS_S_S_jfE2Ks+5456];
	fma.rn.f32 	%f3432, %f225, %f3431, %f3430;
	ld.shared.f32 	%f3433, [_ZZ23Single_head_flash_attenPfS_S_S_jfE2Ks+5460];
	fma.rn.f32 	%f3434, %f228, %f3433, %f3432;
	ld.shared.f32 	%f3435, [_ZZ23Single_head_flash_attenPfS_S_S_jfE2Ks+5464];
	fma.rn.f32 	%f3436, %f231, %f3435, %f3434;
	ld.shared.f32 	%f3437, [_ZZ23Single_head_flash_attenPfS_S_S_jfE2Ks+5468];
	fma.rn.f32 	%f3438, %f234, %f3437, %f3436;
	ld.shared.f32 	%f3439, [_ZZ23Single_head_flash_attenPfS_S_S_jfE2Ks+5472];
	fma.rn.f32 	%f3440, %f237, %f3439, %f3438;
	ld.shared.f32 	%f3441, [_ZZ23Single_head_flash_attenPfS_S_S_jfE2Ks+5476];
	fma.rn.f32 	%f3442, %f240, %f3441, %f3440;
	ld.shared.f32 	%f3443, [_ZZ23Single_head_flash_attenPfS_S_S_jfE2Ks+5480];
	fma.rn.f32 	%f3444, %f243, %f3443, %f3442;
	ld.shared.f32 	%f3445, [_ZZ23Single_head_flash_attenPfS_S_S_jfE2Ks+5484];
	fma.rn.f32 	%f3446, %f246, %f3445, %f3444;
	ld.shared.f32 	%f3447, [_ZZ23Single_head_flash_attenPfS_S_S_jfE2Ks+5488];
	fma.rn.f32 	%f3448, %f249, %f3447, %f3446;
	ld.shared.f32 	%f3449, [_ZZ23Single_head_flash_attenPfS_S_S_jfE2Ks+5492];
	fma.rn.f32 	%f3450, %f252, %f3449, %f3448;
	ld.shared.f32 	%f3451, [_ZZ23Single_head_flash_attenPfS_S_S_jfE2Ks+5496];
	fma.rn.f32 	%f3452, %f255, %f3451, %f3450;
	ld.shared.f32 	%f3453, [_ZZ23Single_head_flash_attenPfS_S_S_jfE2Ks+5500];
	fma.rn.f32 	%f3454, %f258, %f3453, %f3452;
	mul.f32 	%f3455, %f9158, %f3454;
	fma.rn.f32 	%f3456, %f3455, 0f3BBB989D, 0f3F000000;
	cvt.sat.f32.f32 	%f3457, %f3456;
	fma.rm.f32 	%f3458, %f3457, %f265, %f264;
	add.f32 	%f3459, %f3458, 0fCB40007F;
	neg.f32 	%f3460, %f3459;
	fma.rn.f32 	%f3461, %f3455, 0f3FB8AA3B, %f3460;
	fma.rn.f32 	%f3462, %f3455, 0f32A57060, %f3461;
	mov.b32 	%r110, %f3458;
	shl.b32 	%r111, %r110, 23;
	mov.b32 	%f3463, %r111;
	ex2.approx.ftz.f32 	%f3464, %f3462;
	mul.f32 	%f3465, %f3464, %f3463;
	add.f32 	%f3466, %f3390, %f3465;
	ld.shared.f32 	%f3467, [_ZZ23Single_head_flash_attenPfS_S_S_jfE2Ks+5504];
	fma.rn.f32 	%f3468, %f165, %f3467, 0f00000000;
	ld.shared.f32 	%f3469, [_ZZ23Single_head_flash_attenPfS_S_S_jfE2Ks+5508];
	fma.rn.f32 	%f3470, %f168, %f3469, %f3468;
	ld.shared.f32 	%f3471, [_ZZ23Single_head_flash_attenPfS_S_S_jfE2Ks+5512];
	fma.rn.f32 	%f3472, %f171, %f3471, %f3470;
	ld.shared.f32 	%f3473, [_ZZ23Single_head_flash_attenPfS_S_S_jfE2Ks+5516];
	fma.rn.f32 	%f3474, %f174, %f3473, %f3472;
	ld.shared.f32 	%f3475, [_ZZ23Single_head_flash_attenPfS_S_S_jfE2Ks+5520];
	fma.rn.f32 	%f3476, %f177, %f3475, %f3474;
	ld.shared.f32 	%f3477, [_ZZ23Single_head_flash_attenPfS_S_S_jfE2Ks+5524];
	fma.rn.f32 	%f3478, %f180, %f3477, %f3476;
	ld.shared.f32 	%f3479, [_ZZ23Single_head_flash_attenPfS_S_S_jfE2Ks+5528];
	fma.rn.f32 	%f3480, %f183, %f3479, %f3478;
	ld.shared.f32 	%f3481, [_ZZ23Single_head_flash_attenPfS_S_S_jfE2Ks+5532];
	fma.rn.f32 	%f3482, %f186, %f3481, %f3480;
	ld.shared.f32 	%f3483, [_ZZ23Single_head_flash_attenPfS_S_S_jfE2Ks+5536];
	fma.rn.f32 	%f3484, %f189, %f3483, %f3482;
	ld.shared.f32 	%f3485, [_ZZ23Single_head_flash_attenPfS_S_S_jfE2Ks+5540];
	fma.rn.f32 	%f3486, %f192, %f3485, %f3484;
	ld.shared.f32 	%f3487, [_ZZ23Single_head_flash_attenPfS_S_S_jfE2Ks+5544];
	fma.rn.f32 	%f3488, %f195, %f3487, %f3486;
	ld.shared.f32 	%f3489, [_ZZ23Single_head_flash_attenPfS_S_S_jfE2Ks+5548];
	fma.rn.f32 	%f3490, %f198, %f3489, %f3488;
	ld.shared.f32 	%f3491, [_ZZ23Single_head_flash_attenPfS_S_S_jfE2Ks+5552];
	fma.rn.f32 	%f3492, %f201, %f3491, %f3490;
	ld.shared.f32 	%f3493, [_ZZ23Single_head_flash_attenPfS_S_S_jfE2Ks+5556];
	fma.rn.f32 	%f3494, %f204, %f3493, %f3492;
	ld.shared.f32 	%f3495, [_ZZ23Single_head_flash_attenPfS_S_S_jfE2Ks+5560];
	fma.rn.f32 	%f3496, %f207, %f3495, %f3494;
	ld.shared.f32 	%f3497, [_ZZ23Single_head_flash_attenPfS_S_S_jfE2Ks+5564];
	fma.rn.f32 	%f3498, %f210, %f3497, %f3496;
	ld.shared.f32 	%f3499, [_ZZ23Single_head_flash_attenPfS_S_S_jfE2Ks+5568];
	fma.rn.f32 	%f3500, %f213, %f3499, %f3498;
	ld.shared.f32 	%f3501, [_ZZ23Single_head_flash_attenPfS_S_S_jfE2Ks+5572];
	fma.rn.f32 	%f3502, %f216, %f3501, %f3500;
	ld.shared.f32 	%f3503, [_ZZ23Single_head_flash_attenPfS_S_S_jfE2Ks+5576];
	fma.rn.f32 	%f3504, %f219, %f3503, %f3502;
	ld.shared.f32 	%f3505, [_ZZ23Single_head_flash_attenPfS_S_S_jfE2Ks+5580];
	fma.rn.f32 	%f3506, %f222, %f3505, %f3504;
	ld.shared.f32 	%f3507, [_ZZ23Single_head_flash_attenPfS_S_S_jfE2Ks+5584];
	fma.rn.f32 	%f3508, %f225, %f3507, %f3506;
	ld.shared.f32 	%f3509, [_ZZ23Single_head_flash_attenPfS_S_S_jfE2Ks+5588];
	fma.rn.f32 	%f3510, %f228, %f3509, %f3508;
	ld.shared.f32 	%f3511, [_ZZ23Single_head_flash_attenPfS_S_S_jfE2Ks+5592];
	fma.rn.f32 	%f3512, %f231, %f3511, %f3510;
	ld.shared.f32 	%f3513, [_ZZ23Single_head_flash_attenPfS_S_S_jfE2Ks+5596];
	fma.rn.f32 	%f3514, %f234, %f3513, %f3512;
	ld.shared.f32 	%f3515, [_ZZ23Single_head_flash_attenPfS_S_S_jfE2Ks+5600];
	fma.rn.f32 	%f3516, %f237, %f3515, %f3514;
	ld.shared.f32 	%f3517, [_ZZ23Single_head_flash_attenPfS_S_S_jfE2Ks+5604];
	fma.rn.f32 	%f3518, %f240, %f3517, %f3516;
	ld.shared.f32 	%f3519, [_ZZ23Single_head_flash_attenPfS_S_S_jfE2Ks+5608];
	fma.rn.f32 	%f3520, %f243, %f3519, %f3518;
	ld.shared.f32 	%f3521, [_ZZ23Single_head_flash_attenPfS_S_S_jfE2Ks+5612];
	fma.rn.f32 	%f3522, %f246, %f3521, %f3520;
	ld.shared.f32 	%f3523, [_ZZ23Single_head_flash_attenPfS_S_S_jfE2Ks+5616];
	fma.rn.f32 	%f3524, %f249, %f3523, %f3522;
	ld.shared.f32 	%f3525, [_ZZ23Single_head_flash_attenPfS_S_S_jfE2Ks+5620];
	fma.rn.f32 	%f3526, %f252, %f3525, %f3524;
	ld.shared.f32 	%f3527, [_ZZ23Single_head_flash_attenPfS_S_S_jfE2Ks+5624];
	fma.rn.f32 	%f3528, %f255, %f3527, %f3526;
	ld.shared.f32 	%f3529, [_ZZ23Single_head_flash_attenPfS_S_S_jfE2Ks+5628];
	fma.rn.f32 	%f3530, %f258, %f3529, %f3528;
	mul.f32 	%f3531, %f9158, %f3530;
	fma.rn.f32 	%f3532, %f3531, 0f3BBB989D, 0f3F000000;
	cvt.sat.f32.f32 	%f3533, %f3532;
	fma.rm.f32 	%f3534, %f3533, %f265, %f264;
	add.f32 	%f3535, %f3534, 0fCB40007F;
	neg.f32 	%f3536, %f3535;
	fma.rn.f32 	%f3537, %f3531, 0f3FB8AA3B, %f3536;
	fma.rn.f32 	%f3538, %f3531, 0f32A57060, %f3537;
	mov.b32 	%r112, %f3534;
	shl.b32 	%r113, %r112, 23;
	mov.b32 	%f3539, %r113;
	ex2.approx.ftz.f32 	%f3540, %f3538;
	mul.f32 	%f3541, %f3540, %f3539;
	add.f32 	%f3542, %f3466, %f3541;
	ld.shared.f32 	%f3543, [_ZZ23Single_head_flash_attenPfS_S_S_jfE2Ks+5632];
	fma.rn.f32 	%f3544, %f165, %f3543, 0f00000000;
	ld.shared.f32 	%f3545, [_ZZ23Single_head_flash_attenPfS_S_S_jfE2Ks+5636];
	fma.rn.f32 	%f3546, %f168, %f3545, %f3544;
	ld.shared.f32 	%f3547, [_ZZ23Single_head_flash_attenPfS_S_S_jfE2Ks+5640];
	fma.rn.f32 	%f3548, %f171, %f3547, %f3546;
	ld.shared.f32 	%f3549, [_ZZ23Single_head_flash_attenPfS_S_S_jfE2Ks+5644];
	fma.rn.f32 	%f3550, %f174, %f3549, %f3548;
	ld.shared.f32 	%f3551, [_ZZ23Single_head_flash_attenPfS_S_S_jfE2Ks+5648];
	fma.rn.f32 	%f3552, %f177, %f3551, %f3550;
	ld.shared.f32 	%f3553, [_ZZ23Single_head_flash_attenPfS_S_S_jfE2Ks+5652];
	fma.rn.f32 	%f3554, %f180, %f3553, %f3552;
	ld.shared.f32 	%f3555, [_ZZ23Single_head_flash_attenPfS_S_S_jfE2Ks+5656];
	fma.rn.f32 	%f3556, %f183, %f3555, %f3554;
	ld.shared.f32 	%f3557, [_ZZ23Single_head_flash_attenPfS_S_S_jfE2Ks+5660];
	fma.rn.f32 	%f3558, %f186, %f3557, %f3556;
	ld.shared.f32 	%f3559, [_ZZ23Single_head_flash_attenPfS_S_S_jfE2Ks+5664];
	fma.rn.f32 	%f3560, %f189, %f3559, %f3558;
	ld.shared.f32 	%f3561, [_ZZ23Single_head_flash_attenPfS_S_S_jfE2Ks+5668];
	fma.rn.f32 	%f3562, %f192, %f3561, %f3560;
	ld.shared.f32 	%f3563, [_ZZ23Single_head_flash_attenPfS_S_S_jfE2Ks+5672];
	fma.rn.f32 	%f3564, %f195, %f3563, %f3562;
	ld.shared.f32 	%f3565, [_ZZ23Single_head_flash_attenPfS_S_S_jfE2Ks+5676];
	fma.rn.f32 	%f3566, %f198, %f3565, %f3564;
	ld.shared.f32 	%f3567, [_ZZ23Single_head_flash_attenPfS_S_S_jfE2Ks+5680];
	fma.rn.f32 	%f3568, %f201, %f3567, %f3566;
	ld.shared.f32 	%f3569, [_ZZ23Single_head_flash_attenPfS_S_S_jfE2Ks+5684];
	fma.rn.f32 	%f3570, %f204, %f3569, %f3568;
	ld.shared.f32 	%f3571, [_ZZ23Single_head_flash_attenPfS_S_S_jfE2Ks+5688];
	fma.rn.f32 	%f3572, %f207, %f3571, %f3570;
	ld.shared.f32 	%f3573, [_ZZ23Single_head_flash_attenPfS_S_S_jfE2Ks+5692];
	fma.rn.f32 	%f3574, %f210, %f3573, %f3572;
	ld.shared.f32 	%f3575, [_ZZ23Single_head_flash_attenPfS_S_S_jfE2Ks+5696];
	fma.rn.f32 	%f3576, %f213, %f3575, %f3574;
	ld.shared.f32 	%f3577, [_ZZ23Single_head_flash_attenPfS_S_S_jfE2Ks+5700];
	fma.rn.f32 	%f3578, %f216, %f3577, %f3576;
	ld.shared.f32 	%f3579, [_ZZ23Single_head_flash_attenPfS_S_S_jfE2Ks+5704];
	fma.rn.f32 	%f3580, %f219, %f3579, %f3578;
	ld.shared.f32 	%f3581, [_ZZ23Single_head_flash_attenPfS_S_S_jfE2Ks+5708];
	fma.rn.f32 	%f3582, %f222, %f3581, %f3580;
	ld.shared.f32 	%f3583, [_ZZ23Single_head_flash_attenPfS_S_S_jfE2Ks+5712];
	fma.rn.f32 	%f3584, %f225, %f3583, %f3582;
	ld.shared.f32 	%f3585, [_ZZ23Single_head_flash_attenPfS_S_S_jfE2Ks+5716];
	fma.rn.f32 	%f3586, %f228, %f3585, %f3584;
	ld.shared.f32 	%f3587, [_ZZ23Single_head_flash_attenPfS_S_S_jfE2Ks+5720];
	fma.rn.f32 	%f3588, %f231, %f3587, %f3586;
	ld.shared.f32 	%f3589, [_ZZ23Single_head_flash_attenPfS_S_S_jfE2Ks+5724];
	fma.rn.f32 	%f3590, %f234, %f3589, %f3588;
	ld.shared.f32 	%f3591, [_ZZ23Single_head_flash_attenPfS_S_S_jfE2Ks+5728];
	fma.rn.f32 	%f3592, %f237, %f3591, %f3590;
	ld.shared.f32 	%f3593, [_ZZ23Single_head_flash_attenPfS_S_S_jfE2Ks+5732];
	fma.rn.f32 	%f3594, %f240, %f3593, %f3592;
	ld.shared.f32 	%f3595, [_ZZ23Single_head_flash_attenPfS_S_S_jfE2Ks+5736];
	fma.rn.f32 	%f3596, %f243, %f3595, %f3594;
	ld.shared.f32 	%f3597, [_ZZ23Single_head_flash_attenPfS_S_S_jfE2Ks+5740];
	fma.rn.f32 	%f3598, %f246, %f3597, %f3596;
	ld.shared.f32 	%f3599, [_ZZ23Single_head_flash_attenPfS_S_S_jfE2Ks+5744];
	fma.rn.f32 	%f3600, %f249, %f3599, %f3598;
	ld.shared.f32 	%f3601, [_ZZ23Single_head_flash_attenPfS_S_S_jfE2Ks+5748];
	fma.rn.f32 	%f3602, %f252, %f3601, %f3600;
	ld.shared.f32 	%f3603, [_ZZ23Single_head_flash_attenPfS_S_S_jfE2Ks+5752];
	fma.rn.f32 	%f3604, %f255, %f3603, %f3602;
	ld.shared.f32 	%f3605, [_ZZ23Single_head_flash_attenPfS_S_S_jfE2Ks+5756];
	fma.rn.f32 	%f3606, %f258, %f3605, %f3604;
	mul.f32 	%f3607, %f9158, %f3606;
	fma.rn.f32 	%f3608, %f3607, 0f3BBB989D, 0f3F000000;
	cvt.sat.f32.f32 	%f3609, %f3608;
	fma.rm.f32 	%f3610, %f3609, %f265, %f264;
	add.f32 	%f3611, %f3610, 0fCB40007F;
	neg.f32 	%f3612, %f3611;
	fma.rn.f32 	%f3613, %f3607, 0f3FB8AA3B, %f3612;
	fma.rn.f32 	%f3614, %f3607, 0f32A57060, %f3613;
	mov.b32 	%r114, %f3610;
	shl.b32 	%r115, %r114, 23;
	mov.b32 	%f3615, %r115;
	ex2.approx.ftz.f32 	%f3616, %f3614;
	mul.f32 	%f3617, %f3616, %f3615;
	add.f32 	%f3618, %f3542, %f3617;
	ld.shared.f32 	%f3619, [_ZZ23Single_head_flash_attenPfS_S_S_jfE2Ks+5760];
	fma.rn.f32 	%f3620, %f165, %f3619, 0f00000000;
	ld.shared.f32 	%f3621, [_ZZ23Single_head_flash_attenPfS_S_S_jfE2Ks+5764];
	fma.rn.f32 	%f3622, %f168, %f3621, %f3620;
	ld.shared.f32 	%f3623, [_ZZ23Single_head_flash_attenPfS_S_S_jfE2Ks+5768];
	fma.rn.f32 	%f3624, %f171, %f3623, %f3622;
	ld.shared.f32 	%f3625, [_ZZ23Single_head_flash_attenPfS_S_S_jfE2Ks+5772];
	fma.rn.f32 	%f3626, %f174, %f3625, %f3624;
	ld.shared.f32 	%f3627, [_ZZ23Single_head_flash_attenPfS_S_S_jfE2Ks+5776];
	fma.rn.f32 	%f3628, %f177, %f3627, %f3626;
	ld.shared.f32 	%f3629, [_ZZ23Single_head_flash_attenPfS_S_S_jfE2Ks+5780];
	fma.rn.f32 	%f3630, %f180, %f3629, %f3628;
	ld.shared.f32 	%f3631, [_ZZ23Single_head_flash_attenPfS_S_S_jfE2Ks+5784];
	fma.rn.f32 	%f3632, %f183, %f3631, %f3630;
	ld.shared.f32 	%f3633, [_ZZ23Single_head_flash_attenPfS_S_S_jfE2Ks+5788];
	fma.rn.f32 	%f3634, %f186, %f3633, %f3632;
	ld.shared.f32 	%f3635, [_ZZ23Single_head_flash_attenPfS_S_S_jfE2Ks+5792];
	fma.rn.f32 	%f3636, %f189, %f3635, %f3634;
	ld.shared.f32 	%f3637, [_ZZ23Single_head_flash_attenPfS_S_S_jfE2Ks+5796];
	fma.rn.f32 	%f3638, %f192, %f3637, %f3636;
	ld.shared.f32 	%f3639, [_ZZ23Single_head_flash_attenPfS_S_S_jfE2Ks+5800];
	fma.rn.f32 	%f3640, %f195, %f3639, %f3638;
	ld.shared.f32 	%f3641, [_ZZ23Single_head_flash_attenPfS_S_S_jfE2Ks+5804];
	fma.rn.f32 	%f3642, %f198, %f3641, %f3640;
	ld.shared.f32 	%f3643, [_ZZ23Single_head_flash_attenPfS_S_S_jfE2Ks+5808];
	fma.rn.f32 	%f3644, %f201, %f3643, %f3642;
	ld.shared.f32 	%f3645, [_ZZ23Single_head_flash_attenPfS_S_S_jfE2Ks+5812];
	fma.rn.f32 	%f3646, %f204, %f3645, %f3644;
	ld.shared.f32 	%f3647, [_ZZ23Single_head_flash_attenPfS_S_S_jfE2Ks+5816];
	fma.rn.f32 	%f3648, %f207, %f3647, %f3646;
	ld.shared.f32 	%f3649, [_ZZ23Single_head_flash_attenPfS_S_S_jfE2Ks+5820];
	fma.rn.f32 	%f3650, %f210, %f3649, %f3648;
	ld.shared.f32 	%f3651, [_ZZ23Single_head_flash_attenPfS_S_S_jfE2Ks+5824];
	fma.rn.f32 	%f3652, %f213, %f3651, %f3650;
	ld.shared.f32 	%f3653, [_ZZ23Single_head_flash_attenPfS_S_S_jfE2Ks+5828];
	fma.rn.f32 	%f3654, %f216, %f3653, %f3652;
	ld.shared.f32 	%f3655, [_ZZ23Single_head_flash_attenPfS_S_S_jfE2Ks+5832];
	fma.rn.f32 	%f3656, %f219, %f3655, %f3654;
	ld.shared.f32 	%f3657, [_ZZ23Single_head_flash_attenPfS_S_S_jfE2Ks+5836];
	fma.rn.f32 	%f3658, %f222, %f3657, %f3656;
	ld.shared.f32 	%f3659, [_ZZ23Single_head_flash_attenPfS_S_S_jfE2Ks+5840];
	fma.rn.f32 	%f3660, %f225, %f3659, %f3658;
	ld.shared.f32 	%f3661, [_ZZ23Single_head_flash_attenPfS_S_S_jfE2Ks+5844];
	fma.rn.f32 	%f3662, %f228, %f3661, %f3660;
	ld.shared.f32 	%f3663, [_ZZ23Single_head_flash_attenPfS_S_S_jfE2Ks+5848];
	fma.rn.f32 	%f3664, %f231, %f3663, %f3662;
	ld.shared.f32 	%f3665, [_ZZ23Single_head_flash_attenPfS_S_S_jfE2Ks+5852];
	fma.rn.f32 	%f3666, %f234, %f3665, %f3664;
	ld.shared.f32 	%f3667, [_ZZ23Single_head_flash_attenPfS_S_S_jfE2Ks+5856];
	fma.rn.f32 	%f3668, %f237, %f3667, %f3666;
	ld.shared.f32 	%f3669, [_ZZ23Single_head_flash_attenPfS_S_S_jfE2Ks+5860];
	fma.rn.f32 	%f3670, %f240, %f3669, %f3668;
	ld.shared.f32 	%f3671, [_ZZ23Single_head_flash_attenPfS_S_S_jfE2Ks+5864];
	fma.rn.f32 	%f3672, %f243, %f3671, %f3670;
	ld.shared.f32 	%f3673, [_ZZ23Single_head_flash_attenPfS_S_S_jfE2Ks+5868];
	fma.rn.f32 	%f3674, %f246, %f3673, %f3672;
	ld.shared.f32 	%f3675, [_ZZ23Single_head_flash_attenPfS_S_S_jfE2Ks+5872];
	fma.rn.f32 	%f3676, %f249, %f3675, %f3674;
	ld.shared.f32 	%f3677, [_ZZ23Single_head_flash_attenPfS_S_S_jfE2Ks+5876];
	fma.rn.f32 	%f3678, %f252, %f3677, %f3676;
	ld.shared.f32 	%f3679, [_ZZ23Single_head_flash_attenPfS_S_S_jfE2Ks+5880];
	fma.rn.f32 	%f3680, %f255, %f3679, %f3678;
	ld.shared.f32 	%f3681, [_ZZ23Single_head_flash_attenPfS_S_S_jfE2Ks+5884];
	fma.rn.f32 	%f3682, %f258, %f3681, %f3680;
	mul.f32 	%f3683, %f9158, %f3682;
	fma.rn.f32 	%f3684, %f3683, 0f3BBB989D, 0f3F000000;
	cvt.sat.f32.f32 	%f3685, %f3684;
	fma.rm.f32 	%f3686, %f3685, %f265, %f264;
	add.f32 	%f3687, %f3686, 0fCB40007F;
	neg.f32 	%f3688, %f3687;
	fma.rn.f32 	%f3689, %f3683, 0f3FB8AA3B, %f3688;
	fma.rn.f32 	%f3690, %f3683, 0f32A57060, %f3689;
	mov.b32 	%r116, %f3686;
	shl.b32 	%r117, %r116, 23;
	mov.b32 	%f3691, %r117;
	ex2.approx.ftz.f32 	%f3692, %f3690;
	mul.f32 	%f3693, %f3692, %f3691;
	add.f32 	%f3694, %f3618, %f3693;
	ld.shared.f32 	%f3695, [_ZZ23Single_head_flash_attenPfS_S_S_jfE2Ks+5888];
	fma.rn.f32 	%f3696, %f165, %f3695, 0f00000000;
	ld.shared.f32 	%f3697, [_ZZ23Single_head_flash_attenPfS_S_S_jfE2Ks+5892];
	fma.rn.f32 	%f3698, %f168, %f3697, %f3696;
	ld.shared.f32 	%f3699, [_ZZ23Single_head_flash_attenPfS_S_S_jfE2Ks+5896];
	fma.rn.f32 	%f3700, %f171, %f3699, %f3698;
	ld.shared.f32 	%f3701, [_ZZ23Single_head_flash_attenPfS_S_S_jfE2Ks+5900];
	fma.rn.f32 	%f3702, %f174, %f3701, %f3700;
	ld.shared.f32 	%f3703, [_ZZ23Single_head_flash_attenPfS_S_S_jfE2Ks+5904];
	fma.rn.f32 	%f3704, %f177, %f3703, %f3702;
	ld.shared.f32 	%f3705, [_ZZ23Single_head_flash_attenPfS_S_S_jfE2Ks+5908];
	fma.rn.f32 	%f3706, %f180, %f3705, %f3704;
	ld.shared.f32 	%f3707, [_ZZ23Single_head_flash_attenPfS_S_S_jfE2Ks+5912];
	fma.rn.f32 	%f3708, %f183, %f3707, %f3706;
	ld.shared.f32 	%f3709, [_ZZ23Single_head_flash_attenPfS_S_S_jfE2Ks+5916];
	fma.rn.f32 	%f3710, %f186, %f3709, %f3708;
	ld.shared.f32 	%f3711, [_ZZ23Single_head_flash_attenPfS_S_S_jfE2Ks+5920];
	fma.rn.f32 	%f3712, %f189, %f3711, %f3710;
	ld.shared.f32 	%f3713, [_ZZ23Single_head_flash_attenPfS_S_S_jfE2Ks+5924];
	fma.rn.f32 	%f3714, %f192, %f3713, %f3712;
	ld.shared.f32 	%f3715, [_ZZ23Single_head_flash_attenPfS_S_S_jfE2Ks+5928];
	fma.rn.f32 	%f3716, %f195, %f3715, %f3714;
	ld.shared.f32 	%f3717, [_ZZ23Single_head_flash_attenPfS_S_S_jfE2Ks+5932];
	fma.rn.f32 	%f3718, %f198, %f3717, %f3716;
	ld.shared.f32 	%f3719, [_ZZ23Single_head_flash_attenPfS_S_S_jfE2Ks+5936];
	fma.rn.f32 	%f3720, %f201, %f3719, %f3718;
	ld.shared.f32 	%f3721, [_ZZ23Single_head_flash_attenPfS_S_S_jfE2Ks+5940];
	fma.rn.f32 	%f3722, %f204, %f3721, %f3720;
	ld.shared.f32 	%f3723, [_ZZ23Single_head_flash_attenPfS_S_S_jfE2Ks+5944];
	fma.rn.f32 	%f3724, %f207, %f3723, %f3722;
	ld.shared.f32 	%f3725, [_ZZ23Single_head_flash_attenPfS_S_S_jfE2Ks+5948];
	fma.rn.f32 	%f3726, %f210, %f3725, %f3724;
	ld.shared.f32 	%f3727, [_ZZ23Single_head_flash_attenPfS_S_S_jfE2Ks+5952];
	fma.rn.f32 	%f3728, %f213, %f3727, %f3726;
	ld.shared.f32 	%f3729, [_ZZ23Single_head_flash_attenPfS_S_S_jfE2Ks+5956];
	fma.rn.f32 	%f3730, %f216, %f3729, %f3728;
	ld.shared.f32 	%f3731, [_ZZ23Single_head_flash_attenPfS_S_S_jfE2Ks+5960];
	fma.rn.f32 	%f3732, %f219, %f3731, %f3730;
	ld.shared.f32 	%f3733, [_ZZ23Single_head_flash_attenPfS_S_S_jfE2Ks+5964];
	fma.rn.f32 	%f3734, %f222, %f3733, %f3732;
	ld.shared.f32 	%f3735, [_ZZ23Single_head_flash_attenPfS_S_S_jfE2Ks+5968];
	fma.rn.f32 	%f3736, %f225, %f3735, %f3734;
	ld.shared.f32 	%f3737, [_ZZ23Single_head_flash_attenPfS_S_S_jfE2Ks+5972];
	fma.rn.f32 	%f3738, %f228, %f3737, %f3736;
	ld.shared.f32 	%f3739, [_ZZ23Single_head_flash_attenPfS_S_S_jfE2Ks+5976];
	fma.rn.f32 	%f3740, %f231, %f3739, %f3738;
	ld.shared.f32 	%f3741, [_ZZ23Single_head_flash_attenPfS_S_S_jfE2Ks+5980];
	fma.rn.f32 	%f3742, %f234, %f3741, %f3740;
	ld.shared.f32 	%f3743, [_ZZ23Single_head_flash_attenPfS_S_S_jfE2Ks+5984];
	fma.rn.f32 	%f3744, %f237, %f3743, %f3742;
	ld.shared.f32 	%f3745, [_ZZ23Single_head_flash_attenPfS_S_S_jfE2Ks+5988];
	fma.rn.f32 	%f3746, %f240, %f3745, %f3744;
	ld.shared.f32 	%f3747, [_ZZ23Single_head_flash_attenPfS_S_S_jfE2Ks+5992];
	fma.rn.f32 	%f3748, %f243, %f3747, %f3746;
	ld.shared.f32 	%f3749, [_ZZ23Single_head_flash_attenPfS_S_S_jfE2Ks+5996];
	fma.rn.f32 	%f3750, %f246, %f3749, %f3748;
	ld.shared.f32 	%f3751, [_ZZ23Single_head_flash_attenPfS_S_S_jfE2Ks+6000];
	fma.rn.f32 	%f3752, %f249, %f3751, %f3750;
	ld.shared.f32 	%f3753, [_ZZ23Single_head_flash_attenPfS_S_S_jfE2Ks+6004];
	fma.rn.f32 	%f3754, %f252, %f3753, %f3752;
	ld.shared.f32 	%f3755, [_ZZ23Single_head_flash_attenPfS_S_S_jfE2Ks+6008];
	fma.rn.f32 	%f3756, %f255, %f3755, %f3754;
	ld.shared.f32 	%f3757, [_ZZ23Single_head_flash_attenPfS_S_S_jfE2Ks+6012];
	fma.rn.f32 	%f3758, %f258, %f3757, %f3756;
	mul.f32 	%f3759, %f9158, %f3758;
	fma.rn.f32 	%f3760, %f3759, 0f3BBB989D, 0f3F000000;
	cvt.sat.f32.f32 	%f3761, %f3760;
	fma.rm.f32 	%f3762, %f3761, %f265, %f264;
	add.f32 	%f3763, %f3762, 0fCB40007F;
	neg.f32 	%f3764, %f3763;
	fma.rn.f32 	%f3765, %f3759, 0f3FB8AA3B, %f3764;
	fma.rn.f32 	%f3766, %f3759, 0f32A57060, %f3765;
	mov.b32 	%r118, %f3762;
	shl.b32 	%r119, %r118, 23;
	mov.b32 	%f3767, %r119;
	ex2.approx.ftz.f32 	%f3768, %f3766;
	mul.f32 	%f3769, %f3768, %f3767;
	add.f32 	%f3770, %f3694, %f3769;
	ld.shared.f32 	%f3771, [_ZZ23Single_head_flash_attenPfS_S_S_jfE2Ks+6016];
	fma.rn.f32 	%f3772, %f165, %f3771, 0f00000000;
	ld.shared.f32 	%f3773, [_ZZ23Single_head_flash_attenPfS_S_S_jfE2Ks+6020];
	fma.rn.f32 	%f3774, %f168, %f3773, %f3772;
	ld.shared.f32 	%f3775, [_ZZ23Single_head_flash_attenPfS_S_S_jfE2Ks+6024];
	fma.rn.f32 	%f3776, %f171, %f3775, %f3774;
	ld.shared.f32 	%f3777, [_ZZ23Single_head_flash_attenPfS_S_S_jfE2Ks+6028];
	fma.rn.f32 	%f3778, %f174, %f3777, %f3776;
	ld.shared.f32 	%f3779, [_ZZ23Single_head_flash_attenPfS_S_S_jfE2Ks+6032];
	fma.rn.f32 	%f3780, %f177, %f3779, %f3778;
	ld.shared.f32 	%f3781, [_ZZ23Single_head_flash_attenPfS_S_S_jfE2Ks+6036];
	fma.rn.f32 	%f3782, %f180, %f3781, %f3780;
	ld.shared.f32 	%f3783, [_ZZ23Single_head_flash_attenPfS_S_S_jfE2Ks+6040];
	fma.rn.f32 	%f3784, %f183, %f3783, %f3782;
	ld.shared.f32 	%f3785, [_ZZ23Single_head_flash_attenPfS_S_S_jfE2Ks+6044];
	fma.rn.f32 	%f3786, %f186, %f3785, %f3784;
	ld.shared.f32 	%f3787, [_ZZ23Single_head_flash_attenPfS_S_S_jfE2Ks+6048];
	fma.rn.f32 	%f3788, %f189, %f3787, %f3786;
	ld.shared.f32 	%f3789, [_ZZ23Single_head_flash_attenPfS_S_S_jfE2Ks+6052];
	fma.rn.f32 	%f3790, %f192, %f3789, %f3788;
	ld.shared.f32 	%f3791, [_ZZ23Single_head_flash_attenPfS_S_S_jfE2Ks+6056];
	fma.rn.f32 	%f3792, %f195, %f3791, %f3790;
	ld.shared.f32 	%f3793, [_ZZ23Single_head_flash_attenPfS_S_S_jfE2Ks+6060];
	fma.rn.f32 	%f3794, %f198, %f3793, %f3792;
	ld.shared.f32 	%f3795, [_ZZ23Single_head_flash_attenPfS_S_S_jfE2Ks+6064];
	fma.rn.f32 	%f3796, %f201, %f3795, %f3794;
	ld.shared.f32 	%f3797, [_ZZ23Single_head_flash_attenPfS_S_S_jfE2Ks+6068];
	fma.rn.f32 	%f3798, %f204, %f3797, %f3796;
	ld.shared.f32 	%f3799, [_ZZ23Single_head_flash_attenPfS_S_S_jfE2Ks+6072];
	fma.rn.f32 	%f3800, %f207, %f3799, %f3798;
	ld.shared.f32 	%f3801, [_ZZ23Single_head_flash_attenPfS_S_S_jfE2Ks+6076];
	fma.rn.f32 	%f3802, %f210, %f3801, %f3800;
	ld.shared.f32 	%f3803, [_ZZ23Single_head_flash_attenPfS_S_S_jfE2Ks+6080];
	fma.rn.f32 	%f3804, %f213, %f3803, %f3802;
	ld.shared.f32 	%f3805, [_ZZ23Single_head_flash_attenPfS_S_S_jfE2Ks+6084];
	fma.rn.f32 	%f3806, %f216, %f3805, %f3804;
	ld.shared.f32 	%f3807, [_ZZ23Single_head_flash_attenPfS_S_S_jfE2Ks+6088];
	fma.rn.f32 	%f3808, %f219, %f3807, %f3806;
	ld.shared.f32 	%f3809, [_ZZ23Single_head_flash_attenPfS_S_S_jfE2Ks+6092];
	fma.rn.f32 	%f3810, %f222, %f3809, %f3808;
	ld.shared.f32 	%f3811, [_ZZ23Single_head_flash_attenPfS_S_S_jfE2Ks+6096];
	fma.rn.f32 	%f3812, %f225, %f3811, %f3810;
	ld.shared.f32 	%f3813, [_ZZ23Single_head_flash_attenPfS_S_S_jfE2Ks+6100];
	fma.rn.f32 	%f3814, %f228, %f3813, %f3812;
	ld.shared.f32 	%f3815, [_ZZ23Single_head_flash_attenPfS_S_S_jfE2Ks+6104];
	fma.rn.f32 	%f3816, %f231, %f3815, %f3814;
	ld.shared.f32 	%f3817, [_ZZ23Single_head_flash_attenPfS_S_S_jfE2Ks+6108];
	fma.rn.f32 	%f3818, %f234, %f3817, %f3816;
	ld.shared.f32 	%f3819, [_ZZ23Single_head_flash_attenPfS_S_S_jfE2Ks+6112];
	fma.rn.f32 	%f3820, %f237, %f3819, %f3818;
	ld.shared.f32 	%f3821, [_ZZ23Single_head_flash_attenPfS_S_S_jfE2Ks+6116];
	fma.rn.f32 	%f3822, %f240, %f3821, %f3820;
	ld.shared.f32 	%f3823, [_ZZ23Single_head_flash_attenPfS_S_S_jfE2Ks+6120];
	fma.rn.f32 	%f3824, %f243, %f3823, %f3822;
	ld.shared.f32 	%f3825, [_ZZ23Single_head_flash_attenPfS_S_S_jfE2Ks+6124];
	fma.rn.f32 	%f3826, %f246, %f3825, %f3824;
	ld.shared.f32 	%f3827, [_ZZ23Single_head_flash_attenPfS_S_S_jfE2Ks+6128];
	fma.rn.f32 	%f3828, %f249, %f3827, %f3826;
	ld.shared.f32 	%f3829, [_ZZ23Single_head_flash_attenPfS_S_S_jfE2Ks+6132];
	fma.rn.f32 	%f3830, %f252, %f3829, %f3828;
	ld.shared.f32 	%f3831, [_ZZ23Single_head_flash_attenPfS_S_S_jfE2Ks+6136];
	fma.rn.f32 	%f3832, %f255, %f3831, %f3830;
	ld.shared.f32 	%f3833, [_ZZ23Single_head_flash_attenPfS_S_S_jfE2Ks+6140];
	fma.rn.f32 	%f3834, %f258, %f3833, %f3832;
	mul.f32 	%f3835, %f9158, %f3834;
	fma.rn.f32 	%f3836, %f3835, 0f3BBB989D, 0f3F000000;
	cvt.sat.f32.f32 	%f3837, %f3836;
	fma.rm.f32 	%f3838, %f3837, %f265, %f264;
	add.f32 	%f3839, %f3838, 0fCB40007F;
	neg.f32 	%f3840, %f3839;
	fma.rn.f32 	%f3841, %f3835, 0f3FB8AA3B, %f3840;
	fma.rn.f32 	%f3842, %f3835, 0f32A57060, %f3841;
	mov.b32 	%r120, %f3838;
	shl.b32 	%r121, %r120, 23;
	mov.b32 	%f3843, %r121;
	ex2.approx.ftz.f32 	%f3844, %f3842;
	mul.f32 	%f3845, %f3844, %f3843;
	add.f32 	%f3846, %f3770, %f3845;
	ld.shared.f32 	%f3847, [_ZZ23Single_head_flash_attenPfS_S_S_jfE2Ks+6144];
	fma.rn.f32 	%f3848, %f165, %f3847, 0f00000000;
	ld.shared.f32 	%f3849, [_ZZ23Single_head_flash_attenPfS_S_S_jfE2Ks+6148];
	fma.rn.f32 	%f3850, %f168, %f3849, %f3848;
	ld.shared.f32 	%f3851, [_ZZ23Single_head_flash_attenPfS_S_S_jfE2Ks+6152];
	fma.rn.f32 	%f3852, %f171, %f3851, %f3850;
	ld.shared.f32 	%f3853, [_ZZ23Single_head_flash_attenPfS_S_S_jfE2Ks+6156];
	fma.rn.f32 	%f3854, %f174, %f3853, %f3852;
	ld.shared.f32 	%f3855, [_ZZ23Single_head_flash_attenPfS_S_S_jfE2Ks+6160];
	fma.rn.f32 	%f3856, %f177, %f3855, %f3854;
	ld.shared.f32 	%f3857, [_ZZ23Single_head_flash_attenPfS_S_S_jfE2Ks+6164];
	fma.rn.f32 	%f3858, %f180, %f3857, %f3856;
	ld.shared.f32 	%f3859, [_ZZ23Single_head_flash_attenPfS_S_S_jfE2Ks+6168];
	fma.rn.f32 	%f3860, %f183, %f3859, %f3858;
	ld.shared.f32 	%f3861, [_ZZ23Single_head_flash_attenPfS_S_S_jfE2Ks+6172];
	fma.rn.f32 	%f3862, %f186, %f3861, %f3860;
	ld.shared.f32 	%f3863, [_ZZ23Single_head_flash_attenPfS_S_S_jfE2Ks+6176];
	fma.rn.f32 	%f3864, %f189, %f3863, %f3862;
	ld.shared.f32 	%f3865, [_ZZ23Single_head_flash_attenPfS_S_S_jfE2Ks+6180];
	fma.rn.f32 	%f3866, %f192, %f3865, %f3864;
	ld.shared.f32 	%f3867, [_ZZ23Single_head_flash_attenPfS_S_S_jfE2Ks+6184];
	fma.rn.f32 	%f3868, %f195, %f3867, %f3866;
	ld.shared.f32 	%f3869, [_ZZ23Single_head_flash_attenPfS_S_S_jfE2Ks+6188];
	fma.rn.f32 	%f3870, %f198, %f3869, %f3868;
	ld.shared.f32 	%f3871, [_ZZ23Single_head_flash_attenPfS_S_S_jfE2Ks+6192];
	fma.rn.f32 	%f3872, %f201, %f3871, %f3870;
	ld.shared.f32 	%f3873, [_ZZ23Single_head_flash_attenPfS_S_S_jfE2Ks+6196];
	fma.rn.f32 	%f3874, %f204, %f3873, %f3872;
	ld.shared.f32 	%f3875, [_ZZ23Single_head_flash_attenPfS_S_S_jfE2Ks+6200];
	fma.rn.f32 	%f3876, %f207, %f3875, %f3874;
	ld.shared.f32 	%f3877, [_ZZ23Single_head_flash_attenPfS_S_S_jfE2Ks+6204];
	fma.rn.f32 	%f3878, %f210, %f3877, %f3876;
	ld.shared.f32 	%f3879, [_ZZ23Single_head_flash_attenPfS_S_S_jfE2Ks+6208];
	fma.rn.f32 	%f3880, %f213, %f3879, %f3878;
	ld.shared.f32 	%f3881, [_ZZ23Single_head_flash_attenPfS_S_S_jfE2Ks+6212];
	fma.rn.f32 	%f3882, %f216, %f3881, %f3880;
	ld.shared.f32 	%f3883, [_ZZ23Single_head_flash_attenPfS_S_S_jfE2Ks+6216];
	fma.rn.f32 	%f3884, %f219, %f3883, %f3882;
	ld.shared.f32 	%f3885, [_ZZ23Single_head_flash_attenPfS_S_S_jfE2Ks+6220];
	fma.rn.f32 	%f3886, %f222, %f3885, %f3884;
	ld.shared.f32 	%f3887, [_ZZ23Single_head_flash_attenPfS_S_S_jfE2Ks+6224];
	fma.rn.f32 	%f3888, %f225, %f3887, %f3886;
	ld.shared.f32 	%f3889, [_ZZ23Single_head_flash_attenPfS_S_S_jfE2Ks+6228];
	fma.rn.f32 	%f3890, %f228, %f3889, %f3888;
	ld.shared.f32 	%f3891, [_ZZ23Single_head_flash_attenPfS_S_S_jfE2Ks+6232];
	fma.rn.f32 	%f3892, %f231, %f3891, %f3890;
	ld.shared.f32 	%f3893, [_ZZ23Single_head_flash_attenPfS_S_S_jfE2Ks+6236];
	fma.rn.f32 	%f3894, %f234, %f3893, %f3892;
	ld.shared.f32 	%f3895, [_ZZ23Single_head_flash_attenPfS_S_S_jfE2Ks+6240];
	fma.rn.f32 	%f3896, %f237, %f3895, %f3894;
	ld.shared.f32 	%f3897, [_ZZ23Single_head_flash_attenPfS_S_S_jfE2Ks+6244];
	fma.rn.f32 	%f3898, %f240, %f3897, %f3896;
	ld.shared.f32 	%f3899, [_ZZ23Single_head_flash_attenPfS_S_S_jfE2Ks+6248];
	fma.rn.f32 	%f3900, %f243, %f3899, %f3898;
	ld.shared.f32 	%f3901, [_ZZ23Single_head_flash_attenPfS_S_S_jfE2Ks+6252];
	fma.rn.f32 	%f3902, %f246, %f3901, %f3900;
	ld.shared.f32 	%f3903, [_ZZ23Single_head_flash_attenPfS_S_S_jfE2Ks+6256];
	fma.rn.f32 	%f3904, %f249, %f3903, %f3902;
	ld.shared.f32 	%f3905, [_ZZ23Single_head_flash_attenPfS_S_S_jfE2Ks+6260];
	fma.rn.f32 	%f3906, %f252, %f3905, %f3904;
	ld.shared.f32 	%f3907, [_ZZ23Single_head_flash_attenPfS_S_S_jfE2Ks+6264];
	fma.rn.f32 	%f3908, %f255, %f3907, %f3906;
	ld.shared.f32 	%f3909, [_ZZ23Single_head_flash_attenPfS_S_S_jfE2Ks+6268];
	fma.rn.f32 	%f3910, %f258, %f3909, %f3908;
	mul.f32 	%f3911, %f9158, %f3910;
	fma.rn.f32 	%f3912, %f3911, 0f3BBB989D, 0f3F000000;
	cvt.sat.f32.f32 	%f3913, %f3912;
	fma.rm.f32 	%f3914, %f3913, %f265, %f264;
	add.f32 	%f3915, %f3914, 0fCB40007F;
	neg.f32 	%f3916, %f3915;
	fma.rn.f32 	%f3917, %f3911, 0f3FB8AA3B, %f3916;
	fma.rn.f32 	%f3918, %f3911, 0f32A57060, %f3917;
	mov.b32 	%r122, %f3914;
	shl.b32 	%r123, %r122, 23;
	mov.b32 	%f3919, %r123;
	ex2.approx.ftz.f32 	%f3920, %f3918;
	mul.f32 	%f3921, %f3920, %f3919;
	add.f32 	%f3922, %f3846, %f3921;
	ld.shared.f32 	%f3923, [_ZZ23Single_head_flash_attenPfS_S_S_jfE2Ks+6272];
	fma.rn.f32 	%f3924, %f165, %f3923, 0f00000000;
	ld.shared.f32 	%f3925, [_ZZ23Single_head_flash_attenPfS_S_S_jfE2Ks+6276];
	fma.rn.f32 	%f3926, %f168, %f3925, %f3924;
	ld.shared.f32 	%f3927, [_ZZ23Single_head_flash_attenPfS_S_S_jfE2Ks+6280];
	fma.rn.f32 	%f3928, %f171, %f3927, %f3926;
	ld.shared.f32 	%f3929, [_ZZ23Single_head_flash_attenPfS_S_S_jfE2Ks+6284];
	fma.rn.f32 	%f3930, %f174, %f3929, %f3928;
	ld.shared.f32 	%f3931, [_ZZ23Single_head_flash_attenPfS_S_S_jfE2Ks+6288];
	fma.rn.f32 	%f3932, %f177, %f3931, %f3930;
	ld.shared.f32 	%f3933, [_ZZ23Single_head_flash_attenPfS_S_S_jfE2Ks+6292];
	fma.rn.f32 	%f3934, %f180, %f3933, %f3932;
	ld.shared.f32 	%f3935, [_ZZ23Single_head_flash_attenPfS_S_S_jfE2Ks+6296];
	fma.rn.f32 	%f3936, %f183, %f3935, %f3934;
	ld.shared.f32 	%f3937, [_ZZ23Single_head_flash_attenPfS_S_S_jfE2Ks+6300];
	fma.rn.f32 	%f3938, %f186, %f3937, %f3936;
	ld.shared.f32 	%f3939, [_ZZ23Single_head_flash_attenPfS_S_S_jfE2Ks+6304];
	fma.rn.f32 	%f3940, %f189, %f3939, %f3938;
	ld.shared.f32 	%f3941, [_ZZ23Single_head_flash_attenPfS_S_S_jfE2Ks+6308];
	fma.rn.f32 	%f3942, %f192, %f3941, %f3940;
	ld.shared.f32 	%f3943, [_ZZ23Single_head_flash_attenPfS_S_S_jfE2Ks+6312];
	fma.rn.f32 	%f3944, %f195, %f3943, %f3942;
	ld.shared.f32 	%f3945, [_ZZ23Single_head_flash_attenPfS_S_S_jfE2Ks+6316];
	fma.rn.f32 	%f3946, %f198, %f3945, %f3944;
	ld.shared.f32 	%f3947, [_ZZ23Single_head_flash_attenPfS_S_S_jfE2Ks+6320];
	fma.rn.f32 	%f3948, %f201, %f3947, %f3946;
	ld.shared.f32 	%f3949, [_ZZ23Single_head_flash_attenPfS_S_S_jfE2Ks+6324];
	fma.rn.f32 	%f3950, %f204, %f3949, %f3948;
	ld.shared.f32 	%f3951, [_ZZ23Single_head_flash_attenPfS_S_S_jfE2Ks+6328];
	fma.rn.f32 	%f3952, %f207, %f3951, %f3950;
	ld.shared.f32 	%f3953, [_ZZ23Single_head_flash_attenPfS_S_S_jfE2Ks+6332];
	fma.rn.f32 	%f3954, %f210, %f3953, %f3952;
	ld.shared.f32 	%f3955, [_ZZ23Single_head_flash_attenPfS_S_S_jfE2Ks+6336];
	fma.rn.f32 	%f3956, %f213, %f3955, %f3954;
	ld.shared.f32 	%f3957, [_ZZ23Single_head_flash_attenPfS_S_S_jfE2Ks+6340];
	fma.rn.f32 	%f3958, %f216, %f3957, %f3956;
	ld.shared.f32 	%f3959, [_ZZ23Single_head_flash_attenPfS_S_S_jfE2Ks+6344];
	fma.rn.f32 	%f3960, %f219, %f3959, %f3958;
	ld.shared.f32 	%f3961, [_ZZ23Single_head_flash_attenPfS_S_S_jfE2Ks+6348];
	fma.rn.f32 	%f3962, %f222, %f3961, %f3960;
	ld.shared.f32 	%f3963, [_ZZ23Single_head_flash_attenPfS_S_S_jfE2Ks+6352];
	fma.rn.f32 	%f3964, %f225, %f3963, %f3962;
	ld.shared.f32 	%f3965, [_ZZ23Single_head_flash_attenPfS_S_S_jfE2Ks+6356];
	fma.rn.f32 	%f3966, %f228, %f3965, %f3964;
	ld.shared.f32 	%f3967, [_ZZ23Single_head_flash_attenPfS_S_S_jfE2Ks+6360];
	fma.rn.f32 	%f3968, %f231, %f3967, %f3966;
	ld.shared.f32 	%f3969, [_ZZ23Single_head_flash_attenPfS_S_S_jfE2Ks+6364];
	fma.rn.f32 	%f3970, %f234, %f3969, %f3968;
	ld.shared.f32 	%f3971, [_ZZ23Single_head_flash_attenPfS_S_S_jfE2Ks+6368];
	fma.rn.f32 	%f3972, %f237, %f3971, %f3970;
	ld.shared.f32 	%f3973, [_ZZ23Single_head_flash_attenPfS_S_S_jfE2Ks+6372];
	fma.rn.f32 	%f3974, %f240, %f3973, %f3972;
	ld.shared.f32 	%f3975, [_ZZ23Single_head_flash_attenPfS_S_S_jfE2Ks+6376];
	fma.rn.f32 	%f3976, %f243, %f3975, %f3974;
	ld.shared.f32 	%f3977, [_ZZ23Single_head_flash_attenPfS_S_S_jfE2Ks+6380];
	fma.rn.f32 	%f3978, %f246, %f3977, %f3976;
	ld.shared.f32 	%f3979, [_ZZ23Single_head_flash_attenPfS_S_S_jfE2Ks+6384];
	fma.rn.f32 	%f3980, %f249, %f3979, %f3978;
	ld.shared.f32 	%f3981, [_ZZ23Single_head_flash_attenPfS_S_S_jfE2Ks+6388];
	fma.rn.f32 	%f3982, %f252, %f3981, %f3980;
	ld.shared.f32 	%f3983, [_ZZ23Single_head_flash_attenPfS_S_S_jfE2Ks+6392];
	fma.rn.f32 	%f3984, %f255, %f3983, %f3982;
	ld.shared.f32 	%f3985, [_ZZ23Single_head_flash_attenPfS_S_S_jfE2Ks+6396];
	fma.rn.f32 	%f3986, %f258, %f3985, %f3984;
	mul.f32 	%f3987, %f9158, %f3986;
	fma.rn.f32 	%f3988, %f3987, 0f3BBB989D, 0f3F000000;
	cvt.sat.f32.f32 	%f3989, %f3988;
	fma.rm.f32 	%f3990, %f3989, %f265, %f264;
	add.f32 	%f3991, %f3990, 0fCB40007F;
	neg.f32 	%f3992, %f3991;
	fma.rn.f32 	%f3993, %f3987, 0f3FB8AA3B, %f3992;
	fma.rn.f32 	%f3994, %f3987, 0f32A57060, %f3993;
	mov.b32 	%r124, %f3990;
	shl.b32 	%r125, %r124, 23;
	mov.b32 	%f3995, %r125;
	ex2.approx.ftz.f32 	%f3996, %f3994;
	mul.f32 	%f3997, %f3996, %f3995;
	add.f32 	%f3998, %f3922, %f3997;
	ld.shared.f32 	%f3999, [_ZZ23Single_head_flash_attenPfS_S_S_jfE2Ks+6400];
	fma.rn.f32 	%f4000, %f165, %f3999, 0f00000000;
	ld.shared.f32 	%f4001, [_ZZ23Single_head_flash_attenPfS_S_S_jfE2Ks+6404];
	fma.rn.f32 	%f4002, %f168, %f4001, %f4000;
	ld.shared.f32 	%f4003, [_ZZ23Single_head_flash_attenPfS_S_S_jfE2Ks+6408];
	fma.rn.f32 	%f4004, %f171, %f4003, %f4002;
	ld.shared.f32 	%f4005, [_ZZ23Single_head_flash_attenPfS_S_S_jfE2Ks+6412];
	fma.rn.f32 	%f4006, %f174, %f4005, %f4004;
	ld.shared.f32 	%f4007, [_ZZ23Single_head_flash_attenPfS_S_S_jfE2Ks+6416];
	fma.rn.f32 	%f4008, %f177, %f4007, %f4006;
	ld.shared.f32 	%f4009, [_ZZ23Single_head_flash_attenPfS_S_S_jfE2Ks+6420];
	fma.rn.f32 	%f4010, %f180, %f4009, %f4008;
	ld.shared.f32 	%f4011, [_ZZ23Single_head_flash_attenPfS_S_S_jfE2Ks+6424];
	fma.rn.f32 	%f4012, %f183, %f4011, %f4010;
	ld.shared.f32 	%f4013, [_ZZ23Single_head_flash_attenPfS_S_S_jfE2Ks+6428];
	fma.rn.f32 	%f4014, %f186, %f4013, %f4012;
	ld.shared.f32 	%f4015, [_ZZ23Single_head_flash_attenPfS_S_S_jfE2Ks+6432];
	fma.rn.f32 	%f4016, %f189, %f4015, %f4014;
	ld.shared.f32 	%f4017, [_ZZ23Single_head_flash_attenPfS_S_S_jfE2Ks+6436];
	fma.rn.f32 	%f4018, %f192, %f4017, %f4016;
	ld.shared.f32 	%f4019, [_ZZ23Single_head_flash_attenPfS_S_S_jfE2Ks+6440];
	fma.rn.f32 	%f4020, %f195, %f4019, %f4018;
	ld.shared.f32 	%f4021, [_ZZ23Single_head_flash_attenPfS_S_S_jfE2Ks+6444];
	fma.rn.f32 	%f4022, %f198, %f4021, %f4020;
	ld.shared.f32 	%f4023, [_ZZ23Single_head_flash_attenPfS_S_S_jfE2Ks+6448];
	fma.rn.f32 	%f4024, %f201, %f4023, %f4022;
	ld.shared.f32 	%f4025, [_ZZ23Single_head_flash_attenPfS_S_S_jfE2Ks+6452];
	fma.rn.f32 	%f4026, %f204, %f4025, %f4024;
	ld.shared.f32 	%f4027, [_ZZ23Single_head_flash_attenPfS_S_S_jfE2Ks+6456];
	fma.rn.f32 	%f4028, %f207, %f4027, %f4026;
	ld.shared.f32 	%f4029, [_ZZ23Single_head_flash_attenPfS_S_S_jfE2Ks+6460];
	fma.rn.f32 	%f4030, %f210, %f4029, %f4028;
	ld.shared.f32 	%f4031, [_ZZ23Single_head_flash_attenPfS_S_S_jfE2Ks+6464];
	fma.rn.f32 	%f4032, %f213, %f4031, %f4030;
	ld.shared.f32 	%f4033, [_ZZ23Single_head_flash_attenPfS_S_S_jfE2Ks+6468];
	fma.rn.f32 	%f4034, %f216, %f4033, %f4032;
	ld.shared.f32 	%f4035, [_ZZ23Single_head_flash_attenPfS_S_S_jfE2Ks+6472];
	fma.rn.f32 	%f4036, %f219, %f4035, %f4034;
	ld.shared.f32 	%f4037, [_ZZ23Single_head_flash_attenPfS_S_S_jfE2Ks+6476];
	fma.rn.f32 	%f4038, %f222, %f4037, %f4036;
	ld.shared.f32 	%f4039, [_ZZ23Single_head_flash_attenPfS_S_S_jfE2Ks+6480];
	fma.rn.f32 	%f4040, %f225, %f4039, %f4038;
	ld.shared.f32 	%f4041, [_ZZ23Single_head_flash_attenPfS_S_S_jfE2Ks+6484];
	fma.rn.f32 	%f4042, %f228, %f4041, %f4040;
	ld.shared.f32 	%f4043, [_ZZ23Single_head_flash_attenPfS_S_S_jfE2Ks+6488];
	fma.rn.f32 	%f4044, %f231, %f4043, %f4042;
	ld.shared.f32 	%f4045, [_ZZ23Single_head_flash_attenPfS_S_S_jfE2Ks+6492];
	fma.rn.f32 	%f4046, %f234, %f4045, %f4044;
	ld.shared.f32 	%f4047, [_ZZ23Single_head_flash_attenPfS_S_S_jfE2Ks+6496];
	fma.rn.f32 	%f4048, %f237, %f4047, %f4046;
	ld.shared.f32 	%f4049, [_ZZ23Single_head_flash_attenPfS_S_S_jfE2Ks+6500];
	fma.rn.f32 	%f4050, %f240, %f4049, %f4048;
	ld.shared.f32 	%f4051, [_ZZ23Single_head_flash_attenPfS_S_S_jfE2Ks+6504];
	fma.rn.f32 	%f4052, %f243, %f4051, %f4050;
	ld.shared.f32 	%f4053, [_ZZ23Single_head_flash_attenPfS_S_S_jfE2Ks+6508];
	fma.rn.f32 	%f4054, %f246, %f4053, %f4052;
	ld.shared.f32 	%f4055, [_ZZ23Single_head_flash_attenPfS_S_S_jfE2Ks+6512];
	fma.rn.f32 	%f4056, %f249, %f4055, %f4054;
	ld.shared.f32 	%f4057, [_ZZ23Single_head_flash_attenPfS_S_S_jfE2Ks+6516];
	fma.rn.f32 	%f4058, %f252, %f4057, %f4056;
	ld.shared.f32 	%f4059, [_ZZ23Single_head_flash_attenPfS_S_S_jfE2Ks+6520];
	fma.rn.f32 	%f4060, %f255, %f4059, %f4058;
	ld.shared.f32 	%f4061, [_ZZ23Single_head_flash_attenPfS_S_S_jfE2Ks+6524];
	fma.rn.f32 	%f4062, %f258, %f4061, %f4060;
	mul.f32 	%f4063, %f9158, %f4062;
	fma.rn.f32 	%f4064, %f4063, 0f3BBB989D, 0f3F000000;
	cvt.sat.f32.f32 	%f4065, %f4064;
	fma.rm.f32 	%f4066, %f4065, %f265, %f264;
	add.f32 	%f4067, %f4066, 0fCB40007F;
	neg.f32 	%f4068, %f4067;
	fma.rn.f32 	%f4069, %f4063, 0f3FB8AA3B, %f4068;
	fma.rn.f32 	%f4070, %f4063, 0f32A57060, %f4069;
	mov.b32 	%r126, %f4066;
	shl.b32 	%r127, %r126, 23;
	mov.b32 	%f4071, %r127;
	ex2.approx.ftz.f32 	%f4072, %f4070;
	mul.f32 	%f4073, %f4072, %f4071;
	add.f32 	%f4074, %f3998, %f4073;
	ld.shared.f32 	%f4075, [_ZZ23Single_head_flash_attenPfS_S_S_jfE2Ks+6528];
	fma.rn.f32 	%f4076, %f165, %f4075, 0f00000000;
	ld.shared.f32 	%f4077, [_ZZ23Single_head_flash_attenPfS_S_S_jfE2Ks+6532];
	fma.rn.f32 	%f4078, %f168, %f4077, %f4076;
	ld.shared.f32 	%f4079, [_ZZ23Single_head_flash_attenPfS_S_S_jfE2Ks+6536];
	fma.rn.f32 	%f4080, %f171, %f4079, %f4078;
	ld.shared.f32 	%f4081, [_ZZ23Single_head_flash_attenPfS_S_S_jfE2Ks+6540];
	fma.rn.f32 	%f4082, %f174, %f4081, %f4080;
	ld.shared.f32 	%f4083, [_ZZ23Single_head_flash_attenPfS_S_S_jfE2Ks+6544];
	fma.rn.f32 	%f4084, %f177, %f4083, %f4082;
	ld.shared.f32 	%f4085, [_ZZ23Single_head_flash_attenPfS_S_S_jfE2Ks+6548];
	fma.rn.f32 	%f4086, %f180, %f4085, %f4084;
	ld.shared.f32 	%f4087, [_ZZ23Single_head_flash_attenPfS_S_S_jfE2Ks+6552];
	fma.rn.f32 	%f4088, %f183, %f4087, %f4086;
	ld.shared.f32 	%f4089, [_ZZ23Single_head_flash_attenPfS_S_S_jfE2Ks+6556];
	fma.rn.f32 	%f4090, %f186, %f4089, %f4088;
	ld.shared.f32 	%f4091, [_ZZ23Single_head_flash_attenPfS_S_S_jfE2Ks+6560];
	fma.rn.f32 	%f4092, %f189, %f4091, %f4090;
	ld.shared.f32 	%f4093, [_ZZ23Single_head_flash_attenPfS_S_S_jfE2Ks+6564];
	fma.rn.f32 	%f4094, %f192, %f4093, %f4092;
	ld.shared.f32 	%f4095, [_ZZ23Single_head_flash_attenPfS_S_S_jfE2Ks+6568];
	fma.rn.f32 	%f4096, %f195, %f4095, %f4094;
	ld.shared.f32 	%f4097, [_ZZ23Single_head_flash_attenPfS_S_S_jfE2Ks+6572];
	fma.rn.f32 	%f4098, %f198, %f4097, %f4096;
	ld.shared.f32 	%f4099, [_ZZ23Single_head_flash_attenPfS_S_S_jfE2Ks+6576];
	fma.rn.f32 	%f4100, %f201, %f4099, %f4098;
	ld.shared.f32 	%f4101, [_ZZ23Single_head_flash_attenPfS_S_S_jfE2Ks+6580];
	fma.rn.f32 	%f4102, %f204, %f4101, %f4100;
	ld.shared.f32 	%f4103, [_ZZ23Single_head_flash_attenPfS_S_S_jfE2Ks+6584];
	fma.rn.f32 	%f4104, %f207, %f4103, %f4102;
	ld.shared.f32 	%f4105, [_ZZ23Single_head_flash_attenPfS_S_S_jfE2Ks+6588];
	fma.rn.f32 	%f4106, %f210, %f4105, %f4104;
	ld.shared.f32 	%f4107, [_ZZ23Single_head_flash_attenPfS_S_S_jfE2Ks+6592];
	fma.rn.f32 	%f4108, %f213, %f4107, %f4106;
	ld.shared.f32 	%f4109, [_ZZ23Single_head_flash_attenPfS_S_S_jfE2Ks+6596];
	fma.rn.f32 	%f4110, %f216, %f4109, %f4108;
	ld.shared.f32 	%f4111, [_ZZ23Single_head_flash_attenPfS_S_S_jfE2Ks+6600];
	fma.rn.f32 	%f4112, %f219, %f4111, %f4110;
	ld.shared.f32 	%f4113, [_ZZ23Single_head_flash_attenPfS_S_S_jfE2Ks+6604];
	fma.rn.f32 	%f4114, %f222, %f4113, %f4112;
	ld.shared.f32 	%f4115, [_ZZ23Single_head_flash_attenPfS_S_S_jfE2Ks+6608];
	fma.rn.f32 	%f4116, %f225, %f4115, %f4114;
	ld.shared.f32 	%f4117, [_ZZ23Single_head_flash_attenPfS_S_S_jfE2Ks+6612];
	fma.rn.f32 	%f4118, %f228, %f4117, %f4116;
	ld.shared.f32 	%f4119, [_ZZ23Single_head_flash_attenPfS_S_S_jfE2Ks+6616];
	fma.rn.f32 	%f4120, %f231, %f4119, %f4118;
	ld.shared.f32 	%f4121, [_ZZ23Single_head_flash_attenPfS_S_S_jfE2Ks+6620];
	fma.rn.f32 	%f4122, %f234, %f4121, %f4120;
	ld.shared.f32 	%f4123, [_ZZ23Single_head_flash_attenPfS_S_S_jfE2Ks+6624];
	fma.rn.f32 	%f4124, %f237, %f4123, %f4122;
	ld.shared.f32 	%f4125, [_ZZ23Single_head_flash_attenPfS_S_S_jfE2Ks+6628];
	fma.rn.f32 	%f4126, %f240, %f4125, %f4124;
	ld.shared.f32 	%f4127, [_ZZ23Single_head_flash_attenPfS_S_S_jfE2Ks+6632];
	fma.rn.f32 	%f4128, %f243, %f4127, %f4126;
	ld.shared.f32 	%f4129, [_ZZ23Single_head_flash_attenPfS_S_S_jfE2Ks+6636];
	fma.rn.f32 	%f4130, %f246, %f4129, %f4128;
	ld.shared.f32 	%f4131, [_ZZ23Single_head_flash_attenPfS_S_S_jfE2Ks+6640];
	fma.rn.f32 	%f4132, %f249, %f4131, %f4130;
	ld.shared.f32 	%f4133, [_ZZ23Single_head_flash_attenPfS_S_S_jfE2Ks+6644];
	fma.rn.f32 	%f4134, %f252, %f4133, %f4132;
	ld.shared.f32 	%f4135, [_ZZ23Single_head_flash_attenPfS_S_S_jfE2Ks+6648];
	fma.rn.f32 	%f4136, %f255, %f4135, %f4134;
	ld.shared.f32 	%f4137, [_ZZ23Single_head_flash_attenPfS_S_S_jfE2Ks+6652];
	fma.rn.f32 	%f4138, %f258, %f4137, %f4136;
	mul.f32 	%f4139, %f9158, %f4138;
	fma.rn.f32 	%f4140, %f4139, 0f3BBB989D, 0f3F000000;
	cvt.sat.f32.f32 	%f4141, %f4140;
	fma.rm.f32 	%f4142, %f4141, %f265, %f264;
	add.f32 	%f4143, %f4142, 0fCB40007F;
	neg.f32 	%f4144, %f4143;
	fma.rn.f32 	%f4145, %f4139, 0f3FB8AA3B, %f4144;
	fma.rn.f32 	%f4146, %f4139, 0f32A57060, %f4145;
	mov.b32 	%r128, %f4142;
	shl.b32 	%r129, %r128, 23;
	mov.b32 	%f4147, %r129;
	ex2.approx.ftz.f32 	%f4148, %f4146;
	mul.f32 	%f4149, %f4148, %f4147;
	add.f32 	%f4150, %f4074, %f4149;
	ld.shared.f32 	%f4151, [_ZZ23Single_head_flash_attenPfS_S_S_jfE2Ks+6656];
	fma.rn.f32 	%f4152, %f165, %f4151, 0f00000000;
	ld.shared.f32 	%f4153, [_ZZ23Single_head_flash_attenPfS_S_S_jfE2Ks+6660];
	fma.rn.f32 	%f4154, %f168, %f4153, %f4152;
	ld.shared.f32 	%f4155, [_ZZ23Single_head_flash_attenPfS_S_S_jfE2Ks+6664];
	fma.rn.f32 	%f4156, %f171, %f4155, %f4154;
	ld.shared.f32 	%f4157, [_ZZ23Single_head_flash_attenPfS_S_S_jfE2Ks+6668];
	fma.rn.f32 	%f4158, %f174, %f4157, %f4156;
	ld.shared.f32 	%f4159, [_ZZ23Single_head_flash_attenPfS_S_S_jfE2Ks+6672];
	fma.rn.f32 	%f4160, %f177, %f4159, %f4158;
	ld.shared.f32 	%f4161, [_ZZ23Single_head_flash_attenPfS_S_S_jfE2Ks+6676];
	fma.rn.f32 	%f4162, %f180, %f4161, %f4160;
	ld.shared.f32 	%f4163, [_ZZ23Single_head_flash_attenPfS_S_S_jfE2Ks+6680];
	fma.rn.f32 	%f4164, %f183, %f4163, %f4162;
	ld.shared.f32 	%f4165, [_ZZ23Single_head_flash_attenPfS_S_S_jfE2Ks+6684];
	fma.rn.f32 	%f4166, %f186, %f4165, %f4164;
	ld.shared.f32 	%f4167, [_ZZ23Single_head_flash_attenPfS_S_S_jfE2Ks+6688];
	fma.rn.f32 	%f4168, %f189, %f4167, %f4166;
	ld.shared.f32 	%f4169, [_ZZ23Single_head_flash_attenPfS_S_S_jfE2Ks+6692];
	fma.rn.f32 	%f4170, %f192, %f4169, %f4168;
	ld.shared.f32 	%f4171, [_ZZ23Single_head_flash_attenPfS_S_S_jfE2Ks+6696];
	fma.rn.f32 	%f4172, %f195, %f4171, %f4170;
	ld.shared.f32 	%f4173, [_ZZ23Single_head_flash_attenPfS_S_S_jfE2Ks+6700];
	fma.rn.f32 	%f4174, %f198, %f4173, %f4172;
	ld.shared.f32 	%f4175, [_ZZ23Single_head_flash_attenPfS_S_S_jfE2Ks+6704];
	fma.rn.f32 	%f4176, %f201, %f4175, %f4174;
	ld.shared.f32 	%f4177, [_ZZ23Single_head_flash_attenPfS_S_S_jfE2Ks+6708];
	fma.rn.f32 	%f4178, %f204, %f4177, %f4176;
	ld.shared.f32 	%f4179, [_ZZ23Single_head_flash_attenPfS_S_S_jfE2Ks+6712];
	fma.rn.f32 	%f4180, %f207, %f4179, %f4178;
	ld.shared.f32 	%f4181, [_ZZ23Single_head_flash_attenPfS_S_S_jfE2Ks+6716];
	fma.rn.f32 	%f4182, %f210, %f4181, %f4180;
	ld.shared.f32 	%f4183, [_ZZ23Single_head_flash_attenPfS_S_S_jfE2Ks+6720];
	fma.rn.f32 	%f4184, %f213, %f4183, %f4182;
	ld.shared.f32 	%f4185, [_ZZ23Single_head_flash_attenPfS_S_S_jfE2Ks+6724];
	fma.rn.f32 	%f4186, %f216, %f4185, %f4184;
	ld.shared.f32 	%f4187, [_ZZ23Single_head_flash_attenPfS_S_S_jfE2Ks+6728];
	fma.rn.f32 	%f4188, %f219, %f4187, %f4186;
	ld.shared.f32 	%f4189, [_ZZ23Single_head_flash_attenPfS_S_S_jfE2Ks+6732];
	fma.rn.f32 	%f4190, %f222, %f4189, %f4188;
	ld.shared.f32 	%f4191, [_ZZ23Single_head_flash_attenPfS_S_S_jfE2Ks+6736];
	fma.rn.f32 	%f4192, %f225, %f4191, %f4190;
	ld.shared.f32 	%f4193, [_ZZ23Single_head_flash_attenPfS_S_S_jfE2Ks+6740];
	fma.rn.f32 	%f4194, %f228, %f4193, %f4192;
	ld.shared.f32 	%f4195, [_ZZ23Single_head_flash_attenPfS_S_S_jfE2Ks+6744];
	fma.rn.f32 	%f4196, %f231, %f4195, %f4194;
	ld.shared.f32 	%f4197, [_ZZ23Single_head_flash_attenPfS_S_S_jfE2Ks+6748];
	fma.rn.f32 	%f4198, %f234, %f4197, %f4196;
	ld.shared.f32 	%f4199, [_ZZ23Single_head_flash_attenPfS_S_S_jfE2Ks+6752];
	fma.rn.f32 	%f4200, %f237, %f4199, %f4198;
	ld.shared.f32 	%f4201, [_ZZ23Single_head_flash_attenPfS_S_S_jfE2Ks+6756];
	fma.rn.f32 	%f4202, %f240, %f4201, %f4200;
	ld.shared.f32 	%f4203, [_ZZ23Single_head_flash_attenPfS_S_S_jfE2Ks+6760];
	fma.rn.f32 	%f4204, %f243, %f4203, %f4202;
	ld.shared.f32 	%f4205, [_ZZ23Single_head_flash_attenPfS_S_S_jfE2Ks+6764];
	fma.rn.f32 	%f4206, %f246, %f4205, %f4204;
	ld.shared.f32 	%f4207, [_ZZ23Single_head_flash_attenPfS_S_S_jfE2Ks+6768];
	fma.rn.f32 	%f4208, %f249, %f4207, %f4206;
	ld.shared.f32 	%f4209, [_ZZ23Single_head_flash_attenPfS_S_S_jfE2Ks+6772];
	fma.rn.f32 	%f4210, %f252, %f4209, %f4208;
	ld.shared.f32 	%f4211, [_ZZ23Single_head_flash_attenPfS_S_S_jfE2Ks+6776];
	fma.rn.f32 	%f4212, %f255, %f4211, %f4210;
	ld.shared.f32 	%f4213, [_ZZ23Single_head_flash_attenPfS_S_S_jfE2Ks+6780];
	fma.rn.f32 	%f4214, %f258, %f4213, %f4212;
	mul.f32 	%f4215, %f9158, %f4214;
	fma.rn.f32 	%f4216, %f4215, 0f3BBB989D, 0f3F000000;
	cvt.sat.f32.f32 	%f4217, %f4216;
	fma.rm.f32 	%f4218, %f4217, %f265, %f264;
	add.f32 	%f4219, %f4218, 0fCB40007F;
	neg.f32 	%f4220, %f4219;
	fma.rn.f32 	%f4221, %f4215, 0f3FB8AA3B, %f4220;
	fma.rn.f32 	%f4222, %f4215, 0f32A57060, %f4221;
	mov.b32 	%r130, %f4218;
	shl.b32 	%r131, %r130, 23;
	mov.b32 	%f4223, %r131;
	ex2.approx.ftz.f32 	%f4224, %f4222;
	mul.f32 	%f4225, %f4224, %f4223;
	add.f32 	%f4226, %f4150, %f4225;
	ld.shared.f32 	%f4227, [_ZZ23Single_head_flash_attenPfS_S_S_jfE2Ks+6784];
	fma.rn.f32 	%f4228, %f165, %f4227, 0f00000000;
	ld.shared.f32 	%f4229, [_ZZ23Single_head_flash_attenPfS_S_S_jfE2Ks+6788];
	fma.rn.f32 	%f4230, %f168, %f4229, %f4228;
	ld.shared.f32 	%f4231, [_ZZ23Single_head_flash_attenPfS_S_S_jfE2Ks+6792];
	fma.rn.f32 	%f4232, %f171, %f4231, %f4230;
	ld.shared.f32 	%f4233, [_ZZ23Single_head_flash_attenPfS_S_S_jfE2Ks+6796];
	fma.rn.f32 	%f4234, %f174, %f4233, %f4232;
	ld.shared.f32 	%f4235, [_ZZ23Single_head_flash_attenPfS_S_S_jfE2Ks+6800];
	fma.rn.f32 	%f4236, %f177, %f4235, %f4234;
	ld.shared.f32 	%f4237, [_ZZ23Single_head_flash_attenPfS_S_S_jfE2Ks+6804];
	fma.rn.f32 	%f4238, %f180, %f4237, %f4236;
	ld.shared.f32 	%f4239, [_ZZ23Single_head_flash_attenPfS_S_S_jfE2Ks+6808];
	fma.rn.f32 	%f4240, %f183, %f4239, %f4238;
	ld.shared.f32 	%f4241, [_ZZ23Single_head_flash_attenPfS_S_S_jfE2Ks+6812];
	fma.rn.f32 	%f4242, %f186, %f4241, %f4240;
	ld.shared.f32 	%f4243, [_ZZ23Single_head_flash_attenPfS_S_S_jfE2Ks+6816];
	fma.rn.f32 	%f4244, %f189, %f4243, %f4242;
	ld.shared.f32 	%f4245, [_ZZ23Single_head_flash_attenPfS_S_S_jfE2Ks+6820];
	fma.rn.f32 	%f4246, %f192, %f4245, %f4244;
	ld.shared.f32 	%f4247, [_ZZ23Single_head_flash_attenPfS_S_S_jfE2Ks+6824];
	fma.rn.f32 	%f4248, %f195, %f4247, %f4246;
	ld.shared.f32 	%f4249, [_ZZ23Single_head_flash_attenPfS_S_S_jfE2Ks+6828];
	fma.rn.f32 	%f4250, %f198, %f4249, %f4248;
	ld.shared.f32 	%f4251, [_ZZ23Single_head_flash_attenPfS_S_S_jfE2Ks+6832];
	fma.rn.f32 	%f4252, %f201, %f4251, %f4250;
	ld.shared.f32 	%f4253, [_ZZ23Single_head_flash_attenPfS_S_S_jfE2Ks+6836];
	fma.rn.f32 	%f4254, %f204, %f4253, %f4252;
	ld.shared.f32 	%f4255, [_ZZ23Single_head_flash_attenPfS_S_S_jfE2Ks+6840];
	fma.rn.f32 	%f4256, %f207, %f4255, %f4254;
	ld.shared.f32 	%f4257, [_ZZ23Single_head_flash_attenPfS_S_S_jfE2Ks+6844];
	fma.rn.f32 	%f4258, %f210, %f4257, %f4256;
	ld.shared.f32 	%f4259, [_ZZ23Single_head_flash_attenPfS_S_S_jfE2Ks+6848];
	fma.rn.f32 	%f4260, %f213, %f4259, %f4258;
	ld.shared.f32 	%f4261, [_ZZ23Single_head_flash_attenPfS_S_S_jfE2Ks+6852];
	fma.rn.f32 	%f4262, %f216, %f4261, %f4260;
	ld.shared.f32 	%f4263, [_ZZ23Single_head_flash_attenPfS_S_S_jfE2Ks+6856];
	fma.rn.f32 	%f4264, %f219, %f4263, %f4262;
	ld.shared.f32 	%f4265, [_ZZ23Single_head_flash_attenPfS_S_S_jfE2Ks+6860];
	fma.rn.f32 	%f4266, %f222, %f4265, %f4264;
	ld.shared.f32 	%f4267, [_ZZ23Single_head_flash_attenPfS_S_S_jfE2Ks+6864];
	fma.rn.f32 	%f4268, %f225, %f4267, %f4266;
	ld.shared.f32 	%f4269, [_ZZ23Single_head_flash_attenPfS_S_S_jfE2Ks+6868];
	fma.rn.f32 	%f4270, %f228, %f4269, %f4268;
	ld.shared.f32 	%f4271, [_ZZ23Single_head_flash_attenPfS_S_S_jfE2Ks+6872];
	fma.rn.f32 	%f4272, %f231, %f4271, %f4270;
	ld.shared.f32 	%f4273, [_ZZ23Single_head_flash_attenPfS_S_S_jfE2Ks+6876];
	fma.rn.f32 	%f4274, %f234, %f4273, %f4272;
	ld.shared.f32 	%f4275, [_ZZ23Single_head_flash_attenPfS_S_S_jfE2Ks+6880];
	fma.rn.f32 	%f4276, %f237, %f4275, %f4274;
	ld.shared.f32 	%f4277, [_ZZ23Single_head_flash_attenPfS_S_S_jfE2Ks+6884];
	fma.rn.f32 	%f4278, %f240, %f4277, %f4276;
	ld.shared.f32 	%f4279, [_ZZ23Single_head_flash_attenPfS_S_S_jfE2Ks+6888];
	fma.rn.f32 	%f4280, %f243, %f4279, %f4278;
	ld.shared.f32 	%f4281, [_ZZ23Single_head_flash_attenPfS_S_S_jfE2Ks+6892];
	fma.rn.f32 	%f4282, %f246, %f4281, %f4280;
	ld.shared.f32 	%f4283, [_ZZ23Single_head_flash_attenPfS_S_S_jfE2Ks+6896];
	fma.rn.f32 	%f4284, %f249, %f4283, %f4282;
	ld.shared.f32 	%f4285, [_ZZ23Single_head_flash_attenPfS_S_S_jfE2Ks+6900];
	fma.rn.f32 	%f4286, %f252, %f4285, %f4284;
	ld.shared.f32 	%f4287, [_ZZ23Single_head_flash_attenPfS_S_S_jfE2Ks+6904];
	fma.rn.f32 	%f4288, %f255, %f4287, %f4286;
	ld.shared.f32 	%f4289, [_ZZ23Single_head_flash_attenPfS_S_S_jfE2Ks+6908];
	fma.rn.f32 	%f4290, %f258, %f4289, %f4288;
	mul.f32 	%f4291, %f9158, %f4290;
	fma.rn.f32 	%f4292, %f4291, 0f3BBB989D, 0f3F000000;
	cvt.sat.f32.f32 	%f4293, %f4292;
	fma.rm.f32 	%f4294, %f4293, %f265, %f264;
	add.f32 	%f4295, %f4294, 0fCB40007F;
	neg.f32 	%f4296, %f4295;
	fma.rn.f32 	%f4297, %f4291, 0f3FB8AA3B, %f4296;
	fma.rn.f32 	%f4298, %f4291, 0f32A57060, %f4297;
	mov.b32 	%r132, %f4294;
	shl.b32 	%r133, %r132, 23;
	mov.b32 	%f4299, %r133;
	ex2.approx.ftz.f32 	%f4300, %f4298;
	mul.f32 	%f4301, %f4300, %f4299;
	add.f32 	%f4302, %f4226, %f4301;
	ld.shared.f32 	%f4303, [_ZZ23Single_head_flash_attenPfS_S_S_jfE2Ks+6912];
	fma.rn.f32 	%f4304, %f165, %f4303, 0f00000000;
	ld.shared.f32 	%f4305, [_ZZ23Single_head_flash_attenPfS_S_S_jfE2Ks+6916];
	fma.rn.f32 	%f4306, %f168, %f4305, %f4304;
	ld.shared.f32 	%f4307, [_ZZ23Single_head_flash_attenPfS_S_S_jfE2Ks+6920];
	fma.rn.f32 	%f4308, %f171, %f4307, %f4306;
	ld.shared.f32 	%f4309, [_ZZ23Single_head_flash_attenPfS_S_S_jfE2Ks+6924];
	fma.rn.f32 	%f4310, %f174, %f4309, %f4308;
	ld.shared.f32 	%f4311, [_ZZ23Single_head_flash_attenPfS_S_S_jfE2Ks+6928];
	fma.rn.f32 	%f4312, %f177, %f4311, %f4310;
	ld.shared.f32 	%f4313, [_ZZ23Single_head_flash_attenPfS_S_S_jfE2Ks+6932];
	fma.rn.f32 	%f4314, %f180, %f4313, %f4312;
	ld.shared.f32 	%f4315, [_ZZ23Single_head_flash_attenPfS_S_S_jfE2Ks+6936];
	fma.rn.f32 	%f4316, %f183, %f4315, %f4314;
	ld.shared.f32 	%f4317, [_ZZ23Single_head_flash_attenPfS_S_S_jfE2Ks+6940];
	fma.rn.f32 	%f4318, %f186, %f4317, %f4316;
	ld.shared.f32 	%f4319, [_ZZ23Single_head_flash_attenPfS_S_S_jfE2Ks+6944];
	fma.rn.f32 	%f4320, %f189, %f4319, %f4318;
	ld.shared.f32 	%f4321, [_ZZ23Single_head_flash_attenPfS_S_S_jfE2Ks+6948];
	fma.rn.f32 	%f4322, %f192, %f4321, %f4320;
	ld.shared.f32 	%f4323, [_ZZ23Single_head_flash_attenPfS_S_S_jfE2Ks+6952];
	fma.rn.f32 	%f4324, %f195, %f4323, %f4322;
	ld.shared.f32 	%f4325, [_ZZ23Single_head_flash_attenPfS_S_S_jfE2Ks+6956];
	fma.rn.f32 	%f4326, %f198, %f4325, %f4324;
	ld.shared.f32 	%f4327, [_ZZ23Single_head_flash_attenPfS_S_S_jfE2Ks+6960];
	fma.rn.f32 	%f4328, %f201, %f4327, %f4326;
	ld.shared.f32 	%f4329, [_ZZ23Single_head_flash_attenPfS_S_S_jfE2Ks+6964];
	fma.rn.f32 	%f4330, %f204, %f4329, %f4328;
	ld.shared.f32 	%f4331, [_ZZ23Single_head_flash_attenPfS_S_S_jfE2Ks+6968];
	fma.rn.f32 	%f4332, %f207, %f4331, %f4330;
	ld.shared.f32 	%f4333, [_ZZ23Single_head_flash_attenPfS_S_S_jfE2Ks+6972];
	fma.rn.f32 	%f4334, %f210, %f4333, %f4332;
	ld.shared.f32 	%f4335, [_ZZ23Single_head_flash_attenPfS_S_S_jfE2Ks+6976];
	fma.rn.f32 	%f4336, %f213, %f4335, %f4334;
	ld.shared.f32 	%f4337, [_ZZ23Single_head_flash_attenPfS_S_S_jfE2Ks+6980];
	fma.rn.f32 	%f4338, %f216, %f4337, %f4336;
	ld.shared.f32 	%f4339, [_ZZ23Single_head_flash_attenPfS_S_S_jfE2Ks+6984];
	fma.rn.f32 	%f4340, %f219, %f4339, %f4338;
	ld.shared.f32 	%f4341, [_ZZ23Single_head_flash_attenPfS_S_S_jfE2Ks+6988];
	fma.rn.f32 	%f4342, %f222, %f4341, %f4340;
	ld.shared.f32 	%f4343, [_ZZ23Single_head_flash_attenPfS_S_S_jfE2Ks+6992];
	fma.rn.f32 	%f4344, %f225, %f4343, %f4342;
	ld.shared.f32 	%f4345, [_ZZ23Single_head_flash_attenPfS_S_S_jfE2Ks+6996];
	fma.rn.f32 	%f4346, %f228, %f4345, %f4344;
	ld.shared.f32 	%f4347, [_ZZ23Single_head_flash_attenPfS_S_S_jfE2Ks+7000];
	fma.rn.f32 	%f4348, %f231, %f4347, %f4346;
	ld.shared.f32 	%f4349, [_ZZ23Single_head_flash_attenPfS_S_S_jfE2Ks+7004];
	fma.rn.f32 	%f4350, %f234, %f4349, %f4348;
	ld.shared.f32 	%f4351, [_ZZ23Single_head_flash_attenPfS_S_S_jfE2Ks+7008];
	fma.rn.f32 	%f4352, %f237, %f4351, %f4350;
	ld.shared.f32 	%f4353, [_ZZ23Single_head_flash_attenPfS_S_S_jfE2Ks+7012];
	fma.rn.f32 	%f4354, %f240, %f4353, %f4352;
	ld.shared.f32 	%f4355, [_ZZ23Single_head_flash_attenPfS_S_S_jfE2Ks+7016];
	fma.rn.f32 	%f4356, %f243, %f4355, %f4354;
	ld.shared.f32 	%f4357, [_ZZ23Single_head_flash_attenPfS_S_S_jfE2Ks+7020];
	fma.rn.f32 	%f4358, %f246, %f4357, %f4356;
	ld.shared.f32 	%f4359, [_ZZ23Single_head_flash_attenPfS_S_S_jfE2Ks+7024];
	fma.rn.f32 	%f4360, %f249, %f4359, %f4358;
	ld.shared.f32 	%f4361, [_ZZ23Single_head_flash_attenPfS_S_S_jfE2Ks+7028];
	fma.rn.f32 	%f4362, %f252, %f4361, %f4360;
	ld.shared.f32 	%f4363, [_ZZ23Single_head_flash_attenPfS_S_S_jfE2Ks+7032];
	fma.rn.f32 	%f4364, %f255, %f4363, %f4362;
	ld.shared.f32 	%f4365, [_ZZ23Single_head_flash_attenPfS_S_S_jfE2Ks+7036];
	fma.rn.f32 	%f4366, %f258, %f4365, %f4364;
	mul.f32 	%f4367, %f9158, %f4366;
	fma.rn.f32 	%f4368, %f4367, 0f3BBB989D, 0f3F000000;
	cvt.sat.f32.f32 	%f4369, %f4368;
	fma.rm.f32 	%f4370, %f4369, %f265, %f264;
	add.f32 	%f4371, %f4370, 0fCB40007F;
	neg.f32 	%f4372, %f4371;
	fma.rn.f32 	%f4373, %f4367, 0f3FB8AA3B, %f4372;
	fma.rn.f32 	%f4374, %f4367, 0f32A57060, %f4373;
	mov.b32 	%r134, %f4370;
	shl.b32 	%r135, %r134, 23;
	mov.b32 	%f4375, %r135;
	ex2.approx.ftz.f32 	%f4376, %f4374;
	mul.f32 	%f4377, %f4376, %f4375;
	add.f32 	%f4378, %f4302, %f4377;
	ld.shared.f32 	%f4379, [_ZZ23Single_head_flash_attenPfS_S_S_jfE2Ks+7040];
	fma.rn.f32 	%f4380, %f165, %f4379, 0f00000000;
	ld.shared.f32 	%f4381, [_ZZ23Single_head_flash_attenPfS_S_S_jfE2Ks+7044];
	fma.rn.f32 	%f4382, %f168, %f4381, %f4380;
	ld.shared.f32 	%f4383, [_ZZ23Single_head_flash_attenPfS_S_S_jfE2Ks+7048];
	fma.rn.f32 	%f4384, %f171, %f4383, %f4382;
	ld.shared.f32 	%f4385, [_ZZ23Single_head_flash_attenPfS_S_S_jfE2Ks+7052];
	fma.rn.f32 	%f4386, %f174, %f4385, %f4384;
	ld.shared.f32 	%f4387, [_ZZ23Single_head_flash_attenPfS_S_S_jfE2Ks+7056];
	fma.rn.f32 	%f4388, %f177, %f4387, %f4386;
	ld.shared.f32 	%f4389, [_ZZ23Single_head_flash_attenPfS_S_S_jfE2Ks+7060];
	fma.rn.f32 	%f4390, %f180, %f4389, %f4388;
	ld.shared.f32 	%f4391, [_ZZ23Single_head_flash_attenPfS_S_S_jfE2Ks+7064];
	fma.rn.f32 	%f4392, %f183, %f4391, %f4390;
	ld.shared.f32 	%f4393, [_ZZ23Single_head_flash_attenPfS_S_S_jfE2Ks+7068];
	fma.rn.f32 	%f4394, %f186, %f4393, %f4392;
	ld.shared.f32 	%f4395, [_ZZ23Single_head_flash_attenPfS_S_S_jfE2Ks+7072];
	fma.rn.f32 	%f4396, %f189, %f4395, %f4394;
	ld.shared.f32 	%f4397, [_ZZ23Single_head_flash_attenPfS_S_S_jfE2Ks+7076];
	fma.rn.f32 	%f4398, %f192, %f4397, %f4396;
	ld.shared.f32 	%f4399, [_ZZ23Single_head_flash_attenPfS_S_S_jfE2Ks+7080];
	fma.rn.f32 	%f4400, %f195, %f4399, %f4398;
	ld.shared.f32 	%f4401, [_ZZ23Single_head_flash_attenPfS_S_S_jfE2Ks+7084];
	fma.rn.f32 	%f4402, %f198, %f4401, %f4400;
	ld.shared.f32 	%f4403, [_ZZ23Single_head_flash_attenPfS_S_S_jfE2Ks+7088];
	fma.rn.f32 	%f4404, %f201, %f4403, %f4402;
	ld.shared.f32 	%f4405, [_ZZ23Single_head_flash_attenPfS_S_S_jfE2Ks+7092];
	fma.rn.f32 	%f4406, %f204, %f4405, %f4404;
	ld.shared.f32 	%f4407, [_ZZ23Single_head_flash_attenPfS_S_S_jfE2Ks+7096];
	fma.rn.f32 	%f4408, %f207, %f4407, %f4406;
	ld.shared.f32 	%f4409, [_ZZ23Single_head_flash_attenPfS_S_S_jfE2Ks+7100];
	fma.rn.f32 	%f4410, %f210, %f4409, %f4408;
	ld.shared.f32 	%f4411, [_ZZ23Single_head_flash_attenPfS_S_S_jfE2Ks+7104];
	fma.rn.f32 	%f4412, %f213, %f4411, %f4410;
	ld.shared.f32 	%f4413, [_ZZ23Single_head_flash_attenPfS_S_S_jfE2Ks+7108];
	fma.rn.f32 	%f4414, %f216, %f4413, %f4412;
	ld.shared.f32 	%f4415, [_ZZ23Single_head_flash_attenPfS_S_S_jfE2Ks+7112];
	fma.rn.f32 	%f4416, %f219, %f4415, %f4414;
	ld.shared.f32 	%f4417, [_ZZ23Single_head_flash_attenPfS_S_S_jfE2Ks+7116];
	fma.rn.f32 	%f4418, %f222, %f4417, %f4416;
	ld.shared.f32 	%f4419, [_ZZ23Single_head_flash_attenPfS_S_S_jfE2Ks+7120];
	fma.rn.f32 	%f4420, %f225, %f4419, %f4418;
	ld.shared.f32 	%f4421, [_ZZ23Single_head_flash_attenPfS_S_S_jfE2Ks+7124];
	fma.rn.f32 	%f4422, %f228, %f4421, %f4420;
	ld.shared.f32 	%f4423, [_ZZ23Single_head_flash_attenPfS_S_S_jfE2Ks+7128];
	fma.rn.f32 	%f4424, %f231, %f4423, %f4422;
	ld.shared.f32 	%f4425, [_ZZ23Single_head_flash_attenPfS_S_S_jfE2Ks+7132];
	fma.rn.f32 	%f4426, %f234, %f4425, %f4424;
	ld.shared.f32 	%f4427, [_ZZ23Single_head_flash_attenPfS_S_S_jfE2Ks+7136];
	fma.rn.f32 	%f4428, %f237, %f4427, %f4426;
	ld.shared.f32 	%f4429, [_ZZ23Single_head_flash_attenPfS_S_S_jfE2Ks+7140];
	fma.rn.f32 	%f4430, %f240, %f4429, %f4428;
	ld.shared.f32 	%f4431, [_ZZ23Single_head_flash_attenPfS_S_S_jfE2Ks+7144];
	fma.rn.f32 	%f4432, %f243, %f4431, %f4430;
	ld.shared.f32 	%f4433, [_ZZ23Single_head_flash_attenPfS_S_S_jfE2Ks+7148];
	fma.rn.f32 	%f4434, %f246, %f4433, %f4432;
	ld.shared.f32 	%f4435, [_ZZ23Single_head_flash_attenPfS_S_S_jfE2Ks+7152];
	fma.rn.f32 	%f4436, %f249, %f4435, %f4434;
	ld.shared.f32 	%f4437, [_ZZ23Single_head_flash_attenPfS_S_S_jfE2Ks+7156];
	fma.rn.f32 	%f4438, %f252, %f4437, %f4436;
	ld.shared.f32 	%f4439, [_ZZ23Single_head_flash_attenPfS_S_S_jfE2Ks+7160];
	fma.rn.f32 	%f4440, %f255, %f4439, %f4438;
	ld.shared.f32 	%f4441, [_ZZ23Single_head_flash_attenPfS_S_S_jfE2Ks+7164];
	fma.rn.f32 	%f4442, %f258, %f4441, %f4440;
	mul.f32 	%f4443, %f9158, %f4442;
	fma.rn.f32 	%f4444, %f4443, 0f3BBB989D, 0f3F000000;
	cvt.sat.f32.f32 	%f4445, %f4444;
	fma.rm.f32 	%f4446, %f4445, %f265, %f264;
	add.f32 	%f4447, %f4446, 0fCB40007F;
	neg.f32 	%f4448, %f4447;
	fma.rn.f32 	%f4449, %f4443, 0f3FB8AA3B, %f4448;
	fma.rn.f32 	%f4450, %f4443, 0f32A57060, %f4449;
	mov.b32 	%r136, %f4446;
	shl.b32 	%r137, %r136, 23;
	mov.b32 	%f4451, %r137;
	ex2.approx.ftz.f32 	%f4452, %f4450;
	mul.f32 	%f4453, %f4452, %f4451;
	add.f32 	%f4454, %f4378, %f4453;
	ld.shared.f32 	%f4455, [_ZZ23Single_head_flash_attenPfS_S_S_jfE2Ks+7168];
	fma.rn.f32 	%f4456, %f165, %f4455, 0f00000000;
	ld.shared.f32 	%f4457, [_ZZ23Single_head_flash_attenPfS_S_S_jfE2Ks+7172];
	fma.rn.f32 	%f4458, %f168, %f4457, %f4456;
	ld.shared.f32 	%f4459, [_ZZ23Single_head_flash_attenPfS_S_S_jfE2Ks+7176];
	fma.rn.f32 	%f4460, %f171, %f4459, %f4458;
	ld.shared.f32 	%f4461, [_ZZ23Single_head_flash_attenPfS_S_S_jfE2Ks+7180];
	fma.rn.f32 	%f4462, %f174, %f4461, %f4460;
	ld.shared.f32 	%f4463, [_ZZ23Single_head_flash_attenPfS_S_S_jfE2Ks+7184];
	fma.rn.f32 	%f4464, %f177, %f4463, %f4462;
	ld.shared.f32 	%f4465, [_ZZ23Single_head_flash_attenPfS_S_S_jfE2Ks+7188];
	fma.rn.f32 	%f4466, %f180, %f4465, %f4464;
	ld.shared.f32 	%f4467, [_ZZ23Single_head_flash_attenPfS_S_S_jfE2Ks+7192];
	fma.rn.f32 	%f4468, %f183, %f4467, %f4466;
	ld.shared.f32 	%f4469, [_ZZ23Single_head_flash_attenPfS_S_S_jfE2Ks+7196];
	fma.rn.f32 	%f4470, %f186, %f4469, %f4468;
	ld.shared.f32 	%f4471, [_ZZ23Single_head_flash_attenPfS_S_S_jfE2Ks+7200];
	fma.rn.f32 	%f4472, %f189, %f4471, %f4470;
	ld.shared.f32 	%f4473, [_ZZ23Single_head_flash_attenPfS_S_S_jfE2Ks+7204];
	fma.rn.f32 	%f4474, %f192, %f4473, %f4472;
	ld.shared.f32 	%f4475, [_ZZ23Single_head_flash_attenPfS_S_S_jfE2Ks+7208];
	fma.rn.f32 	%f4476, %f195, %f4475, %f4474;
	ld.shared.f32 	%f4477, [_ZZ23Single_head_flash_attenPfS_S_S_jfE2Ks+7212];
	fma.rn.f32 	%f4478, %f198, %f4477, %f4476;
	ld.shared.f32 	%f4479, [_ZZ23Single_head_flash_attenPfS_S_S_jfE2Ks+7216];
	fma.rn.f32 	%f4480, %f201, %f4479, %f4478;
	ld.shared.f32 	%f4481, [_ZZ23Single_head_flash_attenPfS_S_S_jfE2Ks+7220];
	fma.rn.f32 	%f4482, %f204, %f4481, %f4480;
	ld.shared.f32 	%f4483, [_ZZ23Single_head_flash_attenPfS_S_S_jfE2Ks+7224];
	fma.rn.f32 	%f4484, %f207, %f4483, %f4482;
	ld.shared.f32 	%f4485, [_ZZ23Single_head_flash_attenPfS_S_S_jfE2Ks+7228];
	fma.rn.f32 	%f4486, %f210, %f4485, %f4484;
	ld.shared.f32 	%f4487, [_ZZ23Single_head_flash_attenPfS_S_S_jfE2Ks+7232];
	fma.rn.f32 	%f4488, %f213, %f4487, %f4486;
	ld.shared.f32 	%f4489, [_ZZ23Single_head_flash_attenPfS_S_S_jfE2Ks+7236];
	fma.rn.f32 	%f4490, %f216, %f4489, %f4488;
	ld.shared.f32 	%f4491, [_ZZ23Single_head_flash_attenPfS_S_S_jfE2Ks+7240];
	fma.rn.f32 	%f4492, %f219, %f4491, %f4490;
	ld.shared.f32 	%f4493, [_ZZ23Single_head_flash_attenPfS_S_S_jfE2Ks+7244];
	fma.rn.f32 	%f4494, %f222, %f4493, %f4492;
	ld.shared.f32 	%f4495, [_ZZ23Single_head_flash_attenPfS_S_S_jfE2Ks+7248];
	fma.rn.f32 	%f4496, %f225, %f4495, %f4494;
	ld.shared.f32 	%f4497, [_ZZ23Single_head_flash_attenPfS_S_S_jfE2Ks+7252];
	fma.rn.f32 	%f4498, %f228, %f4497, %f4496;
	ld.shared.f32 	%f4499, [_ZZ23Single_head_flash_attenPfS_S_S_jfE2Ks+7256];
	fma.rn.f32 	%f4500, %f231, %f4499, %f4498;
	ld.shared.f32 	%f4501, [_ZZ23Single_head_flash_attenPfS_S_S_jfE2Ks+7260];
	fma.rn.f32 	%f4502, %f234, %f4501, %f4500;
	ld.shared.f32 	%f4503, [_ZZ23Single_head_flash_attenPfS_S_S_jfE2Ks+7264];
	fma.rn.f32 	%f4504, %f237, %f4503, %f4502;
	ld.shared.f32 	%f4505, [_ZZ23Single_head_flash_attenPfS_S_S_jfE2Ks+7268];
	fma.rn.f32 	%f4506, %f240, %f4505, %f4504;
	ld.shared.f32 	%f4507, [_ZZ23Single_head_flash_attenPfS_S_S_jfE2Ks+7272];
	fma.rn.f32 	%f4508, %f243, %f4507, %f4506;
	ld.shared.f32 	%f4509, [_ZZ23Single_head_flash_attenPfS_S_S_jfE2Ks+7276];
	fma.rn.f32 	%f4510, %f246, %f4509, %f4508;
	ld.shared.f32 	%f4511, [_ZZ23Single_head_flash_attenPfS_S_S_jfE2Ks+7280];
	fma.rn.f32 	%f4512, %f249, %f4511, %f4510;
	ld.shared.f32 	%f4513, [_ZZ23Single_head_flash_attenPfS_S_S_jfE2Ks+7284];
	fma.rn.f32 	%f4514, %f252, %f4513, %f4512;
	ld.shared.f32 	%f4515, [_ZZ23Single_head_flash_attenPfS_S_S_jfE2Ks+7288];
	fma.rn.f32 	%f4516, %f255, %f4515, %f4514;
	ld.shared.f32 	%f4517, [_ZZ23Single_head_flash_attenPfS_S_S_jfE2Ks+7292];
	fma.rn.f32 	%f4518, %f258, %f4517, %f4516;
	mul.f32 	%f4519, %f9158, %f4518;
	fma.rn.f32 	%f4520, %f4519, 0f3BBB989D, 0f3F000000;
	cvt.sat.f32.f32 	%f4521, %f4520;
	fma.rm.f32 	%f4522, %f4521, %f265, %f264;
	add.f32 	%f4523, %f4522, 0fCB40007F;
	neg.f32 	%f4524, %f4523;
	fma.rn.f32 	%f4525, %f4519, 0f3FB8AA3B, %f4524;
	fma.rn.f32 	%f4526, %f4519, 0f32A57060, %f4525;
	mov.b32 	%r138, %f4522;
	shl.b32 	%r139, %r138, 23;
	mov.b32 	%f4527, %r139;
	ex2.approx.ftz.f32 	%f4528, %f4526;
	mul.f32 	%f4529, %f4528, %f4527;
	add.f32 	%f4530, %f4454, %f4529;
	ld.shared.f32 	%f4531, [_ZZ23Single_head_flash_attenPfS_S_S_jfE2Ks+7296];
	fma.rn.f32 	%f4532, %f165, %f4531, 0f00000000;
	ld.shared.f32 	%f4533, [_ZZ23Single_head_flash_attenPfS_S_S_jfE2Ks+7300];
	fma.rn.f32 	%f4534, %f168, %f4533, %f4532;
	ld.shared.f32 	%f4535, [_ZZ23Single_head_flash_attenPfS_S_S_jfE2Ks+7304];
	fma.rn.f32 	%f4536, %f171, %f4535, %f4534;
	ld.shared.f32 	%f4537, [_ZZ23Single_head_flash_attenPfS_S_S_jfE2Ks+7308];
	fma.rn.f32 	%f4538, %f174, %f4537, %f4536;
	ld.shared.f32 	%f4539, [_ZZ23Single_head_flash_attenPfS_S_S_jfE2Ks+7312];
	fma.rn.f32 	%f4540, %f177, %f4539, %f4538;
	ld.shared.f32 	%f4541, [_ZZ23Single_head_flash_attenPfS_S_S_jfE2Ks+7316];
	fma.rn.f32 	%f4542, %f180, %f4541, %f4540;
	ld.shared.f32 	%f4543, [_ZZ23Single_head_flash_attenPfS_S_S_jfE2Ks+7320];
	fma.rn.f32 	%f4544, %f183, %f4543, %f4542;
	ld.shared.f32 	%f4545, [_ZZ23Single_head_flash_attenPfS_S_S_jfE2Ks+7324];
	fma.rn.f32 	%f4546, %f186, %f4545, %f4544;
	ld.shared.f32 	%f4547, [_ZZ23Single_head_flash_attenPfS_S_S_jfE2Ks+7328];
	fma.rn.f32 	%f4548, %f189, %f4547, %f4546;
	ld.shared.f32 	%f4549, [_ZZ23Single_head_flash_attenPfS_S_S_jfE2Ks+7332];
	fma.rn.f32 	%f4550, %f192, %f4549, %f4548;
	ld.shared.f32 	%f4551, [_ZZ23Single_head_flash_attenPfS_S_S_jfE2Ks+7336];
	fma.rn.f32 	%f4552, %f195, %f4551, %f4550;
	ld.shared.f32 	%f4553, [_ZZ23Single_head_flash_attenPfS_S_S_jfE2Ks+7340];
	fma.rn.f32 	%f4554, %f198, %f4553, %f4552;
	ld.shared.f32 	%f4555, [_ZZ23Single_head_flash_attenPfS_S_S_jfE2Ks+7344];
	fma.rn.f32 	%f4556, %f201, %f4555, %f4554;
	ld.shared.f32 	%f4557, [_ZZ23Single_head_flash_attenPfS_S_S_jfE2Ks+7348];
	fma.rn.f32 	%f4558, %f204, %f4557, %f4556;
	ld.shared.f32 	%f4559, [_ZZ23Single_head_flash_attenPfS_S_S_jfE2Ks+7352];
	fma.rn.f32 	%f4560, %f207, %f4559, %f4558;
	ld.shared.f32 	%f4561, [_ZZ23Single_head_flash_attenPfS_S_S_jfE2Ks+7356];
	fma.rn.f32 	%f4562, %f210, %f4561, %f4560;
	ld.shared.f32 	%f4563, [_ZZ23Single_head_flash_attenPfS_S_S_jfE2Ks+7360];
	fma.rn.f32 	%f4564, %f213, %f4563, %f4562;
	ld.shared.f32 	%f4565, [_ZZ23Single_head_flash_attenPfS_S_S_jfE2Ks+7364];
	fma.rn.f32 	%f4566, %f216, %f4565, %f4564;
	ld.shared.f32 	%f4567, [_ZZ23Single_head_flash_attenPfS_S_S_jfE2Ks+7368];
	fma.rn.f32 	%f4568, %f219, %f4567, %f4566;
	ld.shared.f32 	%f4569, [_ZZ23Single_head_flash_attenPfS_S_S_jfE2Ks+7372];
	fma.rn.f32 	%f4570, %f222, %f4569, %f4568;
	ld.shared.f32 	%f4571, [_ZZ23Single_head_flash_attenPfS_S_S_jfE2Ks+7376];
	fma.rn.f32 	%f4572, %f225, %f4571, %f4570;
	ld.shared.f32 	%f4573, [_ZZ23Single_head_flash_attenPfS_S_S_jfE2Ks+7380];
	fma.rn.f32 	%f4574, %f228, %f4573, %f4572;
	ld.shared.f32 	%f4575, [_ZZ23Single_head_flash_attenPfS_S_S_jfE2Ks+7384];
	fma.rn.f32 	%f4576, %f231, %f4575, %f4574;
	ld.shared.f32 	%f4577, [_ZZ23Single_head_flash_attenPfS_S_S_jfE2Ks+7388];
	fma.rn.f32 	%f4578, %f234, %f4577, %f4576;
	ld.shared.f32 	%f4579, [_ZZ23Single_head_flash_attenPfS_S_S_jfE2Ks+7392];
	fma.rn.f32 	%f4580, %f237, %f4579, %f4578;
	ld.shared.f32 	%f4581, [_ZZ23Single_head_flash_attenPfS_S_S_jfE2Ks+7396];
	fma.rn.f32 	%f4582, %f240, %f4581, %f4580;
	ld.shared.f32 	%f4583, [_ZZ23Single_head_flash_attenPfS_S_S_jfE2Ks+7400];
	fma.rn.f32 	%f4584, %f243, %f4583, %f4582;
	ld.shared.f32 	%f4585, [_ZZ23Single_head_flash_attenPfS_S_S_jfE2Ks+7404];
	fma.rn.f32 	%f4586, %f246, %f4585, %f4584;
	ld.shared.f32 	%f4587, [_ZZ23Single_head_flash_attenPfS_S_S_jfE2Ks+7408];
	fma.rn.f32 	%f4588, %f249, %f4587, %f4586;
	ld.shared.f32 	%f4589, [_ZZ23Single_head_flash_attenPfS_S_S_jfE2Ks+7412];
	fma.rn.f32 	%f4590, %f252, %f4589, %f4588;
	ld.shared.f32 	%f4591, [_ZZ23Single_head_flash_attenPfS_S_S_jfE2Ks+7416];
	fma.rn.f32 	%f4592, %f255, %f4591, %f4590;
	ld.shared.f32 	%f4593, [_ZZ23Single_head_flash_attenPfS_S_S_jfE2Ks+7420];
	fma.rn.f32 	%f4594, %f258, %f4593, %f4592;
	mul.f32 	%f4595, %f9158, %f4594;
	fma.rn.f32 	%f4596, %f4595, 0f3BBB989D, 0f3F000000;
	cvt.sat.f32.f32 	%f4597, %f4596;
	fma.rm.f32 	%f4598, %f4597, %f265, %f264;
	add.f32 	%f4599, %f4598, 0fCB40007F;
	neg.f32 	%f4600, %f4599;
	fma.rn.f32 	%f4601, %f4595, 0f3FB8AA3B, %f4600;
	fma.rn.f32 	%f4602, %f4595, 0f32A57060, %f4601;
	mov.b32 	%r140, %f4598;
	shl.b32 	%r141, %r140, 23;
	mov.b32 	%f4603, %r141;
	ex2.approx.ftz.f32 	%f4604, %f4602;
	mul.f32 	%f4605, %f4604, %f4603;
	add.f32 	%f4606, %f4530, %f4605;
	ld.shared.f32 	%f4607, [_ZZ23Single_head_flash_attenPfS_S_S_jfE2Ks+7424];
	fma.rn.f32 	%f4608, %f165, %f4607, 0f00000000;
	ld.shared.f32 	%f4609, [_ZZ23Single_head_flash_attenPfS_S_S_jfE2Ks+7428];
	fma.rn.f32 	%f4610, %f168, %f4609, %f4608;
	ld.shared.f32 	%f4611, [_ZZ23Single_head_flash_attenPfS_S_S_jfE2Ks+7432];
	fma.rn.f32 	%f4612, %f171, %f4611, %f4610;
	ld.shared.f32 	%f4613, [_ZZ23Single_head_flash_attenPfS_S_S_jfE2Ks+7436];
	fma.rn.f32 	%f4614, %f174, %f4613, %f4612;
	ld.shared.f32 	%f4615, [_ZZ23Single_head_flash_attenPfS_S_S_jfE2Ks+7440];
	fma.rn.f32 	%f4616, %f177, %f4615, %f4614;
	ld.shared.f32 	%f4617, [_ZZ23Single_head_flash_attenPfS_S_S_jfE2Ks+7444];
	fma.rn.f32 	%f4618, %f180, %f4617, %f4616;
	ld.shared.f32 	%f4619, [_ZZ23Single_head_flash_attenPfS_S_S_jfE2Ks+7448];
	fma.rn.f32 	%f4620, %f183, %f4619, %f4618;
	ld.shared.f32 	%f4621, [_ZZ23Single_head_flash_attenPfS_S_S_jfE2Ks+7452];
	fma.rn.f32 	%f4622, %f186, %f4621, %f4620;
	ld.shared.f32 	%f4623, [_ZZ23Single_head_flash_attenPfS_S_S_jfE2Ks+7456];
	fma.rn.f32 	%f4624, %f189, %f4623, %f4622;
	ld.shared.f32 	%f4625, [_ZZ23Single_head_flash_attenPfS_S_S_jfE2Ks+7460];
	fma.rn.f32 	%f4626, %f192, %f4625, %f4624;
	ld.shared.f32 	%f4627, [_ZZ23Single_head_flash_attenPfS_S_S_jfE2Ks+7464];
	fma.rn.f32 	%f4628, %f195, %f4627, %f4626;
	ld.shared.f32 	%f4629, [_ZZ23Single_head_flash_attenPfS_S_S_jfE2Ks+7468];
	fma.rn.f32 	%f4630, %f198, %f4629, %f4628;
	ld.shared.f32 	%f4631, [_ZZ23Single_head_flash_attenPfS_S_S_jfE2Ks+7472];
	fma.rn.f32 	%f4632, %f201, %f4631, %f4630;
	ld.shared.f32 	%f4633, [_ZZ23Single_head_flash_attenPfS_S_S_jfE2Ks+7476];
	fma.rn.f32 	%f4634, %f204, %f4633, %f4632;
	ld.shared.f32 	%f4635, [_ZZ23Single_head_flash_attenPfS_S_S_jfE2Ks+7480];
	fma.rn.f32 	%f4636, %f207, %f4635, %f4634;
	ld.shared.f32 	%f4637, [_ZZ23Single_head_flash_attenPfS_S_S_jfE2Ks+7484];
	fma.rn.f32 	%f4638, %f210, %f4637, %f4636;
	ld.shared.f32 	%f4639, [_ZZ23Single_head_flash_attenPfS_S_S_jfE2Ks+7488];
	fma.rn.f32 	%f4640, %f213, %f4639, %f4638;
	ld.shared.f32 	%f4641, [_ZZ23Single_head_flash_attenPfS_S_S_jfE2Ks+7492];
	fma.rn.f32 	%f4642, %f216, %f4641, %f4640;
	ld.shared.f32 	%f4643, [_ZZ23Single_head_flash_attenPfS_S_S_jfE2Ks+7496];
	fma.rn.f32 	%f4644, %f219, %f4643, %f4642;
	ld.shared.f32 	%f4645, [_ZZ23Single_head_flash_attenPfS_S_S_jfE2Ks+7500];
	fma.rn.f32 	%f4646, %f222, %f4645, %f4644;
	ld.shared.f32 	%f4647, [_ZZ23Single_head_flash_attenPfS_S_S_jfE2Ks+7504];
	fma.rn.f32 	%f4648, %f225, %f4647, %f4646;
	ld.shared.f32 	%f4649, [_ZZ23Single_head_flash_attenPfS_S_S_jfE2Ks+7508];
	fma.rn.f32 	%f4650, %f228, %f4649, %f4648;
	ld.shared.f32 	%f4651, [_ZZ23Single_head_flash_attenPfS_S_S_jfE2Ks+7512];
	fma.rn.f32 	%f4652, %f231, %f4651, %f4650;
	ld.shared.f32 	%f4653, [_ZZ23Single_head_flash_attenPfS_S_S_jfE2Ks+7516];
	fma.rn.f32 	%f4654, %f234, %f4653, %f4652;
	ld.shared.f32 	%f4655, [_ZZ23Single_head_flash_attenPfS_S_S_jfE2Ks+7520];
	fma.rn.f32 	%f4656, %f237, %f4655, %f4654;
	ld.shared.f32 	%f4657, [_ZZ23Single_head_flash_attenPfS_S_S_jfE2Ks+7524];
	fma.rn.f32 	%f4658, %f240, %f4657, %f4656;
	ld.shared.f32 	%f4659, [_ZZ23Single_head_flash_attenPfS_S_S_jfE2Ks+7528];
	fma.rn.f32 	%f4660, %f243, %f4659, %f4658;
	ld.shared.f32 	%f4661, [_ZZ23Single_head_flash_attenPfS_S_S_jfE2Ks+7532];
	fma.rn.f32 	%f4662, %f246, %f4661, %f4660;
	ld.shared.f32 	%f4663, [_ZZ23Single_head_flash_attenPfS_S_S_jfE2Ks+7536];
	fma.rn.f32 	%f4664, %f249, %f4663, %f4662;
	ld.shared.f32 	%f4665, [_ZZ23Single_head_flash_attenPfS_S_S_jfE2Ks+7540];
	fma.rn.f32 	%f4666, %f252, %f4665, %f4664;
	ld.shared.f32 	%f4667, [_ZZ23Single_head_flash_attenPfS_S_S_jfE2Ks+7544];
	fma.rn.f32 	%f4668, %f255, %f4667, %f4666;
	ld.shared.f32 	%f4669, [_ZZ23Single_head_flash_attenPfS_S_S_jfE2Ks+7548];
	fma.rn.f32 	%f4670, %f258, %f4669, %f4668;
	mul.f32 	%f4671, %f9158, %f4670;
	fma.rn.f32 	%f4672, %f4671, 0f3BBB989D, 0f3F000000;
	cvt.sat.f32.f32 	%f4673, %f4672;
	fma.rm.f32 	%f4674, %f4673, %f265, %f264;
	add.f32 	%f4675, %f4674, 0fCB40007F;
	neg.f32 	%f4676, %f4675;
	fma.rn.f32 	%f4677, %f4671, 0f3FB8AA3B, %f4676;
	fma.rn.f32 	%f4678, %f4671, 0f32A57060, %f4677;
	mov.b32 	%r142, %f4674;
	shl.b32 	%r143, %r142, 23;
	mov.b32 	%f4679, %r143;
	ex2.approx.ftz.f32 	%f4680, %f4678;
	mul.f32 	%f4681, %f4680, %f4679;
	add.f32 	%f4682, %f4606, %f4681;
	ld.shared.f32 	%f4683, [_ZZ23Single_head_flash_attenPfS_S_S_jfE2Ks+7552];
	fma.rn.f32 	%f4684, %f165, %f4683, 0f00000000;
	ld.shared.f32 	%f4685, [_ZZ23Single_head_flash_attenPfS_S_S_jfE2Ks+7556];
	fma.rn.f32 	%f4686, %f168, %f4685, %f4684;
	ld.shared.f32 	%f4687, [_ZZ23Single_head_flash_attenPfS_S_S_jfE2Ks+7560];
	fma.rn.f32 	%f4688, %f171, %f4687, %f4686;
	ld.shared.f32 	%f4689, [_ZZ23Single_head_flash_attenPfS_S_S_jfE2Ks+7564];
	fma.rn.f32 	%f4690, %f174, %f4689, %f4688;
	ld.shared.f32 	%f4691, [_ZZ23Single_head_flash_attenPfS_S_S_jfE2Ks+7568];
	fma.rn.f32 	%f4692, %f177, %f4691, %f4690;
	ld.shared.f32 	%f4693, [_ZZ23Single_head_flash_attenPfS_S_S_jfE2Ks+7572];
	fma.rn.f32 	%f4694, %f180, %f4693, %f4692;
	ld.shared.f32 	%f4695, [_ZZ23Single_head_flash_attenPfS_S_S_jfE2Ks+7576];
	fma.rn.f32 	%f4696, %f183, %f4695, %f4694;
	ld.shared.f32 	%f4697, [_ZZ23Single_head_flash_attenPfS_S_S_jfE2Ks+7580];
	fma.rn.f32 	%f4698, %f186, %f4697, %f4696;
	ld.shared.f32 	%f4699, [_ZZ23Single_head_flash_attenPfS_S_S_jfE2Ks+7584];
	fma.rn.f32 	%f4700, %f189, %f4699, %f4698;
	ld.shared.f32 	%f4701, [_ZZ23Single_head_flash_attenPfS_S_S_jfE2Ks+7588];
	fma.rn.f32 	%f4702, %f192, %f4701, %f4700;
	ld.shared.f32 	%f4703, [_ZZ23Single_head_flash_attenPfS_S_S_jfE2Ks+7592];
	fma.rn.f32 	%f4704, %f195, %f4703, %f4702;
	ld.shared.f32 	%f4705, [_ZZ23Single_head_flash_attenPfS_S_S_jfE2Ks+7596];
	fma.rn.f32 	%f4706, %f198, %f4705, %f4704;
	ld.shared.f32 	%f4707, [_ZZ23Single_head_flash_attenPfS_S_S_jfE2Ks+7600];
	fma.rn.f32 	%f4708, %f201, %f4707, %f4706;
	ld.shared.f32 	%f4709, [_ZZ23Single_head_flash_attenPfS_S_S_jfE2Ks+7604];
	fma.rn.f32 	%f4710, %f204, %f4709, %f4708;
	ld.shared.f32 	%f4711, [_ZZ23Single_head_flash_attenPfS_S_S_jfE2Ks+7608];
	fma.rn.f32 	%f4712, %f207, %f4711, %f4710;
	ld.shared.f32 	%f4713, [_ZZ23Single_head_flash_attenPfS_S_S_jfE2Ks+7612];
	fma.rn.f32 	%f4714, %f210, %f4713, %f4712;
	ld.shared.f32 	%f4715, [_ZZ23Single_head_flash_attenPfS_S_S_jfE2Ks+7616];
	fma.rn.f32 	%f4716, %f213, %f4715, %f4714;
	ld.shared.f32 	%f4717, [_ZZ23Single_head_flash_attenPfS_S_S_jfE2Ks+7620];
	fma.rn.f32 	%f4718, %f216, %f4717, %f4716;
	ld.shared.f32 	%f4719, [_ZZ23Single_head_flash_attenPfS_S_S_jfE2Ks+7624];
	fma.rn.f32 	%f4720, %f219, %f4719, %f4718;
	ld.shared.f32 	%f4721, [_ZZ23Single_head_flash_attenPfS_S_S_jfE2Ks+7628];
	fma.rn.f32 	%f4722, %f222, %f4721, %f4720;
	ld.shared.f32 	%f4723, [_ZZ23Single_head_flash_attenPfS_S_S_jfE2Ks+7632];
	fma.rn.f32 	%f4724, %f225, %f4723, %f4722;
	ld.shared.f32 	%f4725, [_ZZ23Single_head_flash_attenPfS_S_S_jfE2Ks+7636];
	fma.rn.f32 	%f4726, %f228, %f4725, %f4724;
	ld.shared.f32 	%f4727, [_ZZ23Single_head_flash_attenPfS_S_S_jfE2Ks+7640];
	fma.rn.f32 	%f4728, %f231, %f4727, %f4726;
	ld.shared.f32 	%f4729, [_ZZ23Single_head_flash_attenPfS_S_S_jfE2Ks+7644];
	fma.rn.f32 	%f4730, %f234, %f4729, %f4728;
	ld.shared.f32 	%f4731, [_ZZ23Single_head_flash_attenPfS_S_S_jfE2Ks+7648];
	fma.rn.f32 	%f4732, %f237, %f4731, %f4730;
	ld.shared.f32 	%f4733, [_ZZ23Single_head_flash_attenPfS_S_S_jfE2Ks+7652];
	fma.rn.f32 	%f4734, %f240, %f4733, %f4732;
	ld.shared.f32 	%f4735, [_ZZ23Single_head_flash_attenPfS_S_S_jfE2Ks+7656];
	fma.rn.f32 	%f4736, %f243, %f4735, %f4734;
	ld.shared.f32 	%f4737, [_ZZ23Single_head_flash_attenPfS_S_S_jfE2Ks+7660];
	fma.rn.f32 	%f4738, %f246, %f4737, %f4736;
	ld.shared.f32 	%f4739, [_ZZ23Single_head_flash_attenPfS_S_S_jfE2Ks+7664];
	fma.rn.f32 	%f4740, %f249, %f4739, %f4738;
	ld.shared.f32 	%f4741, [_ZZ23Single_head_flash_attenPfS_S_S_jfE2Ks+7668];
	fma.rn.f32 	%f4742, %f252, %f4741, %f4740;
	ld.shared.f32 	%f4743, [_ZZ23Single_head_flash_attenPfS_S_S_jfE2Ks+7672];
	fma.rn.f32 	%f4744, %f255, %f4743, %f4742;
	ld.shared.f32 	%f4745, [_ZZ23Single_head_flash_attenPfS_S_S_jfE2Ks+7676];
	fma.rn.f32 	%f4746, %f258, %f4745, %f4744;
	mul.f32 	%f4747, %f9158, %f4746;
	fma.rn.f32 	%f4748, %f4747, 0f3BBB989D, 0f3F000000;
	cvt.sat.f32.f32 	%f4749, %f4748;
	fma.rm.f32 	%f4750, %f4749, %f265, %f264;
	add.f32 	%f4751, %f4750, 0fCB40007F;
	neg.f32 	%f4752, %f4751;
	fma.rn.f32 	%f4753, %f4747, 0f3FB8AA3B, %f4752;
	fma.rn.f32 	%f4754, %f4747, 0f32A57060, %f4753;
	mov.b32 	%r144, %f4750;
	shl.b32 	%r145, %r144, 23;
	mov.b32 	%f4755, %r145;
	ex2.approx.ftz.f32 	%f4756, %f4754;
	mul.f32 	%f4757, %f4756, %f4755;
	add.f32 	%f4758, %f4682, %f4757;
	ld.shared.f32 	%f4759, [_ZZ23Single_head_flash_attenPfS_S_S_jfE2Ks+7680];
	fma.rn.f32 	%f4760, %f165, %f4759, 0f00000000;
	ld.shared.f32 	%f4761, [_ZZ23Single_head_flash_attenPfS_S_S_jfE2Ks+7684];
	fma.rn.f32 	%f4762, %f168, %f4761, %f4760;
	ld.shared.f32 	%f4763, [_ZZ23Single_head_flash_attenPfS_S_S_jfE2Ks+7688];
	fma.rn.f32 	%f4764, %f171, %f4763, %f4762;
	ld.shared.f32 	%f4765, [_ZZ23Single_head_flash_attenPfS_S_S_jfE2Ks+7692];
	fma.rn.f32 	%f4766, %f174, %f4765, %f4764;
	ld.shared.f32 	%f4767, [_ZZ23Single_head_flash_attenPfS_S_S_jfE2Ks+7696];
	fma.rn.f32 	%f4768, %f177, %f4767, %f4766;
	ld.shared.f32 	%f4769, [_ZZ23Single_head_flash_attenPfS_S_S_jfE2Ks+7700];
	fma.rn.f32 	%f4770, %f180, %f4769, %f4768;
	ld.shared.f32 	%f4771, [_ZZ23Single_head_flash_attenPfS_S_S_jfE2Ks+7704];
	fma.rn.f32 	%f4772, %f183, %f4771, %f4770;
	ld.shared.f32 	%f4773, [_ZZ23Single_head_flash_attenPfS_S_S_jfE2Ks+7708];
	fma.rn.f32 	%f4774, %f186, %f4773, %f4772;
	ld.shared.f32 	%f4775, [_ZZ23Single_head_flash_attenPfS_S_S_jfE2Ks+7712];
	fma.rn.f32 	%f4776, %f189, %f4775, %f4774;
	ld.shared.f32 	%f4777, [_ZZ23Single_head_flash_attenPfS_S_S_jfE2Ks+7716];
	fma.rn.f32 	%f4778, %f192, %f4777, %f4776;
	ld.shared.f32 	%f4779, [_ZZ23Single_head_flash_attenPfS_S_S_jfE2Ks+7720];
	fma.rn.f32 	%f4780, %f195, %f4779, %f4778;
	ld.shared.f32 	%f4781, [_ZZ23Single_head_flash_attenPfS_S_S_jfE2Ks+7724];
	fma.rn.f32 	%f4782, %f198, %f4781, %f4780;
	ld.shared.f32 	%f4783, [_ZZ23Single_head_flash_attenPfS_S_S_jfE2Ks+7728];
	fma.rn.f32 	%f4784, %f201, %f4783, %f4782;
	ld.shared.f32 	%f4785, [_ZZ23Single_head_flash_attenPfS_S_S_jfE2Ks+7732];
	fma.rn.f32 	%f4786, %f204, %f4785, %f4784;
	ld.shared.f32 	%f4787, [_ZZ23Single_head_flash_attenPfS_S_S_jfE2Ks+7736];
	fma.rn.f32 	%f4788, %f207, %f4787, %f4786;
	ld.shared.f32 	%f4789, [_ZZ23Single_head_flash_attenPfS_S_S_jfE2Ks+7740];
	fma.rn.f32 	%f4790, %f210, %f4789, %f4788;
	ld.shared.f32 	%f4791, [_ZZ23Single_head_flash_attenPfS_S_S_jfE2Ks+7744];
	fma.rn.f32 	%f4792, %f213, %f4791, %f4790;
	ld.shared.f32 	%f4793, [_ZZ23Single_head_flash_attenPfS_S_S_jfE2Ks+7748];
	fma.rn.f32 	%f4794, %f216, %f4793, %f4792;
	ld.shared.f32 	%f4795, [_ZZ23Single_head_flash_attenPfS_S_S_jfE2Ks+7752];
	fma.rn.f32 	%f4796, %f219, %f4795, %f4794;
	ld.shared.f32 	%f4797, [_ZZ23Single_head_flash_attenPfS_S_S_jfE2Ks+7756];
	fma.rn.f32 	%f4798, %f222, %f4797, %f4796;
	ld.shared.f32 	%f4799, [_ZZ23Single_head_flash_attenPfS_S_S_jfE2Ks+7760];
	fma.rn.f32 	%f4800, %f225, %f4799, %f4798;
	ld.shared.f32 	%f4801, [_ZZ23Single_head_flash_attenPfS_S_S_jfE2Ks+7764];
	fma.rn.f32 	%f4802, %f228, %f4801, %f4800;
	ld.shared.f32 	%f4803, [_ZZ23Single_head_flash_attenPfS_S_S_jfE2Ks+7768];
	fma.rn.f32 	%f4804, %f231, %f4803, %f4802;
	ld.shared.f32 	%f4805, [_ZZ23Single_head_flash_attenPfS_S_S_jfE2Ks+7772];
	fma.rn.f32 	%f4806, %f234, %f4805, %f4804;
	ld.shared.f32 	%f4807, [_ZZ23Single_head_flash_attenPfS_S_S_jfE2Ks+7776];
	fma.rn.f32 	%f4808, %f237, %f4807, %f4806;
	ld.shared.f32 	%f4809, [_ZZ23Single_head_flash_attenPfS_S_S_jfE2Ks+7780];
	fma.rn.f32 	%f4810, %f240, %f4809, %f4808;
	ld.shared.f32 	%f4811, [_ZZ23Single_head_flash_attenPfS_S_S_jfE2Ks+7784];
	fma.rn.f32 	%f4812, %f243, %f4811, %f4810;
	ld.shared.f32 	%f4813, [_ZZ23Single_head_flash_attenPfS_S_S_jfE2Ks+7788];
	fma.rn.f32 	%f4814, %f246, %f4813, %f4812;
	ld.shared.f32 	%f4815, [_ZZ23Single_head_flash_attenPfS_S_S_jfE2Ks+7792];
	fma.rn.f32 	%f4816, %f249, %f4815, %f4814;
	ld.shared.f32 	%f4817, [_ZZ23Single_head_flash_attenPfS_S_S_jfE2Ks+7796];
	fma.rn.f32 	%f4818, %f252, %f4817, %f4816;
	ld.shared.f32 	%f4819, [_ZZ23Single_head_flash_attenPfS_S_S_jfE2Ks+7800];
	fma.rn.f32 	%f4820, %f255, %f4819, %f4818;
	ld.shared.f32 	%f4821, [_ZZ23Single_head_flash_attenPfS_S_S_jfE2Ks+7804];
	fma.rn.f32 	%f4822, %f258, %f4821, %f4820;
	mul.f32 	%f4823, %f9158, %f4822;
	fma.rn.f32 	%f4824, %f4823, 0f3BBB989D, 0f3F000000;
	cvt.sat.f32.f32 	%f4825, %f4824;
	fma.rm.f32 	%f4826, %f4825, %f265, %f264;
	add.f32 	%f4827, %f4826, 0fCB40007F;
	neg.f32 	%f4828, %f4827;
	fma.rn.f32 	%f4829, %f4823, 0f3FB8AA3B, %f4828;
	fma.rn.f32 	%f4830, %f4823, 0f32A57060, %f4829;
	mov.b32 	%r146, %f4826;
	shl.b32 	%r147, %r146, 23;
	mov.b32 	%f4831, %r147;
	ex2.approx.ftz.f32 	%f4832, %f4830;
	mul.f32 	%f4833, %f4832, %f4831;
	add.f32 	%f4834, %f4758, %f4833;
	ld.shared.f32 	%f4835, [_ZZ23Single_head_flash_attenPfS_S_S_jfE2Ks+7808];
	fma.rn.f32 	%f4836, %f165, %f4835, 0f00000000;
	ld.shared.f32 	%f4837, [_ZZ23Single_head_flash_attenPfS_S_S_jfE2Ks+7812];
	fma.rn.f32 	%f4838, %f168, %f4837, %f4836;
	ld.shared.f32 	%f4839, [_ZZ23Single_head_flash_attenPfS_S_S_jfE2Ks+7816];
	fma.rn.f32 	%f4840, %f171, %f4839, %f4838;
	ld.shared.f32 	%f4841, [_ZZ23Single_head_flash_attenPfS_S_S_jfE2Ks+7820];
	fma.rn.f32 	%f4842, %f174, %f4841, %f4840;
	ld.shared.f32 	%f4843, [_ZZ23Single_head_flash_attenPfS_S_S_jfE2Ks+7824];
	fma.rn.f32 	%f4844, %f177, %f4843, %f4842;
	ld.shared.f32 	%f4845, [_ZZ23Single_head_flash_attenPfS_S_S_jfE2Ks+7828];
	fma.rn.f32 	%f4846, %f180, %f4845, %f4844;
	ld.shared.f32 	%f4847, [_ZZ23Single_head_flash_attenPfS_S_S_jfE2Ks+7832];
	fma.rn.f32 	%f4848, %f183, %f4847, %f4846;
	ld.shared.f32 	%f4849, [_ZZ23Single_head_flash_attenPfS_S_S_jfE2Ks+7836];
	fma.rn.f32 	%f4850, %f186, %f4849, %f4848;
	ld.shared.f32 	%f4851, [_ZZ23Single_head_flash_attenPfS_S_S_jfE2Ks+7840];
	fma.rn.f32 	%f4852, %f189, %f4851, %f4850;
	ld.shared.f32 	%f4853, [_ZZ23Single_head_flash_attenPfS_S_S_jfE2Ks+7844];
	fma.rn.f32 	%f4854, %f192, %f4853, %f4852;
	ld.shared.f32 	%f4855, [_ZZ23Single_head_flash_attenPfS_S_S_jfE2Ks+7848];
	fma.rn.f32 	%f4856, %f195, %f4855, %f4854;
	ld.shared.f32 	%f4857, [_ZZ23Single_head_flash_attenPfS_S_S_jfE2Ks+7852];
	fma.rn.f32 	%f4858, %f198, %f4857, %f4856;
	ld.shared.f32 	%f4859, [_ZZ23Single_head_flash_attenPfS_S_S_jfE2Ks+7856];
	fma.rn.f32 	%f4860, %f201, %f4859, %f4858;
	ld.shared.f32 	%f4861, [_ZZ23Single_head_flash_attenPfS_S_S_jfE2Ks+7860];
	fma.rn.f32 	%f4862, %f204, %f4861, %f4860;
	ld.shared.f32 	%f4863, [_ZZ23Single_head_flash_attenPfS_S_S_jfE2Ks+7864];
	fma.rn.f32 	%f4864, %f207, %f4863, %f4862;
	ld.shared.f32 	%f4865, [_ZZ23Single_head_flash_attenPfS_S_S_jfE2Ks+7868];
	fma.rn.f32 	%f4866, %f210, %f4865, %f4864;
	ld.shared.f32 	%f4867, [_ZZ23Single_head_flash_attenPfS_S_S_jfE2Ks+7872];
	fma.rn.f32 	%f4868, %f213, %f4867, %f4866;
	ld.shared.f32 	%f4869, [_ZZ23Single_head_flash_attenPfS_S_S_jfE2Ks+7876];
	fma.rn.f32 	%f4870, %f216, %f4869, %f4868;
	ld.shared.f32 	%f4871, [_ZZ23Single_head_flash_attenPfS_S_S_jfE2Ks+7880];
	fma.rn.f32 	%f4872, %f219, %f4871, %f4870;
	ld.shared.f32 	%f4873, [_ZZ23Single_head_flash_attenPfS_S_S_jfE2Ks+7884];
	fma.rn.f32 	%f4874, %f222, %f4873, %f4872;
	ld.shared.f32 	%f4875, [_ZZ23Single_head_flash_attenPfS_S_S_jfE2Ks+7888];
	fma.rn.f32 	%f4876, %f225, %f4875, %f4874;
	ld.shared.f32 	%f4877, [_ZZ23Single_head_flash_attenPfS_S_S_jfE2Ks+7892];
	fma.rn.f32 	%f4878, %f228, %f4877, %f4876;
	ld.shared.f32 	%f4879, [_ZZ23Single_head_flash_attenPfS_S_S_jfE2Ks+7896];
	fma.rn.f32 	%f4880, %f231, %f4879, %f4878;
	ld.shared.f32 	%f4881, [_ZZ23Single_head_flash_attenPfS_S_S_jfE2Ks+7900];
	fma.rn.f32 	%f4882, %f234, %f4881, %f4880;
	ld.shared.f32 	%f4883, [_ZZ23Single_head_flash_attenPfS_S_S_jfE2Ks+7904];
	fma.rn.f32 	%f4884, %f237, %f4883, %f4882;
	ld.shared.f32 	%f4885, [_ZZ23Single_head_flash_attenPfS_S_S_jfE2Ks+7908];
	fma.rn.f32 	%f4886, %f240, %f4885, %f4884;
	ld.shared.f32 	%f4887, [_ZZ23Single_head_flash_attenPfS_S_S_jfE2Ks+7912];
	fma.rn.f32 	%f4888, %f243, %f4887, %f4886;
	ld.shared.f32 	%f4889, [_ZZ23Single_head_flash_attenPfS_S_S_jfE2Ks+7916];
	fma.rn.f32 	%f4890, %f246, %f4889, %f4888;
	ld.shared.f32 	%f4891, [_ZZ23Single_head_flash_attenPfS_S_S_jfE2Ks+7920];
	fma.rn.f32 	%f4892, %f249, %f4891, %f4890;
	ld.shared.f32 	%f4893, [_ZZ23Single_head_flash_attenPfS_S_S_jfE2Ks+7924];
	fma.rn.f32 	%f4894, %f252, %f4893, %f4892;
	ld.shared.f32 	%f4895, [_ZZ23Single_head_flash_attenPfS_S_S_jfE2Ks+7928];
	fma.rn.f32 	%f4896, %f255, %f4895, %f4894;
	ld.shared.f32 	%f4897, [_ZZ23Single_head_flash_attenPfS_S_S_jfE2Ks+7932];
	fma.rn.f32 	%f4898, %f258, %f4897, %f4896;
	mul.f32 	%f4899, %f9158, %f4898;
	fma.rn.f32 	%f4900, %f4899, 0f3BBB989D, 0f3F000000;
	cvt.sat.f32.f32 	%f4901, %f4900;
	fma.rm.f32 	%f4902, %f4901, %f265, %f264;
	add.f32 	%f4903, %f4902, 0fCB40007F;
	neg.f32 	%f4904, %f4903;
	fma.rn.f32 	%f4905, %f4899, 0f3FB8AA3B, %f4904;
	fma.rn.f32 	%f4906, %f4899, 0f32A57060, %f4905;
	mov.b32 	%r148, %f4902;
	shl.b32 	%r149, %r148, 23;
	mov.b32 	%f4907, %r149;
	ex2.approx.ftz.f32 	%f4908, %f4906;
	mul.f32 	%f4909, %f4908, %f4907;
	add.f32 	%f4910, %f4834, %f4909;
	ld.shared.f32 	%f4911, [_ZZ23Single_head_flash_attenPfS_S_S_jfE2Ks+7936];
	fma.rn.f32 	%f4912, %f165, %f4911, 0f00000000;
	ld.shared.f32 	%f4913, [_ZZ23Single_head_flash_attenPfS_S_S_jfE2Ks+7940];
	fma.rn.f32 	%f4914, %f168, %f4913, %f4912;
	ld.shared.f32 	%f4915, [_ZZ23Single_head_flash_attenPfS_S_S_jfE2Ks+7944];
	fma.rn.f32 	%f4916, %f171, %f4915, %f4914;
	ld.shared.f32 	%f4917, [_ZZ23Single_head_flash_attenPfS_S_S_jfE2Ks+7948];
	fma.rn.f32 	%f4918, %f174, %f4917, %f4916;
	ld.shared.f32 	%f4919, [_ZZ23Single_head_flash_attenPfS_S_S_jfE2Ks+7952];
	fma.rn.f32 	%f4920, %f177, %f4919, %f4918;
	ld.shared.f32 	%f4921, [_ZZ23Single_head_flash_attenPfS_S_S_jfE2Ks+7956];
	fma.rn.f32 	%f4922, %f180, %f4921, %f4920;
	ld.shared.f32 	%f4923, [_ZZ23Single_head_flash_attenPfS_S_S_jfE2Ks+7960];
	fma.rn.f32 	%f4924, %f183, %f4923, %f4922;
	ld.shared.f32 	%f4925, [_ZZ23Single_head_flash_attenPfS_S_S_jfE2Ks+7964];
	fma.rn.f32 	%f4926, %f186, %f4925, %f4924;
	ld.shared.f32 	%f4927, [_ZZ23Single_head_flash_attenPfS_S_S_jfE2Ks+7968];
	fma.rn.f32 	%f4928, %f189, %f4927, %f4926;
	ld.shared.f32 	%f4929, [_ZZ23Single_head_flash_attenPfS_S_S_jfE2Ks+7972];
	fma.rn.f32 	%f4930, %f192, %f4929, %f4928;
	ld.shared.f32 	%f4931, [_ZZ23Single_head_flash_attenPfS_S_S_jfE2Ks+7976];
	fma.rn.f32 	%f4932, %f195, %f4931, %f4930;
	ld.shared.f32 	%f4933, [_ZZ23Single_head_flash_attenPfS_S_S_jfE2Ks+7980];
	fma.rn.f32 	%f4934, %f198, %f4933, %f4932;
	ld.shared.f32 	%f4935, [_ZZ23Single_head_flash_attenPfS_S_S_jfE2Ks+7984];
	fma.rn.f32 	%f4936, %f201, %f4935, %f4934;
	ld.shared.f32 	%f4937, [_ZZ23Single_head_flash_attenPfS_S_S_jfE2Ks+7988];
	fma.rn.f32 	%f4938, %f204, %f4937, %f4936;
	ld.shared.f32 	%f4939, [_ZZ23Single_head_flash_attenPfS_S_S_jfE2Ks+7992];
	fma.rn.f32 	%f4940, %f207, %f4939, %f4938;
	ld.shared.f32 	%f4941, [_ZZ23Single_head_flash_attenPfS_S_S_jfE2Ks+7996];
	fma.rn.f32 	%f4942, %f210, %f4941, %f4940;
	ld.shared.f32 	%f4943, [_ZZ23Single_head_flash_attenPfS_S_S_jfE2Ks+8000];
	fma.rn.f32 	%f4944, %f213, %f4943, %f4942;
	ld.shared.f32 	%f4945, [_ZZ23Single_head_flash_attenPfS_S_S_jfE2Ks+8004];
	fma.rn.f32 	%f4946, %f216, %f4945, %f4944;
	ld.shared.f32 	%f4947, [_ZZ23Single_head_flash_attenPfS_S_S_jfE2Ks+8008];
	fma.rn.f32 	%f4948, %f219, %f4947, %f4946;
	ld.shared.f32 	%f4949, [_ZZ23Single_head_flash_attenPfS_S_S_jfE2Ks+8012];
	fma.rn.f32 	%f4950, %f222, %f4949, %f4948;
	ld.shared.f32 	%f4951, [_ZZ23Single_head_flash_attenPfS_S_S_jfE2Ks+8016];
	fma.rn.f32 	%f4952, %f225, %f4951, %f4950;
	ld.shared.f32 	%f4953, [_ZZ23Single_head_flash_attenPfS_S_S_jfE2Ks+8020];
	fma.rn.f32 	%f4954, %f228, %f4953, %f4952;
	ld.shared.f32 	%f4955, [_ZZ23Single_head_flash_attenPfS_S_S_jfE2Ks+8024];
	fma.rn.f32 	%f4956, %f231, %f4955, %f4954;
	ld.shared.f32 	%f4957, [_ZZ23Single_head_flash_attenPfS_S_S_jfE2Ks+8028];
	fma.rn.f32 	%f4958, %f234, %f4957, %f4956;
	ld.shared.f32 	%f4959, [_ZZ23Single_head_flash_attenPfS_S_S_jfE2Ks+8032];
	fma.rn.f32 	%f4960, %f237, %f4959, %f4958;
	ld.shared.f32 	%f4961, [_ZZ23Single_head_flash_attenPfS_S_S_jfE2Ks+8036];
	fma.rn.f32 	%f4962, %f240, %f4961, %f4960;
	ld.shared.f32 	%f4963, [_ZZ23Single_head_flash_attenPfS_S_S_jfE2Ks+8040];
	fma.rn.f32 	%f4964, %f243, %f4963, %f4962;
	ld.shared.f32 	%f4965, [_ZZ23Single_head_flash_attenPfS_S_S_jfE2Ks+8044];
	fma.rn.f32 	%f4966, %f246, %f4965, %f4964;
	ld.shared.f32 	%f4967, [_ZZ23Single_head_flash_attenPfS_S_S_jfE2Ks+8048];
	fma.rn.f32 	%f4968, %f249, %f4967, %f4966;
	ld.shared.f32 	%f4969, [_ZZ23Single_head_flash_attenPfS_S_S_jfE2Ks+8052];
	fma.rn.f32 	%f4970, %f252, %f4969, %f4968;
	ld.shared.f32 	%f4971, [_ZZ23Single_head_flash_attenPfS_S_S_jfE2Ks+8056];
	fma.rn.f32 	%f4972, %f255, %f4971, %f4970;
	ld.shared.f32 	%f4973, [_ZZ23Single_head_flash_attenPfS_S_S_jfE2Ks+8060];
	fma.rn.f32 	%f4974, %f258, %f4973, %f4972;
	mul.f32 	%f4975, %f9158, %f4974;
	fma.rn.f32 	%f4976, %f4975, 0f3BBB989D, 0f3F000000;
	cvt.sat.f32.f32 	%f4977, %f4976;
	fma.rm.f32 	%f4978, %f4977, %f265, %f264;
	add.f32 	%f4979, %f4978, 0fCB40007F;
	neg.f32 	%f4980, %f4979;
	fma.rn.f32 	%f4981, %f4975, 0f3FB8AA3B, %f4980;
	fma.rn.f32 	%f4982, %f4975, 0f32A57060, %f4981;
	mov.b32 	%r150, %f4978;
	shl.b32 	%r151, %r150, 23;
	mov.b32 	%f4983, %r151;
	ex2.approx.ftz.f32 	%f4984, %f4982;
	mul.f32 	%f4985, %f4984, %f4983;
	add.f32 	%f4986, %f4910, %f4985;
	ld.shared.f32 	%f4987, [_ZZ23Single_head_flash_attenPfS_S_S_jfE2Ks+8064];
	fma.rn.f32 	%f4988, %f165, %f4987, 0f00000000;
	ld.shared.f32 	%f4989, [_ZZ23Single_head_flash_attenPfS_S_S_jfE2Ks+8068];
	fma.rn.f32 	%f4990, %f168, %f4989, %f4988;
	ld.shared.f32 	%f4991, [_ZZ23Single_head_flash_attenPfS_S_S_jfE2Ks+8072];
	fma.rn.f32 	%f4992, %f171, %f4991, %f4990;
	ld.shared.f32 	%f4993, [_ZZ23Single_head_flash_attenPfS_S_S_jfE2Ks+8076];
	fma.rn.f32 	%f4994, %f174, %f4993, %f4992;
	ld.shared.f32 	%f4995, [_ZZ23Single_head_flash_attenPfS_S_S_jfE2Ks+8080];
	fma.rn.f32 	%f4996, %f177, %f4995, %f4994;
	ld.shared.f32 	%f4997, [_ZZ23Single_head_flash_attenPfS_S_S_jfE2Ks+8084];
	fma.rn.f32 	%f4998, %f180, %f4997, %f4996;
	ld.shared.f32 	%f4999, [_ZZ23Single_head_flash_attenPfS_S_S_jfE2Ks+8088];
	fma.rn.f32 	%f5000, %f183, %f4999, %f4998;
	ld.shared.f32 	%f5001, [_ZZ23Single_head_flash_attenPfS_S_S_jfE2Ks+8092];
	fma.rn.f32 	%f5002, %f186, %f5001, %f5000;
	ld.shared.f32 	%f5003, [_ZZ23Single_head_flash_attenPfS_S_S_jfE2Ks+8096];
	fma.rn.f32 	%f5004, %f189, %f5003, %f5002;
	ld.shared.f32 	%f5005, [_ZZ23Single_head_flash_attenPfS_S_S_jfE2Ks+8100];
	fma.rn.f32 	%f5006, %f192, %f5005, %f5004;
	ld.shared.f32 	%f5007, [_ZZ23Single_head_flash_attenPfS_S_S_jfE2Ks+8104];
	fma.rn.f32 	%f5008, %f195, %f5007, %f5006;
	ld.shared.f32 	%f5009, [_ZZ23Single_head_flash_attenPfS_S_S_jfE2Ks+8108];
	fma.rn.f32 	%f5010, %f198, %f5009, %f5008;
	ld.shared.f32 	%f5011, [_ZZ23Single_head_flash_attenPfS_S_S_jfE2Ks+8112];
	fma.rn.f32 	%f5012, %f201, %f5011, %f5010;
	ld.shared.f32 	%f5013, [_ZZ23Single_head_flash_attenPfS_S_S_jfE2Ks+8116];
	fma.rn.f32 	%f5014, %f204, %f5013, %f5012;
	ld.shared.f32 	%f5015, [_ZZ23Single_head_flash_attenPfS_S_S_jfE2Ks+8120];
	fma.rn.f32 	%f5016, %f207, %f5015, %f5014;
	ld.shared.f32 	%f5017, [_ZZ23Single_head_flash_attenPfS_S_S_jfE2Ks+8124];
	fma.rn.f32 	%f5018, %f210, %f5017, %f5016;
	ld.shared.f32 	%f5019, [_ZZ23Single_head_flash_attenPfS_S_S_jfE2Ks+8128];
	fma.rn.f32 	%f5020, %f213, %f5019, %f5018;
	ld.shared.f32 	%f5021, [_ZZ23Single_head_flash_attenPfS_S_S_jfE2Ks+8132];
	fma.rn.f32 	%f5022, %f216, %f5021, %f5020;
	ld.shared.f32 	%f5023, [_ZZ23Single_head_flash_attenPfS_S_S_jfE2Ks+8136];
	fma.rn.f32 	%f5024, %f219, %f5023, %f5022;
	ld.shared.f32 	%f5025, [_ZZ23Single_head_flash_attenPfS_S_S_jfE2Ks+8140];
	fma.rn.f32 	%f5026, %f222, %f5025, %f5024;
	ld.shared.f32 	%f5027, [_ZZ23Single_head_flash_attenPfS_S_S_jfE2Ks+8144];
	fma.rn.f32 	%f5028, %f225, %f5027, %f5026;
	ld.shared.f32 	%f5029, [_ZZ23Single_head_flash_attenPfS_S_S_jfE2Ks+8148];
	fma.rn.f32 	%f5030, %f228, %f5029, %f5028;
	ld.shared.f32 	%f5031, [_ZZ23Single_head_flash_attenPfS_S_S_jfE2Ks+8152];
	fma.rn.f32 	%f5032, %f231, %f5031, %f5030;
	ld.shared.f32 	%f5033, [_ZZ23Single_head_flash_attenPfS_S_S_jfE2Ks+8156];
	fma.rn.f32 	%f5034, %f234, %f5033, %f5032;
	ld.shared.f32 	%f5035, [_ZZ23Single_head_flash_attenPfS_S_S_jfE2Ks+8160];
	fma.rn.f32 	%f5036, %f237, %f5035, %f5034;
	ld.shared.f32 	%f5037, [_ZZ23Single_head_flash_attenPfS_S_S_jfE2Ks+8164];
	fma.rn.f32 	%f5038, %f240, %f5037, %f5036;
	ld.shared.f32 	%f5039, [_ZZ23Single_head_flash_attenPfS_S_S_jfE2Ks+8168];
	fma.rn.f32 	%f5040, %f243, %f5039, %f5038;
	ld.shared.f32 	%f5041, [_ZZ23Single_head_flash_attenPfS_S_S_jfE2Ks+8172];
	fma.rn.f32 	%f5042, %f246, %f5041, %f5040;
	ld.shared.f32 	%f5043, [_ZZ23Single_head_flash_attenPfS_S_S_jfE2Ks+8176];
	fma.rn.f32 	%f5044, %f249, %f5043, %f5042;
	ld.shared.f32 	%f5045, [_ZZ23Single_head_flash_attenPfS_S_S_jfE2Ks+8180];
	fma.rn.f32 	%f5046, %f252, %f5045, %f5044;
	ld.shared.f32 	%f5047, [_ZZ23Single_head_flash_attenPfS_S_S_jfE2Ks+8184];
	fma.rn.f32 	%f5048, %f255, %f5047, %f5046;
	ld.shared.f32 	%f5049, [_ZZ23Single_head_flash_attenPfS_S_S_jfE2Ks+8188];
	fma.rn.f32 	%f5050, %f258, %f5049, %f5048;
	mul.f32 	%f5051, %f9158, %f5050;
	fma.rn.f32 	%f5052, %f5051, 0f3BBB989D, 0f3F000000;
	cvt.sat.f32.f32 	%f5053, %f5052;
	fma.rm.f32 	%f5054, %f5053, %f265, %f264;
	add.f32 	%f5055, %f5054, 0fCB40007F;
	neg.f32 	%f5056, %f5055;
	fma.rn.f32 	%f5057, %f5051, 0f3FB8AA3B, %f5056;
	fma.rn.f32 	%f5058, %f5051, 0f32A57060, %f5057;
	mov.b32 	%r152, %f5054;
	shl.b32 	%r153, %r152, 23;
	mov.b32 	%f5059, %r153;
	ex2.approx.ftz.f32 	%f5060, %f5058;
	mul.f32 	%f5061, %f5060, %f5059;
	add.f32 	%f9191, %f4986, %f5061;
	ld.shared.f32 	%f5062, [_ZZ23Single_head_flash_attenPfS_S_S_jfE2Vs];
	fma.rn.f32 	%f5063, %f273, %f5062, %f9159;
	ld.shared.f32 	%f5064, [_ZZ23Single_head_flash_attenPfS_S_S_jfE2Vs+4];
	fma.rn.f32 	%f5065, %f273, %f5064, %f9160;
	ld.shared.f32 	%f5066, [_ZZ23Single_head_flash_attenPfS_S_S_jfE2Vs+8];
	fma.rn.f32 	%f5067, %f273, %f5066, %f9161;
	ld.shared.f32 	%f5068, [_ZZ23Single_head_flash_attenPfS_S_S_jfE2Vs+12];
	fma.rn.f32 	%f5069, %f273, %f5068, %f9162;
	ld.shared.f32 	%f5070, [_ZZ23Single_head_flash_attenPfS_S_S_jfE2Vs+16];
	fma.rn.f32 	%f5071, %f273, %f5070, %f9163;
	ld.shared.f32 	%f5072, [_ZZ23Single_head_flash_attenPfS_S_S_jfE2Vs+20];
	fma.rn.f32 	%f5073, %f273, %f5072, %f9164;
	ld.shared.f32 	%f5074, [_ZZ23Single_head_flash_attenPfS_S_S_jfE2Vs+24];
	fma.rn.f32 	%f5075, %f273, %f5074, %f9165;
	ld.shared.f32 	%f5076, [_ZZ23Single_head_flash_attenPfS_S_S_jfE2Vs+28];
	fma.rn.f32 	%f5077, %f273, %f5076, %f9166;
	ld.shared.f32 	%f5078, [_ZZ23Single_head_flash_attenPfS_S_S_jfE2Vs+32];
	fma.rn.f32 	%f5079, %f273, %f5078, %f9167;
	ld.shared.f32 	%f5080, [_ZZ23Single_head_flash_attenPfS_S_S_jfE2Vs+36];
	fma.rn.f32 	%f5081, %f273, %f5080, %f9168;
	ld.shared.f32 	%f5082, [_ZZ23Single_head_flash_attenPfS_S_S_jfE2Vs+40];
	fma.rn.f32 	%f5083, %f273, %f5082, %f9169;
	ld.shared.f32 	%f5084, [_ZZ23Single_head_flash_attenPfS_S_S_jfE2Vs+44];
	fma.rn.f32 	%f5085, %f273, %f5084, %f9170;
	ld.shared.f32 	%f5086, [_ZZ23Single_head_flash_attenPfS_S_S_jfE2Vs+48];
	fma.rn.f32 	%f5087, %f273, %f5086, %f9171;
	ld.shared.f32 	%f5088, [_ZZ23Single_head_flash_attenPfS_S_S_jfE2Vs+52];
	fma.rn.f32 	%f5089, %f273, %f5088, %f9172;
	ld.shared.f32 	%f5090, [_ZZ23Single_head_flash_attenPfS_S_S_jfE2Vs+56];
	fma.rn.f32 	%f5091, %f273, %f5090, %f9173;
	ld.shared.f32 	%f5092, [_ZZ23Single_head_flash_attenPfS_S_S_jfE2Vs+60];
	fma.rn.f32 	%f5093, %f273, %f5092, %f9174;
	ld.shared.f32 	%f5094, [_ZZ23Single_head_flash_attenPfS_S_S_jfE2Vs+64];
	fma.rn.f32 	%f5095, %f273, %f5094, %f9175;
	ld.shared.f32 	%f5096, [_ZZ23Single_head_flash_attenPfS_S_S_jfE2Vs+68];
	fma.rn.f32 	%f5097, %f273, %f5096, %f9176;
	ld.shared.f32 	%f5098, [_ZZ23Single_head_flash_attenPfS_S_S_jfE2Vs+72];
	fma.rn.f32 	%f5099, %f273, %f5098, %f9177;
	ld.shared.f32 	%f5100, [_ZZ23Single_head_flash_attenPfS_S_S_jfE2Vs+76];
	fma.rn.f32 	%f5101, %f273, %f5100, %f9178;
	ld.shared.f32 	%f5102, [_ZZ23Single_head_flash_attenPfS_S_S_jfE2Vs+80];
	fma.rn.f32 	%f5103, %f273, %f5102, %f9179;
	ld.shared.f32 	%f5104, [_ZZ23Single_head_flash_attenPfS_S_S_jfE2Vs+84];
	fma.rn.f32 	%f5105, %f273, %f5104, %f9180;
	ld.shared.f32 	%f5106, [_ZZ23Single_head_flash_attenPfS_S_S_jfE2Vs+88];
	fma.rn.f32 	%f5107, %f273, %f5106, %f9181;
	ld.shared.f32 	%f5108, [_ZZ23Single_head_flash_attenPfS_S_S_jfE2Vs+92];
	fma.rn.f32 	%f5109, %f273, %f5108, %f9182;
	ld.shared.f32 	%f5110, [_ZZ23Single_head_flash_attenPfS_S_S_jfE2Vs+96];
	fma.rn.f32 	%f5111, %f273, %f5110, %f9183;
	ld.shared.f32 	%f5112, [_ZZ23Single_head_flash_attenPfS_S_S_jfE2Vs+100];
	fma.rn.f32 	%f5113, %f273, %f5112, %f9184;
	ld.shared.f32 	%f5114, [_ZZ23Single_head_flash_attenPfS_S_S_jfE2Vs+104];
	fma.rn.f32 	%f5115, %f273, %f5114, %f9185;
	ld.shared.f32 	%f5116, [_ZZ23Single_head_flash_attenPfS_S_S_jfE2Vs+108];
	fma.rn.f32 	%f5117, %f273, %f5116, %f9186;
	ld.shared.f32 	%f5118, [_ZZ23Single_head_flash_attenPfS_S_S_jfE2Vs+112];
	fma.rn.f32 	%f5119, %f273, %f5118, %f9187;
	ld.shared.f32 	%f5120, [_ZZ23Single_head_flash_attenPfS_S_S_jfE2Vs+116];
	fma.rn.f32 	%f5121, %f273, %f5120, %f9188;
	ld.shared.f32 	%f5122, [_ZZ23Single_head_flash_attenPfS_S_S_jfE2Vs+120];
	fma.rn.f32 	%f5123, %f273, %f5122, %f9189;
	ld.shared.f32 	%f5124, [_ZZ23Single_head_flash_attenPfS_S_S_jfE2Vs+124];
	fma.rn.f32 	%f5125, %f273, %f5124, %f9190;
	ld.shared.f32 	%f5126, [_ZZ23Single_head_flash_attenPfS_S_S_jfE2Vs+128];
	fma.rn.f32 	%f5127, %f349, %f5126, %f5063;
	ld.shared.f32 	%f5128, [_ZZ23Single_head_flash_attenPfS_S_S_jfE2Vs+132];
	fma.rn.f32 	%f5129, %f349, %f5128, %f5065;
	ld.shared.f32 	%f5130, [_ZZ23Single_head_flash_attenPfS_S_S_jfE2Vs+136];
	fma.rn.f32 	%f5131, %f349, %f5130, %f5067;
	ld.shared.f32 	%f5132, [_ZZ23Single_head_flash_attenPfS_S_S_jfE2Vs+140];
	fma.rn.f32 	%f5133, %f349, %f5132, %f5069;
	ld.shared.f32 	%f5134, [_ZZ23Single_head_flash_attenPfS_S_S_jfE2Vs+144];
	fma.rn.f32 	%f5135, %f349, %f5134, %f5071;
	ld.shared.f32 	%f5136, [_ZZ23Single_head_flash_attenPfS_S_S_jfE2Vs+148];
	fma.rn.f32 	%f5137, %f349, %f5136, %f5073;
	ld.shared.f32 	%f5138, [_ZZ23Single_head_flash_attenPfS_S_S_jfE2Vs+152];
	fma.rn.f32 	%f5139, %f349, %f5138, %f5075;
	ld.shared.f32 	%f5140, [_ZZ23Single_head_flash_attenPfS_S_S_jfE2Vs+156];
	fma.rn.f32 	%f5141, %f349, %f5140, %f5077;
	ld.shared.f32 	%f5142, [_ZZ23Single_head_flash_attenPfS_S_S_jfE2Vs+160];
	fma.rn.f32 	%f5143, %f349, %f5142, %f5079;
	ld.shared.f32 	%f5144, [_ZZ23Single_head_flash_attenPfS_S_S_jfE2Vs+164];
	fma.rn.f32 	%f5145, %f349, %f5144, %f5081;
	ld.shared.f32 	%f5146, [_ZZ23Single_head_flash_attenPfS_S_S_jfE2Vs+168];
	fma.rn.f32 	%f5147, %f349, %f5146, %f5083;
	ld.shared.f32 	%f5148, [_ZZ23Single_head_flash_attenPfS_S_S_jfE2Vs+172];
	fma.rn.f32 	%f5149, %f349, %f5148, %f5085;
	ld.shared.f32 	%f5150, [_ZZ23Single_head_flash_attenPfS_S_S_jfE2Vs+176];
	fma.rn.f32 	%f5151, %f349, %f5150, %f5087;
	ld.shared.f32 	%f5152, [_ZZ23Single_head_flash_attenPfS_S_S_jfE2Vs+180];
	fma.rn.f32 	%f5153, %f349, %f5152, %f5089;
	ld.shared.f32 	%f5154, [_ZZ23Single_head_flash_attenPfS_S_S_jfE2Vs+184];
	fma.rn.f32 	%f5155, %f349, %f5154, %f5091;
	ld.shared.f32 	%f5156, [_ZZ23Single_head_flash_attenPfS_S_S_jfE2Vs+188];
	fma.rn.f32 	%f5157, %f349, %f5156, %f5093;
	ld.shared.f32 	%f5158, [_ZZ23Single_head_flash_attenPfS_S_S_jfE2Vs+192];
	fma.rn.f32 	%f5159, %f349, %f5158, %f5095;
	ld.shared.f32 	%f5160, [_ZZ23Single_head_flash_attenPfS_S_S_jfE2Vs+196];
	fma.rn.f32 	%f5161, %f349, %f5160, %f5097;
	ld.shared.f32 	%f5162, [_ZZ23Single_head_flash_attenPfS_S_S_jfE2Vs+200];
	fma.rn.f32 	%f5163, %f349, %f5162, %f5099;
	ld.shared.f32 	%f5164, [_ZZ23Single_head_flash_attenPfS_S_S_jfE2Vs+204];
	fma.rn.f32 	%f5165, %f349, %f5164, %f5101;
	ld.shared.f32 	%f5166, [_ZZ23Single_head_flash_attenPfS_S_S_jfE2Vs+208];
	fma.rn.f32 	%f5167, %f349, %f5166, %f5103;
	ld.shared.f32 	%f5168, [_ZZ23Single_head_flash_attenPfS_S_S_jfE2Vs+212];
	fma.rn.f32 	%f5169, %f349, %f5168, %f5105;
	ld.shared.f32 	%f5170, [_ZZ23Single_head_flash_attenPfS_S_S_jfE2Vs+216];
	fma.rn.f32 	%f5171, %f349, %f5170, %f5107;
	ld.shared.f32 	%f5172, [_ZZ23Single_head_flash_attenPfS_S_S_jfE2Vs+220];
	fma.rn.f32 	%f5173, %f349, %f5172, %f5109;
	ld.shared.f32 	%f5174, [_ZZ23Single_head_flash_attenPfS_S_S_jfE2Vs+224];
	fma.rn.f32 	%f5175, %f349, %f5174, %f5111;
	ld.shared.f32 	%f5176, [_ZZ23Single_head_flash_attenPfS_S_S_jfE2Vs+228];
	fma.rn.f32 	%f5177, %f349, %f5176, %f5113;
	ld.shared.f32 	%f5178, [_ZZ23Single_head_flash_attenPfS_S_S_jfE2Vs+232];
	fma.rn.f32 	%f5179, %f349, %f5178, %f5115;
	ld.shared.f32 	%f5180, [_ZZ23Single_head_flash_attenPfS_S_S_jfE2Vs+236];
	fma.rn.f32 	%f5181, %f349, %f5180, %f5117;
	ld.shared.f32 	%f5182, [_ZZ23Single_head_flash_attenPfS_S_S_jfE2Vs+240];
	fma.rn.f32 	%f5183, %f349, %f5182, %f5119;
	ld.shared.f32 	%f5184, [_ZZ23Single_head_flash_attenPfS_S_S_jfE2Vs+244];
	fma.rn.f32 	%f5185, %f349, %f5184, %f5121;
	ld.shared.f32 	%f5186, [_ZZ23Single_head_flash_attenPfS_S_S_jfE2Vs+248];
	fma.rn.f32 	%f5187, %f349, %f5186, %f5123;
	ld.shared.f32 	%f5188, [_ZZ23Single_head_flash_attenPfS_S_S_jfE2Vs+252];
	fma.rn.f32 	%f5189, %f349, %f5188, %f5125;
	ld.shared.f32 	%f5190, [_ZZ23Single_head_flash_attenPfS_S_S_jfE2Vs+256];
	fma.rn.f32 	%f5191, %f425, %f5190, %f5127;
	ld.shared.f32 	%f5192, [_ZZ23Single_head_flash_attenPfS_S_S_jfE2Vs+260];
	fma.rn.f32 	%f5193, %f425, %f5192, %f5129;
	ld.shared.f32 	%f5194, [_ZZ23Single_head_flash_attenPfS_S_S_jfE2Vs+264];
	fma.rn.f32 	%f5195, %f425, %f5194, %f5131;
	ld.shared.f32 	%f5196, [_ZZ23Single_head_flash_attenPfS_S_S_jfE2Vs+268];
	fma.rn.f32 	%f5197, %f425, %f5196, %f5133;
	ld.shared.f32 	%f5198, [_ZZ23Single_head_flash_attenPfS_S_S_jfE2Vs+272];
	fma.rn.f32 	%f5199, %f425, %f5198, %f5135;
	ld.shared.f32 	%f5200, [_ZZ23Single_head_flash_attenPfS_S_S_jfE2Vs+276];
	fma.rn.f32 	%f5201, %f425, %f5200, %f5137;
	ld.shared.f32 	%f5202, [_ZZ23Single_head_flash_attenPfS_S_S_jfE2Vs+280];
	fma.rn.f32 	%f5203, %f425, %f5202, %f5139;
	ld.shared.f32 	%f5204, [_ZZ23Single_head_flash_attenPfS_S_S_jfE2Vs+284];
	fma.rn.f32 	%f5205, %f425, %f5204, %f5141;
	ld.shared.f32 	%f5206, [_ZZ23Single_head_flash_attenPfS_S_S_jfE2Vs+288];
	fma.rn.f32 	%f5207, %f425, %f5206, %f5143;
	ld.shared.f32 	%f5208, [_ZZ23Single_head_flash_attenPfS_S_S_jfE2Vs+292];
	fma.rn.f32 	%f5209, %f425, %f5208, %f5145;
	ld.shared.f32 	%f5210, [_ZZ23Single_head_flash_attenPfS_S_S_jfE2Vs+296];
	fma.rn.f32 	%f5211, %f425, %f5210, %f5147;
	ld.shared.f32 	%f5212, [_ZZ23Single_head_flash_attenPfS_S_S_jfE2Vs+300];
	fma.rn.f32 	%f5213, %f425, %f5212, %f5149;
	ld.shared.f32 	%f5214, [_ZZ23Single_head_flash_attenPfS_S_S_jfE2Vs+304];
	fma.rn.f32 	%f5215, %f425, %f5214, %f5151;
	ld.shared.f32 	%f5216, [_ZZ23Single_head_flash_attenPfS_S_S_jfE2Vs+308];
	fma.rn.f32 	%f5217, %f425, %f5216, %f5153;
	ld.shared.f32 	%f5218, [_ZZ23Single_head_flash_attenPfS_S_S_jfE2Vs+312];
	fma.rn.f32 	%f5219, %f425, %f5218, %f5155;
	ld.shared.f32 	%f5220, [_ZZ23Single_head_flash_attenPfS_S_S_jfE2Vs+316];
	fma.rn.f32 	%f5221, %f425, %f5220, %f5157;
	ld.shared.f32 	%f5222, [_ZZ23Single_head_flash_attenPfS_S_S_jfE2Vs+320];
	fma.rn.f32 	%f5223, %f425, %f5222, %f5159;
	ld.shared.f32 	%f5224, [_ZZ23Single_head_flash_attenPfS_S_S_jfE2Vs+324];
	fma.rn.f32 	%f5225, %f425, %f5224, %f5161;
	ld.shared.f32 	%f5226, [_ZZ23Single_head_flash_attenPfS_S_S_jfE2Vs+328];
	fma.rn.f32 	%f5227, %f425, %f5226, %f5163;
	ld.shared.f32 	%f5228, [_ZZ23Single_head_flash_attenPfS_S_S_jfE2Vs+332];
	fma.rn.f32 	%f5229, %f425, %f5228, %f5165;
	ld.shared.f32 	%f5230, [_ZZ23Single_head_flash_attenPfS_S_S_jfE2Vs+336];
	fma.rn.f32 	%f5231, %f425, %f5230, %f5167;
	ld.shared.f32 	%f5232, [_ZZ23Single_head_flash_attenPfS_S_S_jfE2Vs+340];
	fma.rn.f32 	%f5233, %f425, %f5232, %f5169;
	ld.shared.f32 	%f5234, [_ZZ23Single_head_flash_attenPfS_S_S_jfE2Vs+344];
	fma.rn.f32 	%f5235, %f425, %f5234, %f5171;
	ld.shared.f32 	%f5236, [_ZZ23Single_head_flash_attenPfS_S_S_jfE2Vs+348];
	fma.rn.f32 	%f5237, %f425, %f5236, %f5173;
	ld.shared.f32 	%f5238, [_ZZ23Single_head_flash_attenPfS_S_S_jfE2Vs+352];
	fma.rn.f32 	%f5239, %f425, %f5238, %f5175;
	ld.shared.f32 	%f5240, [_ZZ23Single_head_flash_attenPfS_S_S_jfE2Vs+356];
	fma.rn.f32 	%f5241, %f425, %f5240, %f5177;
	ld.shared.f32 	%f5242, [_ZZ23Single_head_flash_attenPfS_S_S_jfE2Vs+360];
	fma.rn.f32 	%f5243, %f425, %f5242, %f5179;
	ld.shared.f32 	%f5244, [_ZZ23Single_head_flash_attenPfS_S_S_jfE2Vs+364];
	fma.rn.f32 	%f5245, %f425, %f5244, %f5181;
	ld.shared.f32 	%f5246, [_ZZ23Single_head_flash_attenPfS_S_S_jfE2Vs+368];
	fma.rn.f32 	%f5247, %f425, %f5246, %f5183;
	ld.shared.f32 	%f5248, [_ZZ23Single_head_flash_attenPfS_S_S_jfE2Vs+372];
	fma.rn.f32 	%f5249, %f425, %f5248, %f5185;
	ld.shared.f32 	%f5250, [_ZZ23Single_head_flash_attenPfS_S_S_jfE2Vs+376];
	fma.rn.f32 	%f5251, %f425, %f5250, %f5187;
	ld.shared.f32 	%f5252, [_ZZ23Single_head_flash_attenPfS_S_S_jfE2Vs+380];
	fma.rn.f32 	%f5253, %f425, %f5252, %f5189;
	ld.shared.f32 	%f5254, [_ZZ23Single_head_flash_attenPfS_S_S_jfE2Vs+384];
	fma.rn.f32 	%f5255, %f501, %f5254, %f5191;
	ld.shared.f32 	%f5256, [_ZZ23Single_head_flash_attenPfS_S_S_jfE2Vs+388];
	fma.rn.f32 	%f5257, %f501, %f5256, %f5193;
	ld.shared.f32 	%f5258, [_ZZ23Single_head_flash_attenPfS_S_S_jfE2Vs+392];
	fma.rn.f32 	%f5259, %f501, %f5258, %f5195;
	ld.shared.f32 	%f5260, [_ZZ23Single_head_flash_attenPfS_S_S_jfE2Vs+396];
	fma.rn.f32 	%f5261, %f501, %f5260, %f5197;
	ld.shared.f32 	%f5262, [_ZZ23Single_head_flash_attenPfS_S_S_jfE2Vs+400];
	fma.rn.f32 	%f5263, %f501, %f5262, %f5199;
	ld.shared.f32 	%f5264, [_ZZ23Single_head_flash_attenPfS_S_S_jfE2Vs+404];
	fma.rn.f32 	%f5265, %f501, %f5264, %f5201;
	ld.shared.f32 	%f5266, [_ZZ23Single_head_flash_attenPfS_S_S_jfE2Vs+408];
	fma.rn.f32 	%f5267, %f501, %f5266, %f5203;
	ld.shared.f32 	%f5268, [_ZZ23Single_head_flash_attenPfS_S_S_jfE2Vs+412];
	fma.rn.f32 	%f5269, %f501, %f5268, %f5205;
	ld.shared.f32 	%f5270, [_ZZ23Single_head_flash_attenPfS_S_S_jfE2Vs+416];
	fma.rn.f32 	%f5271, %f501, %f5270, %f5207;
	ld.shared.f32 	%f5272, [_ZZ23Single_head_flash_attenPfS_S_S_jfE2Vs+420];
	fma.rn.f32 	%f5273, %f501, %f5272, %f5209;
	ld.shared.f32 	%f5274, [_ZZ23Single_head_flash_attenPfS_S_S_jfE2Vs+424];
	fma.rn.f32 	%f5275, %f501, %f5274, %f5211;
	ld.shared.f32 	%f5276, [_ZZ23Single_head_flash_attenPfS_S_S_jfE2Vs+428];
	fma.rn.f32 	%f5277, %f501, %f5276, %f5213;
	ld.shared.f32 	%f5278, [_ZZ23Single_head_flash_attenPfS_S_S_jfE2Vs+432];
	fma.rn.f32 	%f5279, %f501, %f5278, %f5215;
	ld.shared.f32 	%f5280, [_ZZ23Single_head_flash_attenPfS_S_S_jfE2Vs+436];
	fma.rn.f32 	%f5281, %f501, %f5280, %f5217;
	ld.shared.f32 	%f5282, [_ZZ23Single_head_flash_attenPfS_S_S_jfE2Vs+440];
	fma.rn.f32 	%f5283, %f501, %f5282, %f5219;
	ld.shared.f32 	%f5284, [_ZZ23Single_head_flash_attenPfS_S_S_jfE2Vs+444];
	fma.rn.f32 	%f5285, %f501, %f5284, %f5221;
	ld.shared.f32 	%f5286, [_ZZ23Single_head_flash_attenPfS_S_S_jfE2Vs+448];
	fma.rn.f32 	%f5287, %f501, %f5286, %f5223;
	ld.shared.f32 	%f5288, [_ZZ23Single_head_flash_attenPfS_S_S_jfE2Vs+452];
	fma.rn.f32 	%f5289, %f501, %f5288, %f5225;
	ld.shared.f32 	%f5290, [_ZZ23Single_head_flash_attenPfS_S_S_jfE2Vs+456];
	fma.rn.f32 	%f5291, %f501, %f5290, %f5227;
	ld.shared.f32 	%f5292, [_ZZ23Single_head_flash_attenPfS_S_S_jfE2Vs+460];
	fma.rn.f32 	%f5293, %f501, %f5292, %f5229;
	ld.shared.f32 	%f5294, [_ZZ23Single_head_flash_attenPfS_S_S_jfE2Vs+464];
	fma.rn.f32 	%f5295, %f501, %f5294, %f5231;
	ld.shared.f32 	%f5296, [_ZZ23Single_head_flash_attenPfS_S_S_jfE2Vs+468];
	fma.rn.f32 	%f5297, %f501, %f5296, %f5233;
	ld.shared.f32 	%f5298, [_ZZ23Single_head_flash_attenPfS_S_S_jfE2Vs+472];
	fma.rn.f32 	%f5299, %f501, %f5298, %f5235;
	ld.shared.f32 	%f5300, [_ZZ23Single_head_flash_attenPfS_S_S_jfE2Vs+476];
	fma.rn.f32 	%f5301, %f501, %f5300, %f5237;
	ld.shared.f32 	%f5302, [_ZZ23Single_head_flash_attenPfS_S_S_jfE2Vs+480];
	fma.rn.f32 	%f5303, %f501, %f5302, %f5239;
	ld.shared.f32 	%f5304, [_ZZ23Single_head_flash_attenPfS_S_S_jfE2Vs+484];
	fma.rn.f32 	%f5305, %f501, %f5304, %f5241;
	ld.shared.f32 	%f5306, [_ZZ23Single_head_flash_attenPfS_S_S_jfE2Vs+488];
	fma.rn.f32 	%f5307, %f501, %f5306, %f5243;
	ld.shared.f32 	%f5308, [_ZZ23Single_head_flash_attenPfS_S_S_jfE2Vs+492];
	fma.rn.f32 	%f5309, %f501, %f5308, %f5245;
	ld.shared.f32 	%f5310, [_ZZ23Single_head_flash_attenPfS_S_S_jfE2Vs+496];
	fma.rn.f32 	%f5311, %f501, %f5310, %f5247;
	ld.shared.f32 	%f5312, [_ZZ23Single_head_flash_attenPfS_S_S_jfE2Vs+500];
	fma.rn.f32 	%f5313, %f501, %f5312, %f5249;
	ld.shared.f32 	%f5314, [_ZZ23Single_head_flash_attenPfS_S_S_jfE2Vs+504];
	fma.rn.f32 	%f5315, %f501, %f5314, %f5251;
	ld.shared.f32 	%f5316, [_ZZ23Single_head_flash_attenPfS_S_S_jfE2Vs+508];
	fma.rn.f32 	%f5317, %f501, %f5316, %f5253;
	ld.shared.f32 	%f5318, [_ZZ23Single_head_flash_attenPfS_S_S_jfE2Vs+512];
	fma.rn.f32 	%f5319, %f577, %f5318, %f5255;
	ld.shared.f32 	%f5320, [_ZZ23Single_head_flash_attenPfS_S_S_jfE2Vs+516];
	fma.rn.f32 	%f5321, %f577, %f5320, %f5257;
	ld.shared.f32 	%f5322, [_ZZ23Single_head_flash_attenPfS_S_S_jfE2Vs+520];
	fma.rn.f32 	%f5323, %f577, %f5322, %f5259;
	ld.shared.f32 	%f5324, [_ZZ23Single_head_flash_attenPfS_S_S_jfE2Vs+524];
	fma.rn.f32 	%f5325, %f577, %f5324, %f5261;
	ld.shared.f32 	%f5326, [_ZZ23Single_head_flash_attenPfS_S_S_jfE2Vs+528];
	fma.rn.f32 	%f5327, %f577, %f5326, %f5263;
	ld.shared.f32 	%f5328, [_ZZ23Single_head_flash_attenPfS_S_S_jfE2Vs+532];
	fma.rn.f32 	%f5329, %f577, %f5328, %f5265;
	ld.shared.f32 	%f5330, [_ZZ23Single_head_flash_attenPfS_S_S_jfE2Vs+536];
	fma.rn.f32 	%f5331, %f577, %f5330, %f5267;
	ld.shared.f32 	%f5332, [_ZZ23Single_head_flash_attenPfS_S_S_jfE2Vs+540];
	fma.rn.f32 	%f5333, %f577, %f5332, %f5269;
	ld.shared.f32 	%f5334, [_ZZ23Single_head_flash_attenPfS_S_S_jfE2Vs+544];
	fma.rn.f32 	%f5335, %f577, %f5334, %f5271;
	ld.shared.f32 	%f5336, [_ZZ23Single_head_flash_attenPfS_S_S_jfE2Vs+548];
	fma.rn.f32 	%f5337, %f577, %f5336, %f5273;
	ld.shared.f32 	%f5338, [_ZZ23Single_head_flash_attenPfS_S_S_jfE2Vs+552];
	fma.rn.f32 	%f5339, %f577, %f5338, %f5275;
	ld.shared.f32 	%f5340, [_ZZ23Single_head_flash_attenPfS_S_S_jfE2Vs+556];
	fma.rn.f32 	%f5341, %f577, %f5340, %f5277;
	ld.shared.f32 	%f5342, [_ZZ23Single_head_flash_attenPfS_S_S_jfE2Vs+560];
	fma.rn.f32 	%f5343, %f577, %f5342, %f5279;
	ld.shared.f32 	%f5344, [_ZZ23Single_head_flash_attenPfS_S_S_jfE2Vs+564];
	fma.rn.f32 	%f5345, %f577, %f5344, %f5281;
	ld.shared.f32 	%f5346, [_ZZ23Single_head_flash_attenPfS_S_S_jfE2Vs+568];
	fma.rn.f32 	%f5347, %f577, %f5346, %f5283;
	ld.shared.f32 	%f5348, [_ZZ23Single_head_flash_attenPfS_S_S_jfE2Vs+572];
	fma.rn.f32 	%f5349, %f577, %f5348, %f5285;
	ld.shared.f32 	%f5350, [_ZZ23Single_head_flash_attenPfS_S_S_jfE2Vs+576];
	fma.rn.f32 	%f5351, %f577, %f5350, %f5287;
	ld.shared.f32 	%f5352, [_ZZ23Single_head_flash_attenPfS_S_S_jfE2Vs+580];
	fma.rn.f32 	%f5353, %f577, %f5352, %f5289;
	ld.shared.f32 	%f5354, [_ZZ23Single_head_flash_attenPfS_S_S_jfE2Vs+584];
	fma.rn.f32 	%f5355, %f577, %f5354, %f5291;
	ld.shared.f32 	%f5356, [_ZZ23Single_head_flash_attenPfS_S_S_jfE2Vs+588];
	fma.rn.f32 	%f5357, %f577, %f5356, %f5293;
	ld.shared.f32 	%f5358, [_ZZ23Single_head_flash_attenPfS_S_S_jfE2Vs+592];
	fma.rn.f32 	%f5359, %f577, %f5358, %f5295;
	ld.shared.f32 	%f5360, [_ZZ23Single_head_flash_attenPfS_S_S_jfE2Vs+596];
	fma.rn.f32 	%f5361, %f577, %f5360, %f5297;
	ld.shared.f32 	%f5362, [_ZZ23Single_head_flash_attenPfS_S_S_jfE2Vs+600];
	fma.rn.f32 	%f5363, %f577, %f5362, %f5299;
	ld.shared.f32 	%f5364, [_ZZ23Single_head_flash_attenPfS_S_S_jfE2Vs+604];
	fma.rn.f32 	%f5365, %f577, %f5364, %f5301;
	ld.shared.f32 	%f5366, [_ZZ23Single_head_flash_attenPfS_S_S_jfE2Vs+608];
	fma.rn.f32 	%f5367, %f577, %f5366, %f5303;
	ld.shared.f32 	%f5368, [_ZZ23Single_head_flash_attenPfS_S_S_jfE2Vs+612];
	fma.rn.f32 	%f5369, %f577, %f5368, %f5305;
	ld.shared.f32 	%f5370, [_ZZ23Single_head_flash_attenPfS_S_S_jfE2Vs+616];
	fma.rn.f32 	%f5371, %f577, %f5370, %f5307;
	ld.shared.f32 	%f5372, [_ZZ23Single_head_flash_attenPfS_S_S_jfE2Vs+620];
	fma.rn.f32 	%f5373, %f577, %f5372, %f5309;
	ld.shared.f32 	%f5374, [_ZZ23Single_head_flash_attenPfS_S_S_jfE2Vs+624];
	fma.rn.f32 	%f5375, %f577, %f5374, %f5311;
	ld.shared.f32 	%f5376, [_ZZ23Single_head_flash_attenPfS_S_S_jfE2Vs+628];
	fma.rn.f32 	%f5377, %f577, %f5376, %f5313;
	ld.shared.f32 	%f5378, [_ZZ23Single_head_flash_attenPfS_S_S_jfE2Vs+632];
	fma.rn.f32 	%f5379, %f577, %f5378, %f5315;
	ld.shared.f32 	%f5380, [_ZZ23Single_head_flash_attenPfS_S_S_jfE2Vs+636];
	fma.rn.f32 	%f5381, %f577, %f5380, %f5317;
	ld.shared.f32 	%f5382, [_ZZ23Single_head_flash_attenPfS_S_S_jfE2Vs+640];
	fma.rn.f32 	%f5383, %f653, %f5382, %f5319;
	ld.shared.f32 	%f5384, [_ZZ23Single_head_flash_attenPfS_S_S_jfE2Vs+644];
	fma.rn.f32 	%f5385, %f653, %f5384, %f5321;
	ld.shared.f32 	%f5386, [_ZZ23Single_head_flash_attenPfS_S_S_jfE2Vs+648];
	fma.rn.f32 	%f5387, %f653, %f5386, %f5323;
	ld.shared.f32 	%f5388, [_ZZ23Single_head_flash_attenPfS_S_S_jfE2Vs+652];
	fma.rn.f32 	%f5389, %f653, %f5388, %f5325;
	ld.shared.f32 	%f5390, [_ZZ23Single_head_flash_attenPfS_S_S_jfE2Vs+656];
	fma.rn.f32 	%f5391, %f653, %f5390, %f5327;
	ld.shared.f32 	%f5392, [_ZZ23Single_head_flash_attenPfS_S_S_jfE2Vs+660];
	fma.rn.f32 	%f5393, %f653, %f5392, %f5329;
	ld.shared.f32 	%f5394, [_ZZ23Single_head_flash_attenPfS_S_S_jfE2Vs+664];
	fma.rn.f32 	%f5395, %f653, %f5394, %f5331;
	ld.shared.f32 	%f5396, [_ZZ23Single_head_flash_attenPfS_S_S_jfE2Vs+668];
	fma.rn.f32 	%f5397, %f653, %f5396, %f5333;
	ld.shared.f32 	%f5398, [_ZZ23Single_head_flash_attenPfS_S_S_jfE2Vs+672];
	fma.rn.f32 	%f5399, %f653, %f5398, %f5335;
	ld.shared.f32 	%f5400, [_ZZ23Single_head_flash_attenPfS_S_S_jfE2Vs+676];
	fma.rn.f32 	%f5401, %f653, %f5400, %f5337;
	ld.shared.f32 	%f5402, [_ZZ23Single_head_flash_attenPfS_S_S_jfE2Vs+680];
	fma.rn.f32 	%f5403, %f653, %f5402, %f5339;
	ld.shared.f32 	%f5404, [_ZZ23Single_head_flash_attenPfS_S_S_jfE2Vs+684];
	fma.rn.f32 	%f5405, %f653, %f5404, %f5341;
	ld.shared.f32 	%f5406, [_ZZ23Single_head_flash_attenPfS_S_S_jfE2Vs+688];
	fma.rn.f32 	%f5407, %f653, %f5406, %f5343;
	ld.shared.f32 	%f5408, [_ZZ23Single_head_flash_attenPfS_S_S_jfE2Vs+692];
	fma.rn.f32 	%f5409, %f653, %f5408, %f5345;
	ld.shared.f32 	%f5410, [_ZZ23Single_head_flash_attenPfS_S_S_jfE2Vs+696];
	fma.rn.f32 	%f5411, %f653, %f5410, %f5347;
	ld.shared.f32 	%f5412, [_ZZ23Single_head_flash_attenPfS_S_S_jfE2Vs+700];
	fma.rn.f32 	%f5413, %f653, %f5412, %f5349;
	ld.shared.f32 	%f5414, [_ZZ23Single_head_flash_attenPfS_S_S_jfE2Vs+704];
	fma.rn.f32 	%f5415, %f653, %f5414, %f5351;
	ld.shared.f32 	%f5416, [_ZZ23Single_head_flash_attenPfS_S_S_jfE2Vs+708];
	fma.rn.f32 	%f5417, %f653, %f5416, %f5353;
	ld.shared.f32 	%f5418, [_ZZ23Single_head_flash_attenPfS_S_S_jfE2Vs+712];
	fma.rn.f32 	%f5419, %f653, %f5418, %f5355;
	ld.shared.f32 	%f5420, [_ZZ23Single_head_flash_attenPfS_S_S_jfE2Vs+716];
	fma.rn.f32 	%f5421, %f653, %f5420, %f5357;
	ld.shared.f32 	%f5422, [_ZZ23Single_head_flash_attenPfS_S_S_jfE2Vs+720];
	fma.rn.f32 	%f5423, %f653, %f5422, %f5359;
	ld.shared.f32 	%f5424, [_ZZ23Single_head_flash_attenPfS_S_S_jfE2Vs+724];
	fma.rn.f32 	%f5425, %f653, %f5424, %f5361;
	ld.shared.f32 	%f5426, [_ZZ23Single_head_flash_attenPfS_S_S_jfE2Vs+728];
	fma.rn.f32 	%f5427, %f653, %f5426, %f5363;
	ld.shared.f32 	%f5428, [_ZZ23Single_head_flash_attenPfS_S_S_jfE2Vs+732];
	fma.rn.f32 	%f5429, %f653, %f5428, %f5365;
	ld.shared.f32 	%f5430, [_ZZ23Single_head_flash_attenPfS_S_S_jfE2Vs+736];
	fma.rn.f32 	%f5431, %f653, %f5430, %f5367;
	ld.shared.f32 	%f5432, [_ZZ23Single_head_flash_attenPfS_S_S_jfE2Vs+740];
	fma.rn.f32 	%f5433, %f653, %f5432, %f5369;
	ld.shared.f32 	%f5434, [_ZZ23Single_head_flash_attenPfS_S_S_jfE2Vs+744];
	fma.rn.f32 	%f5435, %f653, %f5434, %f5371;
	ld.shared.f32 	%f5436, [_ZZ23Single_head_flash_attenPfS_S_S_jfE2Vs+748];
	fma.rn.f32 	%f5437, %f653, %f5436, %f5373;
	ld.shared.f32 	%f5438, [_ZZ23Single_head_flash_attenPfS_S_S_jfE2Vs+752];
	fma.rn.f32 	%f5439, %f653, %f5438, %f5375;
	ld.shared.f32 	%f5440, [_ZZ23Single_head_flash_attenPfS_S_S_jfE2Vs+756];
	fma.rn.f32 	%f5441, %f653, %f5440, %f5377;
	ld.shared.f32 	%f5442, [_ZZ23Single_head_flash_attenPfS_S_S_jfE2Vs+760];
	fma.rn.f32 	%f5443, %f653, %f5442, %f5379;
	ld.shared.f32 	%f5444, [_ZZ23Single_head_flash_attenPfS_S_S_jfE2Vs+764];
	fma.rn.f32 	%f5445, %f653, %f5444, %f5381;
	ld.shared.f32 	%f5446, [_ZZ23Single_head_flash_attenPfS_S_S_jfE2Vs+768];
	fma.rn.f32 	%f5447, %f729, %f5446, %f5383;
	ld.shared.f32 	%f5448, [_ZZ23Single_head_flash_attenPfS_S_S_jfE2Vs+772];
	fma.rn.f32 	%f5449, %f729, %f5448, %f5385;
	ld.shared.f32 	%f5450, [_ZZ23Single_head_flash_attenPfS_S_S_jfE2Vs+776];
	fma.rn.f32 	%f5451, %f729, %f5450, %f5387;
	ld.shared.f32 	%f5452, [_ZZ23Single_head_flash_attenPfS_S_S_jfE2Vs+780];
	fma.rn.f32 	%f5453, %f729, %f5452, %f5389;
	ld.shared.f32 	%f5454, [_ZZ23Single_head_flash_attenPfS_S_S_jfE2Vs+784];
	fma.rn.f32 	%f5455, %f729, %f5454, %f5391;
	ld.shared.f32 	%f5456, [_ZZ23Single_head_flash_attenPfS_S_S_jfE2Vs+788];
	fma.rn.f32 	%f5457, %f729, %f5456, %f5393;
	ld.shared.f32 	%f5458, [_ZZ23Single_head_flash_attenPfS_S_S_jfE2Vs+792];
	fma.rn.f32 	%f5459, %f729, %f5458, %f5395;
	ld.shared.f32 	%f5460, [_ZZ23Single_head_flash_attenPfS_S_S_jfE2Vs+796];
	fma.rn.f32 	%f5461, %f729, %f5460, %f5397;
	ld.shared.f32 	%f5462, [_ZZ23Single_head_flash_attenPfS_S_S_jfE2Vs+800];
	fma.rn.f32 	%f5463, %f729, %f5462, %f5399;
	ld.shared.f32 	%f5464, [_ZZ23Single_head_flash_attenPfS_S_S_jfE2Vs+804];
	fma.rn.f32 	%f5465, %f729, %f5464, %f5401;
	ld.shared.f32 	%f5466, [_ZZ23Single_head_flash_attenPfS_S_S_jfE2Vs+808];
	fma.rn.f32 	%f5467, %f729, %f5466, %f5403;
	ld.shared.f32 	%f5468, [_ZZ23Single_head_flash_attenPfS_S_S_jfE2Vs+812];
	fma.rn.f32 	%f5469, %f729, %f5468, %f5405;
	ld.shared.f32 	%f5470, [_ZZ23Single_head_flash_attenPfS_S_S_jfE2Vs+816];
	fma.rn.f32 	%f5471, %f729, %f5470, %f5407;
	ld.shared.f32 	%f5472, [_ZZ23Single_head_flash_attenPfS_S_S_jfE2Vs+820];
	fma.rn.f32 	%f5473, %f729, %f5472, %f5409;
	ld.shared.f32 	%f5474, [_ZZ23Single_head_flash_attenPfS_S_S_jfE2Vs+824];
	fma.rn.f32 	%f5475, %f729, %f5474, %f5411;
	ld.shared.f32 	%f5476, [_ZZ23Single_head_flash_attenPfS_S_S_jfE2Vs+828];
	fma.rn.f32 	%f5477, %f729, %f5476, %f5413;
	ld.shared.f32 	%f5478, [_ZZ23Single_head_flash_attenPfS_S_S_jfE2Vs+832];
	fma.rn.f32 	%f5479, %f729, %f5478, %f5415;
	ld.shared.f32 	%f5480, [_ZZ23Single_head_flash_attenPfS_S_S_jfE2Vs+836];
	fma.rn.f32 	%f5481, %f729, %f5480, %f5417;
	ld.shared.f32 	%f5482, [_ZZ23Single_head_flash_attenPfS_S_S_jfE2Vs+840];
	fma.rn.f32 	%f5483, %f729, %f5482, %f5419;
	ld.shared.f32 	%f5484, [_ZZ23Single_head_flash_attenPfS_S_S_jfE2Vs+844];
	fma.rn.f32 	%f5485, %f729, %f5484, %f5421;
	ld.shared.f32 	%f5486, [_ZZ23Single_head_flash_attenPfS_S_S_jfE2Vs+848];
	fma.rn.f32 	%f5487, %f729, %f5486, %f5423;
	ld.shared.f32 	%f5488, [_ZZ23Single_head_flash_attenPfS_S_S_jfE2Vs+852];
	fma.rn.f32 	%f5489, %f729, %f5488, %f5425;
	ld.shared.f32 	%f5490, [_ZZ23Single_head_flash_attenPfS_S_S_jfE2Vs+856];
	fma.rn.f32 	%f5491, %f729, %f5490, %f5427;
	ld.shared.f32 	%f5492, [_ZZ23Single_head_flash_attenPfS_S_S_jfE2Vs+860];
	fma.rn.f32 	%f5493, %f729, %f5492, %f5429;
	ld.shared.f32 	%f5494, [_ZZ23Single_head_flash_attenPfS_S_S_jfE2Vs+864];
	fma.rn.f32 	%f5495, %f729, %f5494, %f5431;
	ld.shared.f32 	%f5496, [_ZZ23Single_head_flash_attenPfS_S_S_jfE2Vs+868];
	fma.rn.f32 	%f5497, %f729, %f5496, %f5433;
	ld.shared.f32 	%f5498, [_ZZ23Single_head_flash_attenPfS_S_S_jfE2Vs+872];
	fma.rn.f32 	%f5499, %f729, %f5498, %f5435;
	ld.shared.f32 	%f5500, [_ZZ23Single_head_flash_attenPfS_S_S_jfE2Vs+876];
	fma.rn.f32 	%f5501, %f729, %f5500, %f5437;
	ld.shared.f32 	%f5502, [_ZZ23Single_head_flash_attenPfS_S_S_jfE2Vs+880];
	fma.rn.f32 	%f5503, %f729, %f5502, %f5439;
	ld.shared.f32 	%f5504, [_ZZ23Single_head_flash_attenPfS_S_S_jfE2Vs+884];
	fma.rn.f32 	%f5505, %f729, %f5504, %f5441;
	ld.shared.f32 	%f5506, [_ZZ23Single_head_flash_attenPfS_S_S_jfE2Vs+888];
	fma.rn.f32 	%f5507, %f729, %f5506, %f5443;
	ld.shared.f32 	%f5508, [_ZZ23Single_head_flash_attenPfS_S_S_jfE2Vs+892];
	fma.rn.f32 	%f5509, %f729, %f5508, %f5445;
	ld.shared.f32 	%f5510, [_ZZ23Single_head_flash_attenPfS_S_S_jfE2Vs+896];
	fma.rn.f32 	%f5511, %f805, %f5510, %f5447;
	ld.shared.f32 	%f5512, [_ZZ23Single_head_flash_attenPfS_S_S_jfE2Vs+900];
	fma.rn.f32 	%f5513, %f805, %f5512, %f5449;
	ld.shared.f32 	%f5514, [_ZZ23Single_head_flash_attenPfS_S_S_jfE2Vs+904];
	fma.rn.f32 	%f5515, %f805, %f5514, %f5451;
	ld.shared.f32 	%f5516, [_ZZ23Single_head_flash_attenPfS_S_S_jfE2Vs+908];
	fma.rn.f32 	%f5517, %f805, %f5516, %f5453;
	ld.shared.f32 	%f5518, [_ZZ23Single_head_flash_attenPfS_S_S_jfE2Vs+912];
	fma.rn.f32 	%f5519, %f805, %f5518, %f5455;
	ld.shared.f32 	%f5520, [_ZZ23Single_head_flash_attenPfS_S_S_jfE2Vs+916];
	fma.rn.f32 	%f5521, %f805, %f5520, %f5457;
	ld.shared.f32 	%f5522, [_ZZ23Single_head_flash_attenPfS_S_S_jfE2Vs+920];
	fma.rn.f32 	%f5523, %f805, %f5522, %f5459;
	ld.shared.f32 	%f5524, [_ZZ23Single_head_flash_attenPfS_S_S_jfE2Vs+924];
	fma.rn.f32 	%f5525, %f805, %f5524, %f5461;
	ld.shared.f32 	%f5526, [_ZZ23Single_head_flash_attenPfS_S_S_jfE2Vs+928];
	fma.rn.f32 	%f5527, %f805, %f5526, %f5463;
	ld.shared.f32 	%f5528, [_ZZ23Single_head_flash_attenPfS_S_S_jfE2Vs+932];
	fma.rn.f32 	%f5529, %f805, %f5528, %f5465;
	ld.shared.f32 	%f5530, [_ZZ23Single_head_flash_attenPfS_S_S_jfE2Vs+936];
	fma.rn.f32 	%f5531, %f805, %f5530, %f5467;
	ld.shared.f32 	%f5532, [_ZZ23Single_head_flash_attenPfS_S_S_jfE2Vs+940];
	fma.rn.f32 	%f5533, %f805, %f5532, %f5469;
	ld.shared.f32 	%f5534, [_ZZ23Single_head_flash_attenPfS_S_S_jfE2Vs+944];
	fma.rn.f32 	%f5535, %f805, %f5534, %f5471;
	ld.shared.f32 	%f5536, [_ZZ23Single_head_flash_attenPfS_S_S_jfE2Vs+948];
	fma.rn.f32 	%f5537, %f805, %f5536, %f5473;
	ld.shared.f32 	%f5538, [_ZZ23Single_head_flash_attenPfS_S_S_jfE2Vs+952];
	fma.rn.f32 	%f5539, %f805, %f5538, %f5475;
	ld.shared.f32 	%f5540, [_ZZ23Single_head_flash_attenPfS_S_S_jfE2Vs+956];
	fma.rn.f32 	%f5541, %f805, %f5540, %f5477;
	ld.shared.f32 	%f5542, [_ZZ23Single_head_flash_attenPfS_S_S_jfE2Vs+960];
	fma.rn.f32 	%f5543, %f805, %f5542, %f5479;
	ld.shared.f32 	%f5544, [_ZZ23Single_head_flash_attenPfS_S_S_jfE2Vs+964];
	fma.rn.f32 	%f5545, %f805, %f5544, %f5481;
	ld.shared.f32 	%f5546, [_ZZ23Single_head_flash_attenPfS_S_S_jfE2Vs+968];
	fma.rn.f32 	%f5547, %f805, %f5546, %f5483;
	ld.shared.f32 	%f5548, [_ZZ23Single_head_flash_attenPfS_S_S_jfE2Vs+972];
	fma.rn.f32 	%f5549, %f805, %f5548, %f5485;
	ld.shared.f32 	%f5550, [_ZZ23Single_head_flash_attenPfS_S_S_jfE2Vs+976];
	fma.rn.f32 	%f5551, %f805, %f5550, %f5487;
	ld.shared.f32 	%f5552, [_ZZ23Single_head_flash_attenPfS_S_S_jfE2Vs+980];
	fma.rn.f32 	%f5553, %f805, %f5552, %f5489;
	ld.shared.f32 	%f5554, [_ZZ23Single_head_flash_attenPfS_S_S_jfE2Vs+984];
	fma.rn.f32 	%f5555, %f805, %f5554, %f5491;
	ld.shared.f32 	%f5556, [_ZZ23Single_head_flash_attenPfS_S_S_jfE2Vs+988];
	fma.rn.f32 	%f5557, %f805, %f5556, %f5493;
	ld.shared.f32 	%f5558, [_ZZ23Single_head_flash_attenPfS_S_S_jfE2Vs+992];
	fma.rn.f32 	%f5559, %f805, %f5558, %f5495;
	ld.shared.f32 	%f5560, [_ZZ23Single_head_flash_attenPfS_S_S_jfE2Vs+996];
	fma.rn.f32 	%f5561, %f805, %f5560, %f5497;
	ld.shared.f32 	%f5562, [_ZZ23Single_head_flash_attenPfS_S_S_jfE2Vs+1000];
	fma.rn.f32 	%f5563, %f805, %f5562, %f5499;
	ld.shared.f32 	%f5564, [_ZZ23Single_head_flash_attenPfS_S_S_jfE2Vs+1004];
	fma.rn.f32 	%f5565, %f805, %f5564, %f5501;
	ld.shared.f32 	%f5566, [_ZZ23Single_head_flash_attenPfS_S_S_jfE2Vs+1008];
	fma.rn.f32 	%f5567, %f805, %f5566, %f5503;
	ld.shared.f32 	%f5568, [_ZZ23Single_head_flash_attenPfS_S_S_jfE2Vs+1012];
	fma.rn.f32 	%f5569, %f805, %f5568, %f5505;
	ld.shared.f32 	%f5570, [_ZZ23Single_head_flash_attenPfS_S_S_jfE2Vs+1016];
	fma.rn.f32 	%f5571, %f805, %f5570, %f5507;
	ld.shared.f32 	%f5572, [_ZZ23Single_head_flash_attenPfS_S_S_jfE2Vs+1020];
	fma.rn.f32 	%f5573, %f805, %f5572, %f5509;
	ld.shared.f32 	%f5574, [_ZZ23Single_head_flash_attenPfS_S_S_jfE2Vs+1024];
	fma.rn.f32 	%f5575, %f881, %f5574, %f5511;
	ld.shared.f32 	%f5576, [_ZZ23Single_head_flash_attenPfS_S_S_jfE2Vs+1028];
	fma.rn.f32 	%f5577, %f881, %f5576, %f5513;
	ld.shared.f32 	%f5578, [_ZZ23Single_head_flash_attenPfS_S_S_jfE2Vs+1032];
	fma.rn.f32 	%f5579, %f881, %f5578, %f5515;
	ld.shared.f32 	%f5580, [_ZZ23Single_head_flash_attenPfS_S_S_jfE2Vs+1036];
	fma.rn.f32 	%f5581, %f881, %f5580, %f5517;
	ld.shared.f32 	%f5582, [_ZZ23Single_head_flash_attenPfS_S_S_jfE2Vs+1040];
	fma.rn.f32 	%f5583, %f881, %f5582, %f5519;
	ld.shared.f32 	%f5584, [_ZZ23Single_head_flash_attenPfS_S_S_jfE2Vs+1044];
	fma.rn.f32 	%f5585, %f881, %f5584, %f5521;
	ld.shared.f32 	%f5586, [_ZZ23Single_head_flash_attenPfS_S_S_jfE2Vs+1048];
	fma.rn.f32 	%f5587, %f881, %f5586, %f5523;
	ld.shared.f32 	%f5588, [_ZZ23Single_head_flash_attenPfS_S_S_jfE2Vs+1052];
	fma.rn.f32 	%f5589, %f881, %f5588, %f5525;
	ld.shared.f32 	%f5590, [_ZZ23Single_head_flash_attenPfS_S_S_jfE2Vs+1056];
	fma.rn.f32 	%f5591, %f881, %f5590, %f5527;
	ld.shared.f32 	%f5592, [_ZZ23Single_head_flash_attenPfS_S_S_jfE2Vs+1060];
	fma.rn.f32 	%f5593, %f881, %f5592, %f5529;
	ld.shared.f32 	%f5594, [_ZZ23Single_head_flash_attenPfS_S_S_jfE2Vs+1064];
	fma.rn.f32 	%f5595, %f881, %f5594, %f5531;
	ld.shared.f32 	%f5596, [_ZZ23Single_head_flash_attenPfS_S_S_jfE2Vs+1068];
	fma.rn.f32 	%f5597, %f881, %f5596, %f5533;
	ld.shared.f32 	%f5598, [_ZZ23Single_head_flash_attenPfS_S_S_jfE2Vs+1072];
	fma.rn.f32 	%f5599, %f881, %f5598, %f5535;
	ld.shared.f32 	%f5600, [_ZZ23Single_head_flash_attenPfS_S_S_jfE2Vs+1076];
	fma.rn.f32 	%f5601, %f881, %f5600, %f5537;
	ld.shared.f32 	%f5602, [_ZZ23Single_head_flash_attenPfS_S_S_jfE2Vs+1080];
	fma.rn.f32 	%f5603, %f881, %f5602, %f5539;
	ld.shared.f32 	%f5604, [_ZZ23Single_head_flash_attenPfS_S_S_jfE2Vs+1084];
	fma.rn.f32 	%f5605, %f881, %f5604, %f5541;
	ld.shared.f32 	%f5606, [_ZZ23Single_head_flash_attenPfS_S_S_jfE2Vs+1088];
	fma.rn.f32 	%f5607, %f881, %f5606, %f5543;
	ld.shared.f32 	%f5608, [_ZZ23Single_head_flash_attenPfS_S_S_jfE2Vs+1092];
	fma.rn.f32 	%f5609, %f881, %f5608, %f5545;
	ld.shared.f32 	%f5610, [_ZZ23Single_head_flash_attenPfS_S_S_jfE2Vs+1096];
	fma.rn.f32 	%f5611, %f881, %f5610, %f5547;
	ld.shared.f32 	%f5612, [_ZZ23Single_head_flash_attenPfS_S_S_jfE2Vs+1100];
	fma.rn.f32 	%f5613, %f881, %f5612, %f5549;
	ld.shared.f32 	%f5614, [_ZZ23Single_head_flash_attenPfS_S_S_jfE2Vs+1104];
	fma.rn.f32 	%f5615, %f881, %f5614, %f5551;
	ld.shared.f32 	%f5616, [_ZZ23Single_head_flash_attenPfS_S_S_jfE2Vs+1108];
	fma.rn.f32 	%f5617, %f881, %f5616, %f5553;
	ld.shared.f32 	%f5618, [_ZZ23Single_head_flash_attenPfS_S_S_jfE2Vs+1112];
	fma.rn.f32 	%f5619, %f881, %f5618, %f5555;
	ld.shared.f32 	%f5620, [_ZZ23Single_head_flash_attenPfS_S_S_jfE2Vs+1116];
	fma.rn.f32 	%f5621, %f881, %f5620, %f5557;
	ld.shared.f32 	%f5622, [_ZZ23Single_head_flash_attenPfS_S_S_jfE2Vs+1120];
	fma.rn.f32 	%f5623, %f881, %f5622, %f5559;
	ld.shared.f32 	%f5624, [_ZZ23Single_head_flash_attenPfS_S_S_jfE2Vs+1124];
	fma.rn.f32 	%f5625, %f881, %f5624, %f5561;
	ld.shared.f32 	%f5626, [_ZZ23Single_head_flash_attenPfS_S_S_jfE2Vs+1128];
	fma.rn.f32 	%f5627, %f881, %f5626, %f5563;
	ld.shared.f32 	%f5628, [_ZZ23Single_head_flash_attenPfS_S_S_jfE2Vs+1132];
	fma.rn.f32 	%f5629, %f881, %f5628, %f5565;
	ld.shared.f32 	%f5630, [_ZZ23Single_head_flash_attenPfS_S_S_jfE2Vs+1136];
	fma.rn.f32 	%f5631, %f881, %f5630, %f5567;
	ld.shared.f32 	%f5632, [_ZZ23Single_head_flash_attenPfS_S_S_jfE2Vs+1140];
	fma.rn.f32 	%f5633, %f881, %f5632, %f5569;
	ld.shared.f32 	%f5634, [_ZZ23Single_head_flash_attenPfS_S_S_jfE2Vs+1144];
	fma.rn.f32 	%f5635, %f881, %f5634, %f5571;
	ld.shared.f32 	%f5636, [_ZZ23Single_head_flash_attenPfS_S_S_jfE2Vs+1148];
	fma.rn.f32 	%f5637, %f881, %f5636, %f5573;
	ld.shared.f32 	%f5638, [_ZZ23Single_head_flash_attenPfS_S_S_jfE2Vs+1152];
	fma.rn.f32 	%f5639, %f957, %f5638, %f5575;
	ld.shared.f32 	%f5640, [_ZZ23Single_head_flash_attenPfS_S_S_jfE2Vs+1156];
	fma.rn.f32 	%f5641, %f957, %f5640, %f5577;
	ld.shared.f32 	%f5642, [_ZZ23Single_head_flash_attenPfS_S_S_jfE2Vs+1160];
	fma.rn.f32 	%f5643, %f957, %f5642, %f5579;
	ld.shared.f32 	%f5644, [_ZZ23Single_head_flash_attenPfS_S_S_jfE2Vs+1164];
	fma.rn.f32 	%f5645, %f957, %f5644, %f5581;
	ld.shared.f32 	%f5646, [_ZZ23Single_head_flash_attenPfS_S_S_jfE2Vs+1168];
	fma.rn.f32 	%f5647, %f957, %f5646, %f5583;
	ld.shared.f32 	%f5648, [_ZZ23Single_head_flash_attenPfS_S_S_jfE2Vs+1172];
	fma.rn.f32 	%f5649, %f957, %f5648, %f5585;
	ld.shared.f32 	%f5650, [_ZZ23Single_head_flash_attenPfS_S_S_jfE2Vs+1176];
	fma.rn.f32 	%f5651, %f957, %f5650, %f5587;
	ld.shared.f32 	%f5652, [_ZZ23Single_head_flash_attenPfS_S_S_jfE2Vs+1180];
	fma.rn.f32 	%f5653, %f957, %f5652, %f5589;
	ld.shared.f32 	%f5654, [_ZZ23Single_head_flash_attenPfS_S_S_jfE2Vs+1184];
	fma.rn.f32 	%f5655, %f957, %f5654, %f5591;
	ld.shared.f32 	%f5656, [_ZZ23Single_head_flash_attenPfS_S_S_jfE2Vs+1188];
	fma.rn.f32 	%f5657, %f957, %f5656, %f5593;
	ld.shared.f32 	%f5658, [_ZZ23Single_head_flash_attenPfS_S_S_jfE2Vs+1192];
	fma.rn.f32 	%f5659, %f957, %f5658, %f5595;
	ld.shared.f32 	%f5660, [_ZZ23Single_head_flash_attenPfS_S_S_jfE2Vs+1196];
	fma.rn.f32 	%f5661, %f957, %f5660, %f5597;
	ld.shared.f32 	%f5662, [_ZZ23Single_head_flash_attenPfS_S_S_jfE2Vs+1200];
	fma.rn.f32 	%f5663, %f957, %f5662, %f5599;
	ld.shared.f32 	%f5664, [_ZZ23Single_head_flash_attenPfS_S_S_jfE2Vs+1204];
	fma.rn.f32 	%f5665, %f957, %f5664, %f5601;
	ld.shared.f32 	%f5666, [_ZZ23Single_head_flash_attenPfS_S_S_jfE2Vs+1208];
	fma.rn.f32 	%f5667, %f957, %f5666, %f5603;
	ld.shared.f32 	%f5668, [_ZZ23Single_head_flash_attenPfS_S_S_jfE2Vs+1212];
	fma.rn.f32 	%f5669, %f957, %f5668, %f5605;
	ld.shared.f32 	%f5670, [_ZZ23Single_head_flash_attenPfS_S_S_jfE2Vs+1216];
	fma.rn.f32 	%f5671, %f957, %f5670, %f5607;
	ld.shared.f32 	%f5672, [_ZZ23Single_head_flash_attenPfS_S_S_jfE2Vs+1220];
	fma.rn.f32 	%f5673, %f957, %f5672, %f5609;
	ld.shared.f32 	%f5674, [_ZZ23Single_head_flash_attenPfS_S_S_jfE2Vs+1224];
	fma.rn.f32 	%f5675, %f957, %f5674, %f5611;
	ld.shared.f32 	%f5676, [_ZZ23Single_head_flash_attenPfS_S_S_jfE2Vs+1228];
	fma.rn.f32 	%f5677, %f957, %f5676, %f5613;
	ld.shared.f32 	%f5678, [_ZZ23Single_head_flash_attenPfS_S_S_jfE2Vs+1232];
	fma.rn.f32 	%f5679, %f957, %f5678, %f5615;
	ld.shared.f32 	%f5680, [_ZZ23Single_head_flash_attenPfS_S_S_jfE2Vs+1236];
	fma.rn.f32 	%f5681, %f957, %f5680, %f5617;
	ld.shared.f32 	%f5682, [_ZZ23Single_head_flash_attenPfS_S_S_jfE2Vs+1240];
	fma.rn.f32 	%f5683, %f957, %f5682, %f5619;
	ld.shared.f32 	%f5684, [_ZZ23Single_head_flash_attenPfS_S_S_jfE2Vs+1244];
	fma.rn.f32 	%f5685, %f957, %f5684, %f5621;
	ld.shared.f32 	%f5686, [_ZZ23Single_head_flash_attenPfS_S_S_jfE2Vs+1248];
	fma.rn.f32 	%f5687, %f957, %f5686, %f5623;
	ld.shared.f32 	%f5688, [_ZZ23Single_head_flash_attenPfS_S_S_jfE2Vs+1252];
	fma.rn.f32 	%f5689, %f957, %f5688, %f5625;
	ld.shared.f32 	%f5690, [_ZZ23Single_head_flash_attenPfS_S_S_jfE2Vs+1256];
	fma.rn.f32 	%f5691, %f957, %f5690, %f5627;
	ld.shared.f32 	%f5692, [_ZZ23Single_head_flash_attenPfS_S_S_jfE2Vs+1260];
	fma.rn.f32 	%f5693, %f957, %f5692, %f5629;
	ld.shared.f32 	%f5694, [_ZZ23Single_head_flash_attenPfS_S_S_jfE2Vs+1264];
	fma.rn.f32 	%f5695, %f957, %f5694, %f5631;
	ld.shared.f32 	%f5696, [_ZZ23Single_head_flash_attenPfS_S_S_jfE2Vs+1268];
	fma.rn.f32 	%f5697, %f957, %f5696, %f5633;
	ld.shared.f32 	%f5698, [_ZZ23Single_head_flash_attenPfS_S_S_jfE2Vs+1272];
	fma.rn.f32 	%f5699, %f957, %f5698, %f5635;
	ld.shared.f32 	%f5700, [_ZZ23Single_head_flash_attenPfS_S_S_jfE2Vs+1276];
	fma.rn.f32 	%f5701, %f957, %f5700, %f5637;
	ld.shared.f32 	%f5702, [_ZZ23Single_head_flash_attenPfS_S_S_jfE2Vs+1280];
	fma.rn.f32 	%f5703, %f1033, %f5702, %f5639;
	ld.shared.f32 	%f5704, [_ZZ23Single_head_flash_attenPfS_S_S_jfE2Vs+1284];
	fma.rn.f32 	%f5705, %f1033, %f5704, %f5641;
	ld.shared.f32 	%f5706, [_ZZ23Single_head_flash_attenPfS_S_S_jfE2Vs+1288];
	fma.rn.f32 	%f5707, %f1033, %f5706, %f5643;
	ld.shared.f32 	%f5708, [_ZZ23Single_head_flash_attenPfS_S_S_jfE2Vs+1292];
	fma.rn.f32 	%f5709, %f1033, %f5708, %f5645;
	ld.shared.f32 	%f5710, [_ZZ23Single_head_flash_attenPfS_S_S_jfE2Vs+1296];
	fma.rn.f32 	%f5711, %f1033, %f5710, %f5647;
	ld.shared.f32 	%f5712, [_ZZ23Single_head_flash_attenPfS_S_S_jfE2Vs+1300];
	fma.rn.f32 	%f5713, %f1033, %f5712, %f5649;
	ld.shared.f32 	%f5714, [_ZZ23Single_head_flash_attenPfS_S_S_jfE2Vs+1304];
	fma.rn.f32 	%f5715, %f1033, %f5714, %f5651;
	ld.shared.f32 	%f5716, [_ZZ23Single_head_flash_attenPfS_S_S_jfE2Vs+1308];
	fma.rn.f32 	%f5717, %f1033, %f5716, %f5653;
	ld.shared.f32 	%f5718, [_ZZ23Single_head_flash_attenPfS_S_S_jfE2Vs+1312];
	fma.rn.f32 	%f5719, %f1033, %f5718, %f5655;
	ld.shared.f32 	%f5720, [_ZZ23Single_head_flash_attenPfS_S_S_jfE2Vs+1316];
	fma.rn.f32 	%f5721, %f1033, %f5720, %f5657;
	ld.shared.f32 	%f5722, [_ZZ23Single_head_flash_attenPfS_S_S_jfE2Vs+1320];
	fma.rn.f32 	%f5723, %f1033, %f5722, %f5659;
	ld.shared.f32 	%f5724, [_ZZ23Single_head_flash_attenPfS_S_S_jfE2Vs+1324];
	fma.rn.f32 	%f5725, %f1033, %f5724, %f5661;
	ld.shared.f32 	%f5726, [_ZZ23Single_head_flash_attenPfS_S_S_jfE2Vs+1328];
	fma.rn.f32 	%f5727, %f1033, %f5726, %f5663;
	ld.shared.f32 	%f5728, [_ZZ23Single_head_flash_attenPfS_S_S_jfE2Vs+1332];
	fma.rn.f32 	%f5729, %f1033, %f5728, %f5665;
	ld.shared.f32 	%f5730, [_ZZ23Single_head_flash_attenPfS_S_S_jfE2Vs+1336];
	fma.rn.f32 	%f5731, %f1033, %f5730, %f5667;
	ld.shared.f32 	%f5732, [_ZZ23Single_head_flash_attenPfS_S_S_jfE2Vs+1340];
	fma.rn.f32 	%f5733, %f1033, %f5732, %f5669;
	ld.shared.f32 	%f5734, [_ZZ23Single_head_flash_attenPfS_S_S_jfE2Vs+1344];
	fma.rn.f32 	%f5735, %f1033, %f5734, %f5671;
	ld.shared.f32 	%f5736, [_ZZ23Single_head_flash_attenPfS_S_S_jfE2Vs+1348];
	fma.rn.f32 	%f5737, %f1033, %f5736, %f5673;
	ld.shared.f32 	%f5738, [_ZZ23Single_head_flash_attenPfS_S_S_jfE2Vs+1352];
	fma.rn.f32 	%f5739, %f1033, %f5738, %f5675;
	ld.shared.f32 	%f5740, [_ZZ23Single_head_flash_attenPfS_S_S_jfE2Vs+1356];
	fma.rn.f32 	%f5741, %f1033, %f5740, %f5677;
	ld.shared.f32 	%f5742, [_ZZ23Single_head_flash_attenPfS_S_S_jfE2Vs+1360];
	fma.rn.f32 	%f5743, %f1033, %f5742, %f5679;
	ld.shared.f32 	%f5744, [_ZZ23Single_head_flash_attenPfS_S_S_jfE2Vs+1364];
	fma.rn.f32 	%f5745, %f1033, %f5744, %f5681;
	ld.shared.f32 	%f5746, [_ZZ23Single_head_flash_attenPfS_S_S_jfE2Vs+1368];
	fma.rn.f32 	%f5747, %f1033, %f5746, %f5683;
	ld.shared.f32 	%f5748, [_ZZ23Single_head_flash_attenPfS_S_S_jfE2Vs+1372];
	fma.rn.f32 	%f5749, %f1033, %f5748, %f5685;
	ld.shared.f32 	%f5750, [_ZZ23Single_head_flash_attenPfS_S_S_jfE2Vs+1376];
	fma.rn.f32 	%f5751, %f1033, %f5750, %f5687;
	ld.shared.f32 	%f5752, [_ZZ23Single_head_flash_attenPfS_S_S_jfE2Vs+1380];
	fma.rn.f32 	%f5753, %f1033, %f5752, %f5689;
	ld.shared.f32 	%f5754, [_ZZ23Single_head_flash_attenPfS_S_S_jfE2Vs+1384];
	fma.rn.f32 	%f5755, %f1033, %f5754, %f5691;
	ld.shared.f32 	%f5756, [_ZZ23Single_head_flash_attenPfS_S_S_jfE2Vs+1388];
	fma.rn.f32 	%f5757, %f1033, %f5756, %f5693;
	ld.shared.f32 	%f5758, [_ZZ23Single_head_flash_attenPfS_S_S_jfE2Vs+1392];
	fma.rn.f32 	%f5759, %f1033, %f5758, %f5695;
	ld.shared.f32 	%f5760, [_ZZ23Single_head_flash_attenPfS_S_S_jfE2Vs+1396];
	fma.rn.f32 	%f5761, %f1033, %f5760, %f5697;
	ld.shared.f32 	%f5762, [_ZZ23Single_head_flash_attenPfS_S_S_jfE2Vs+1400];
	fma.rn.f32 	%f5763, %f1033, %f5762, %f5699;
	ld.shared.f32 	%f5764, [_ZZ23Single_head_flash_attenPfS_S_S_jfE2Vs+1404];
	fma.rn.f32 	%f5765, %f1033, %f5764, %f5701;
	ld.shared.f32 	%f5766, [_ZZ23Single_head_flash_attenPfS_S_S_jfE2Vs+1408];
	fma.rn.f32 	%f5767, %f1109, %f5766, %f5703;
	ld.shared.f32 	%f5768, [_ZZ23Single_head_flash_attenPfS_S_S_jfE2Vs+1412];
	fma.rn.f32 	%f5769, %f1109, %f5768, %f5705;
	ld.shared.f32 	%f5770, [_ZZ23Single_head_flash_attenPfS_S_S_jfE2Vs+1416];
	fma.rn.f32 	%f5771, %f1109, %f5770, %f5707;
	ld.shared.f32 	%f5772, [_ZZ23Single_head_flash_attenPfS_S_S_jfE2Vs+1420];
	fma.rn.f32 	%f5773, %f1109, %f5772, %f5709;
	ld.shared.f32 	%f5774, [_ZZ23Single_head_flash_attenPfS_S_S_jfE2Vs+1424];
	fma.rn.f32 	%f5775, %f1109, %f5774, %f5711;
	ld.shared.f32 	%f5776, [_ZZ23Single_head_flash_attenPfS_S_S_jfE2Vs+1428];
	fma.rn.f32 	%f5777, %f1109, %f5776, %f5713;
	ld.shared.f32 	%f5778, [_ZZ23Single_head_flash_attenPfS_S_S_jfE2Vs+1432];
	fma.rn.f32 	%f5779, %f1109, %f5778, %f5715;
	ld.shared.f32 	%f5780, [_ZZ23Single_head_flash_attenPfS_S_S_jfE2Vs+1436];
	fma.rn.f32 	%f5781, %f1109, %f5780, %f5717;
	ld.shared.f32 	%f5782, [_ZZ23Single_head_flash_attenPfS_S_S_jfE2Vs+1440];
	fma.rn.f32 	%f5783, %f1109, %f5782, %f5719;
	ld.shared.f32 	%f5784, [_ZZ23Single_head_flash_attenPfS_S_S_jfE2Vs+1444];
	fma.rn.f32 	%f5785, %f1109, %f5784, %f5721;
	ld.shared.f32 	%f5786, [_ZZ23Single_head_flash_attenPfS_S_S_jfE2Vs+1448];
	fma.rn.f32 	%f5787, %f1109, %f5786, %f5723;
	ld.shared.f32 	%f5788, [_ZZ23Single_head_flash_attenPfS_S_S_jfE2Vs+1452];
	fma.rn.f32 	%f5789, %f1109, %f5788, %f5725;
	ld.shared.f32 	%f5790, [_ZZ23Single_head_flash_attenPfS_S_S_jfE2Vs+1456];
	fma.rn.f32 	%f5791, %f1109, %f5790, %f5727;
	ld.shared.f32 	%f5792, [_ZZ23Single_head_flash_attenPfS_S_S_jfE2Vs+1460];
	fma.rn.f32 	%f5793, %f1109, %f5792, %f5729;
	ld.shared.f32 	%f5794, [_ZZ23Single_head_flash_attenPfS_S_S_jfE2Vs+1464];
	fma.rn.f32 	%f5795, %f1109, %f5794, %f5731;
	ld.shared.f32 	%f5796, [_ZZ23Single_head_flash_attenPfS_S_S_jfE2Vs+1468];
	fma.rn.f32 	%f5797, %f1109, %f5796, %f5733;
	ld.shared.f32 	%f5798, [_ZZ23Single_head_flash_attenPfS_S_S_jfE2Vs+1472];
	fma.rn.f32 	%f5799, %f1109, %f5798, %f5735;
	ld.shared.f32 	%f5800, [_ZZ23Single_head_flash_attenPfS_S_S_jfE2Vs+1476];
	fma.rn.f32 	%f5801, %f1109, %f5800, %f5737;
	ld.shared.f32 	%f5802, [_ZZ23Single_head_flash_attenPfS_S_S_jfE2Vs+1480];
	fma.rn.f32 	%f5803, %f1109, %f5802, %f5739;
	ld.shared.f32 	%f5804, [_ZZ23Single_head_flash_attenPfS_S_S_jfE2Vs+1484];
	fma.rn.f32 	%f5805, %f1109, %f5804, %f5741;
	ld.shared.f32 	%f5806, [_ZZ23Single_head_flash_attenPfS_S_S_jfE2Vs+1488];
	fma.rn.f32 	%f5807, %f1109, %f5806, %f5743;
	ld.shared.f32 	%f5808, [_ZZ23Single_head_flash_attenPfS_S_S_jfE2Vs+1492];
	fma.rn.f32 	%f5809, %f1109, %f5808, %f5745;
	ld.shared.f32 	%f5810, [_ZZ23Single_head_flash_attenPfS_S_S_jfE2Vs+1496];
	fma.rn.f32 	%f5811, %f1109, %f5810, %f5747;
	ld.shared.f32 	%f5812, [_ZZ23Single_head_flash_attenPfS_S_S_jfE2Vs+1500];
	fma.rn.f32 	%f5813, %f1109, %f5812, %f5749;
	ld.shared.f32 	%f5814, [_ZZ23Single_head_flash_attenPfS_S_S_jfE2Vs+1504];
	fma.rn.f32 	%f5815, %f1109, %f5814, %f5751;
	ld.shared.f32 	%f5816, [_ZZ23Single_head_flash_attenPfS_S_S_jfE2Vs+1508];
	fma.rn.f32 	%f5817, %f1109, %f5816, %f5753;
	ld.shared.f32 	%f5818, [_ZZ23Single_head_flash_attenPfS_S_S_jfE2Vs+1512];
	fma.rn.f32 	%f5819, %f1109, %f5818, %f5755;
	ld.shared.f32 	%f5820, [_ZZ23Single_head_flash_attenPfS_S_S_jfE2Vs+1516];
	fma.rn.f32 	%f5821, %f1109, %f5820, %f5757;
	ld.shared.f32 	%f5822, [_ZZ23Single_head_flash_attenPfS_S_S_jfE2Vs+1520];
	fma.rn.f32 	%f5823, %f1109, %f5822, %f5759;
	ld.shared.f32 	%f5824, [_ZZ23Single_head_flash_attenPfS_S_S_jfE2Vs+1524];
	fma.rn.f32 	%f5825, %f1109, %f5824, %f5761;
	ld.shared.f32 	%f5826, [_ZZ23Single_head_flash_attenPfS_S_S_jfE2Vs+1528];
	fma.rn.f32 	%f5827, %f1109, %f5826, %f5763;
	ld.shared.f32 	%f5828, [_ZZ23Single_head_flash_attenPfS_S_S_jfE2Vs+1532];
	fma.rn.f32 	%f5829, %f1109, %f5828, %f5765;
	ld.shared.f32 	%f5830, [_ZZ23Single_head_flash_attenPfS_S_S_jfE2Vs+1536];
	fma.rn.f32 	%f5831, %f1185, %f5830, %f5767;
	ld.shared.f32 	%f5832, [_ZZ23Single_head_flash_attenPfS_S_S_jfE2Vs+1540];
	fma.rn.f32 	%f5833, %f1185, %f5832, %f5769;
	ld.shared.f32 	%f5834, [_ZZ23Single_head_flash_attenPfS_S_S_jfE2Vs+1544];
	fma.rn.f32 	%f5835, %f1185, %f5834, %f5771;
	ld.shared.f32 	%f5836, [_ZZ23Single_head_flash_attenPfS_S_S_jfE2Vs+1548];
	fma.rn.f32 	%f5837, %f1185, %f5836, %f5773;
	ld.shared.f32 	%f5838, [_ZZ23Single_head_flash_attenPfS_S_S_jfE2Vs+1552];
	fma.rn.f32 	%f5839, %f1185, %f5838, %f5775;
	ld.shared.f32 	%f5840, [_ZZ23Single_head_flash_attenPfS_S_S_jfE2Vs+1556];
	fma.rn.f32 	%f5841, %f1185, %f5840, %f5777;
	ld.shared.f32 	%f5842, [_ZZ23Single_head_flash_attenPfS_S_S_jfE2Vs+1560];
	fma.rn.f32 	%f5843, %f1185, %f5842, %f5779;
	ld.shared.f32 	%f5844, [_ZZ23Single_head_flash_attenPfS_S_S_jfE2Vs+1564];
	fma.rn.f32 	%f5845, %f1185, %f5844, %f5781;
	ld.shared.f32 	%f5846, [_ZZ23Single_head_flash_attenPfS_S_S_jfE2Vs+1568];
	fma.rn.f32 	%f5847, %f1185, %f5846, %f5783;
	ld.shared.f32 	%f5848, [_ZZ23Single_head_flash_attenPfS_S_S_jfE2Vs+1572];
	fma.rn.f32 	%f5849, %f1185, %f5848, %f5785;
	ld.shared.f32 	%f5850, [_ZZ23Single_head_flash_attenPfS_S_S_jfE2Vs+1576];
	fma.rn.f32 	%f5851, %f1185, %f5850, %f5787;
	ld.shared.f32 	%f5852, [_ZZ23Single_head_flash_attenPfS_S_S_jfE2Vs+1580];
	fma.rn.f32 	%f5853, %f1185, %f5852, %f5789;
	ld.shared.f32 	%f5854, [_ZZ23Single_head_flash_attenPfS_S_S_jfE2Vs+1584];
	fma.rn.f32 	%f5855, %f1185, %f5854, %f5791;
	ld.shared.f32 	%f5856, [_ZZ23Single_head_flash_attenPfS_S_S_jfE2Vs+1588];
	fma.rn.f32 	%f5857, %f1185, %f5856, %f5793;
	ld.shared.f32 	%f5858, [_ZZ23Single_head_flash_attenPfS_S_S_jfE2Vs+1592];
	fma.rn.f32 	%f5859, %f1185, %f5858, %f5795;
	ld.shared.f32 	%f5860, [_ZZ23Single_head_flash_attenPfS_S_S_jfE2Vs+1596];
	fma.rn.f32 	%f5861, %f1185, %f5860, %f5797;
	ld.shared.f32 	%f5862, [_ZZ23Single_head_flash_attenPfS_S_S_jfE2Vs+1600];
	fma.rn.f32 	%f5863, %f1185, %f5862, %f5799;
	ld.shared.f32 	%f5864, [_ZZ23Single_head_flash_attenPfS_S_S_jfE2Vs+1604];
	fma.rn.f32 	%f5865, %f1185, %f5864, %f5801;
	ld.shared.f32 	%f5866, [_ZZ23Single_head_flash_attenPfS_S_S_jfE2Vs+1608];
	fma.rn.f32 	%f5867, %f1185, %f5866, %f5803;
	ld.shared.f32 	%f5868, [_ZZ23Single_head_flash_attenPfS_S_S_jfE2Vs+1612];
	fma.rn.f32 	%f5869, %f1185, %f5868, %f5805;
	ld.shared.f32 	%f5870, [_ZZ23Single_head_flash_attenPfS_S_S_jfE2Vs+1616];
	fma.rn.f32 	%f5871, %f1185, %f5870, %f5807;
	ld.shared.f32 	%f5872, [_ZZ23Single_head_flash_attenPfS_S_S_jfE2Vs+1620];
	fma.rn.f32 	%f5873, %f1185, %f5872, %f5809;
	ld.shared.f32 	%f5874, [_ZZ23Single_head_flash_attenPfS_S_S_jfE2Vs+1624];
	fma.rn.f32 	%f5875, %f1185, %f5874, %f5811;
	ld.shared.f32 	%f5876, [_ZZ23Single_head_flash_attenPfS_S_S_jfE2Vs+1628];
	fma.rn.f32 	%f5877, %f1185, %f5876, %f5813;
	ld.shared.f32 	%f5878, [_ZZ23Single_head_flash_attenPfS_S_S_jfE2Vs+1632];
	fma.rn.f32 	%f5879, %f1185, %f5878, %f5815;
	ld.shared.f32 	%f5880, [_ZZ23Single_head_flash_attenPfS_S_S_jfE2Vs+1636];
	fma.rn.f32 	%f5881, %f1185, %f5880, %f5817;
	ld.shared.f32 	%f5882, [_ZZ23Single_head_flash_attenPfS_S_S_jfE2Vs+1640];
	fma.rn.f32 	%f5883, %f1185, %f5882, %f5819;
	ld.shared.f32 	%f5884, [_ZZ23Single_head_flash_attenPfS_S_S_jfE2Vs+1644];
	fma.rn.f32 	%f5885, %f1185, %f5884, %f5821;
	ld.shared.f32 	%f5886, [_ZZ23Single_head_flash_attenPfS_S_S_jfE2Vs+1648];
	fma.rn.f32 	%f5887, %f1185, %f5886, %f5823;
	ld.shared.f32 	%f5888, [_ZZ23Single_head_flash_attenPfS_S_S_jfE2Vs+1652];
	fma.rn.f32 	%f5889, %f1185, %f5888, %f5825;
	ld.shared.f32 	%f5890, [_ZZ23Single_head_flash_attenPfS_S_S_jfE2Vs+1656];
	fma.rn.f32 	%f5891, %f1185, %f5890, %f5827;
	ld.shared.f32 	%f5892, [_ZZ23Single_head_flash_attenPfS_S_S_jfE2Vs+1660];
	fma.rn.f32 	%f5893, %f1185, %f5892, %f5829;
	ld.shared.f32 	%f5894, [_ZZ23Single_head_flash_attenPfS_S_S_jfE2Vs+1664];
	fma.rn.f32 	%f5895, %f1261, %f5894, %f5831;
	ld.shared.f32 	%f5896, [_ZZ23Single_head_flash_attenPfS_S_S_jfE2Vs+1668];
	fma.rn.f32 	%f5897, %f1261, %f5896, %f5833;
	ld.shared.f32 	%f5898, [_ZZ23Single_head_flash_attenPfS_S_S_jfE2Vs+1672];
	fma.rn.f32 	%f5899, %f1261, %f5898, %f5835;
	ld.shared.f32 	%f5900, [_ZZ23Single_head_flash_attenPfS_S_S_jfE2Vs+1676];
	fma.rn.f32 	%f5901, %f1261, %f5900, %f5837;
	ld.shared.f32 	%f5902, [_ZZ23Single_head_flash_attenPfS_S_S_jfE2Vs+1680];
	fma.rn.f32 	%f5903, %f1261, %f5902, %f5839;
	ld.shared.f32 	%f5904, [_ZZ23Single_head_flash_attenPfS_S_S_jfE2Vs+1684];
	fma.rn.f32 	%f5905, %f1261, %f5904, %f5841;
	ld.shared.f32 	%f5906, [_ZZ23Single_head_flash_attenPfS_S_S_jfE2Vs+1688];
	fma.rn.f32 	%f5907, %f1261, %f5906, %f5843;
	ld.shared.f32 	%f5908, [_ZZ23Single_head_flash_attenPfS_S_S_jfE2Vs+1692];
	fma.rn.f32 	%f5909, %f1261, %f5908, %f5845;
	ld.shared.f32 	%f5910, [_ZZ23Single_head_flash_attenPfS_S_S_jfE2Vs+1696];
	fma.rn.f32 	%f5911, %f1261, %f5910, %f5847;
	ld.shared.f32 	%f5912, [_ZZ23Single_head_flash_attenPfS_S_S_jfE2Vs+1700];
	fma.rn.f32 	%f5913, %f1261, %f5912, %f5849;
	ld.shared.f32 	%f5914, [_ZZ23Single_head_flash_attenPfS_S_S_jfE2Vs+1704];
	fma.rn.f32 	%f5915, %f1261, %f5914, %f5851;
	ld.shared.f32 	%f5916, [_ZZ23Single_head_flash_attenPfS_S_S_jfE2Vs+1708];
	fma.rn.f32 	%f5917, %f1261, %f5916, %f5853;
	ld.shared.f32 	%f5918, [_ZZ23Single_head_flash_attenPfS_S_S_jfE2Vs+1712];
	fma.rn.f32 	%f5919, %f1261, %f5918, %f5855;
	ld.shared.f32 	%f5920, [_ZZ23Single_head_flash_attenPfS_S_S_jfE2Vs+1716];
	fma.rn.f32 	%f5921, %f1261, %f5920, %f5857;
	ld.shared.f32 	%f5922, [_ZZ23Single_head_flash_attenPfS_S_S_jfE2Vs+1720];
	fma.rn.f32 	%f5923, %f1261, %f5922, %f5859;
	ld.shared.f32 	%f5924, [_ZZ23Single_head_flash_attenPfS_S_S_jfE2Vs+1724];
	fma.rn.f32 	%f5925, %f1261, %f5924, %f5861;
	ld.shared.f32 	%f5926, [_ZZ23Single_head_flash_attenPfS_S_S_jfE2Vs+1728];
	fma.rn.f32 	%f5927, %f1261, %f5926, %f5863;
	ld.shared.f32 	%f5928, [_ZZ23Single_head_flash_attenPfS_S_S_jfE2Vs+1732];
	fma.rn.f32 	%f5929, %f1261, %f5928, %f5865;
	ld.shared.f32 	%f5930, [_ZZ23Single_head_flash_attenPfS_S_S_jfE2Vs+1736];
	fma.rn.f32 	%f5931, %f1261, %f5930, %f5867;
	ld.shared.f32 	%f5932, [_ZZ23Single_head_flash_attenPfS_S_S_jfE2Vs+1740];
	fma.rn.f32 	%f5933, %f1261, %f5932, %f5869;
	ld.shared.f32 	%f5934, [_ZZ23Single_head_flash_attenPfS_S_S_jfE2Vs+1744];
	fma.rn.f32 	%f5935, %f1261, %f5934, %f5871;
	ld.shared.f32 	%f5936, [_ZZ23Single_head_flash_attenPfS_S_S_jfE2Vs+1748];
	fma.rn.f32 	%f5937, %f1261, %f5936, %f5873;
	ld.shared.f32 	%f5938, [_ZZ23Single_head_flash_attenPfS_S_S_jfE2Vs+1752];
	fma.rn.f32 	%f5939, %f1261, %f5938, %f5875;
	ld.shared.f32 	%f5940, [_ZZ23Single_head_flash_attenPfS_S_S_jfE2Vs+1756];
	fma.rn.f32 	%f5941, %f1261, %f5940, %f5877;
	ld.shared.f32 	%f5942, [_ZZ23Single_head_flash_attenPfS_S_S_jfE2Vs+1760];
	fma.rn.f32 	%f5943, %f1261, %f5942, %f5879;
	ld.shared.f32 	%f5944, [_ZZ23Single_head_flash_attenPfS_S_S_jfE2Vs+1764];
	fma.rn.f32 	%f5945, %f1261, %f5944, %f5881;
	ld.shared.f32 	%f5946, [_ZZ23Single_head_flash_attenPfS_S_S_jfE2Vs+1768];
	fma.rn.f32 	%f5947, %f1261, %f5946, %f5883;
	ld.shared.f32 	%f5948, [_ZZ23Single_head_flash_attenPfS_S_S_jfE2Vs+1772];
	fma.rn.f32 	%f5949, %f1261, %f5948, %f5885;
	ld.shared.f32 	%f5950, [_ZZ23Single_head_flash_attenPfS_S_S_jfE2Vs+1776];
	fma.rn.f32 	%f5951, %f1261, %f5950, %f5887;
	ld.shared.f32 	%f5952, [_ZZ23Single_head_flash_attenPfS_S_S_jfE2Vs+1780];
	fma.rn.f32 	%f5953, %f1261, %f5952, %f5889;
	ld.shared.f32 	%f5954, [_ZZ23Single_head_flash_attenPfS_S_S_jfE2Vs+1784];
	fma.rn.f32 	%f5955, %f1261, %f5954, %f5891;
	ld.shared.f32 	%f5956, [_ZZ23Single_head_flash_attenPfS_S_S_jfE2Vs+1788];
	fma.rn.f32 	%f5957, %f1261, %f5956, %f5893;
	ld.shared.f32 	%f5958, [_ZZ23Single_head_flash_attenPfS_S_S_jfE2Vs+1792];
	fma.rn.f32 	%f5959, %f1337, %f5958, %f5895;
	ld.shared.f32 	%f5960, [_ZZ23Single_head_flash_attenPfS_S_S_jfE2Vs+1796];
	fma.rn.f32 	%f5961, %f1337, %f5960, %f5897;
	ld.shared.f32 	%f5962, [_ZZ23Single_head_flash_attenPfS_S_S_jfE2Vs+1800];
	fma.rn.f32 	%f5963, %f1337, %f5962, %f5899;
	ld.shared.f32 	%f5964, [_ZZ23Single_head_flash_attenPfS_S_S_jfE2Vs+1804];
	fma.rn.f32 	%f5965, %f1337, %f5964, %f5901;
	ld.shared.f32 	%f5966, [_ZZ23Single_head_flash_attenPfS_S_S_jfE2Vs+1808];
	fma.rn.f32 	%f5967, %f1337, %f5966, %f5903;
	ld.shared.f32 	%f5968, [_ZZ23Single_head_flash_attenPfS_S_S_jfE2Vs+1812];
	fma.rn.f32 	%f5969, %f1337, %f5968, %f5905;
	ld.shared.f32 	%f5970, [_ZZ23Single_head_flash_attenPfS_S_S_jfE2Vs+1816];
	fma.rn.f32 	%f5971, %f1337, %f5970, %f5907;
	ld.shared.f32 	%f5972, [_ZZ23Single_head_flash_attenPfS_S_S_jfE2Vs+1820];
	fma.rn.f32 	%f5973, %f1337, %f5972, %f5909;
	ld.shared.f32 	%f5974, [_ZZ23Single_head_flash_attenPfS_S_S_jfE2Vs+1824];
	fma.rn.f32 	%f5975, %f1337, %f5974, %f5911;
	ld.shared.f32 	%f5976, [_ZZ23Single_head_flash_attenPfS_S_S_jfE2Vs+1828];
	fma.rn.f32 	%f5977, %f1337, %f5976, %f5913;
	ld.shared.f32 	%f5978, [_ZZ23Single_head_flash_attenPfS_S_S_jfE2Vs+1832];
	fma.rn.f32 	%f5979, %f1337, %f5978, %f5915;
	ld.shared.f32 	%f5980, [_ZZ23Single_head_flash_attenPfS_S_S_jfE2Vs+1836];
	fma.rn.f32 	%f5981, %f1337, %f5980, %f5917;
	ld.shared.f32 	%f5982, [_ZZ23Single_head_flash_attenPfS_S_S_jfE2Vs+1840];
	fma.rn.f32 	%f5983, %f1337, %f5982, %f5919;
	ld.shared.f32 	%f5984, [_ZZ23Single_head_flash_attenPfS_S_S_jfE2Vs+1844];
	fma.rn.f32 	%f5985, %f1337, %f5984, %f5921;
	ld.shared.f32 	%f5986, [_ZZ23Single_head_flash_attenPfS_S_S_jfE2Vs+1848];
	fma.rn.f32 	%f5987, %f1337, %f5986, %f5923;
	ld.shared.f32 	%f5988, [_ZZ23Single_head_flash_attenPfS_S_S_jfE2Vs+1852];
	fma.rn.f32 	%f5989, %f1337, %f5988, %f5925;
	ld.shared.f32 	%f5990, [_ZZ23Single_head_flash_attenPfS_S_S_jfE2Vs+1856];
	fma.rn.f32 	%f5991, %f1337, %f5990, %f5927;
	ld.shared.f32 	%f5992, [_ZZ23Single_head_flash_attenPfS_S_S_jfE2Vs+1860];
	fma.rn.f32 	%f5993, %f1337, %f5992, %f5929;
	ld.shared.f32 	%f5994, [_ZZ23Single_head_flash_attenPfS_S_S_jfE2Vs+1864];
	fma.rn.f32 	%f5995, %f1337, %f5994, %f5931;
	ld.shared.f32 	%f5996, [_ZZ23Single_head_flash_attenPfS_S_S_jfE2Vs+1868];
	fma.rn.f32 	%f5997, %f1337, %f5996, %f5933;
	ld.shared.f32 	%f5998, [_ZZ23Single_head_flash_attenPfS_S_S_jfE2Vs+1872];
	fma.rn.f32 	%f5999, %f1337, %f5998, %f5935;
	ld.shared.f32 	%f6000, [_ZZ23Single_head_flash_attenPfS_S_S_jfE2Vs+1876];
	fma.rn.f32 	%f6001, %f1337, %f6000, %f5937;
	ld.shared.f32 	%f6002, [_ZZ23Single_head_flash_attenPfS_S_S_jfE2Vs+1880];
	fma.rn.f32 	%f6003, %f1337, %f6002, %f5939;
	ld.shared.f32 	%f6004, [_ZZ23Single_head_flash_attenPfS_S_S_jfE2Vs+1884];
	fma.rn.f32 	%f6005, %f1337, %f6004, %f5941;
	ld.shared.f32 	%f6006, [_ZZ23Single_head_flash_attenPfS_S_S_jfE2Vs+1888];
	fma.rn.f32 	%f6007, %f1337, %f6006, %f5943;
	ld.shared.f32 	%f6008, [_ZZ23Single_head_flash_attenPfS_S_S_jfE2Vs+1892];
	fma.rn.f32 	%f6009, %f1337, %f6008, %f5945;
	ld.shared.f32 	%f6010, [_ZZ23Single_head_flash_attenPfS_S_S_jfE2Vs+1896];
	fma.rn.f32 	%f6011, %f1337, %f6010, %f5947;
	ld.shared.f32 	%f6012, [_ZZ23Single_head_flash_attenPfS_S_S_jfE2Vs+1900];
	fma.rn.f32 	%f6013, %f1337, %f6012, %f5949;
	ld.shared.f32 	%f6014, [_ZZ23Single_head_flash_attenPfS_S_S_jfE2Vs+1904];
	fma.rn.f32 	%f6015, %f1337, %f6014, %f5951;
	ld.shared.f32 	%f6016, [_ZZ23Single_head_flash_attenPfS_S_S_jfE2Vs+1908];
	fma.rn.f32 	%f6017, %f1337, %f6016, %f5953;
	ld.shared.f32 	%f6018, [_ZZ23Single_head_flash_attenPfS_S_S_jfE2Vs+1912];
	fma.rn.f32 	%f6019, %f1337, %f6018, %f5955;
	ld.shared.f32 	%f6020, [_ZZ23Single_head_flash_attenPfS_S_S_jfE2Vs+1916];
	fma.rn.f32 	%f6021, %f1337, %f6020, %f5957;
	ld.shared.f32 	%f6022, [_ZZ23Single_head_flash_attenPfS_S_S_jfE2Vs+1920];
	fma.rn.f32 	%f6023, %f1413, %f6022, %f5959;
	ld.shared.f32 	%f6024, [_ZZ23Single_head_flash_attenPfS_S_S_jfE2Vs+1924];
	fma.rn.f32 	%f6025, %f1413, %f6024, %f5961;
	ld.shared.f32 	%f6026, [_ZZ23Single_head_flash_attenPfS_S_S_jfE2Vs+1928];
	fma.rn.f32 	%f6027, %f1413, %f6026, %f5963;
	ld.shared.f32 	%f6028, [_ZZ23Single_head_flash_attenPfS_S_S_jfE2Vs+1932];
	fma.rn.f32 	%f6029, %f1413, %f6028, %f5965;
	ld.shared.f32 	%f6030, [_ZZ23Single_head_flash_attenPfS_S_S_jfE2Vs+1936];
	fma.rn.f32 	%f6031, %f1413, %f6030, %f5967;
	ld.shared.f32 	%f6032, [_ZZ23Single_head_flash_attenPfS_S_S_jfE2Vs+1940];
	fma.rn.f32 	%f6033, %f1413, %f6032, %f5969;
	ld.shared.f32 	%f6034, [_ZZ23Single_head_flash_attenPfS_S_S_jfE2Vs+1944];
	fma.rn.f32 	%f6035, %f1413, %f6034, %f5971;
	ld.shared.f32 	%f6036, [_ZZ23Single_head_flash_attenPfS_S_S_jfE2Vs+1948];
	fma.rn.f32 	%f6037, %f1413, %f6036, %f5973;
	ld.shared.f32 	%f6038, [_ZZ23Single_head_flash_attenPfS_S_S_jfE2Vs+1952];
	fma.rn.f32 	%f6039, %f1413, %f6038, %f5975;
	ld.shared.f32 	%f6040, [_ZZ23Single_head_flash_attenPfS_S_S_jfE2Vs+1956];
	fma.rn.f32 	%f6041, %f1413, %f6040, %f5977;
	ld.shared.f32 	%f6042, [_ZZ23Single_head_flash_attenPfS_S_S_jfE2Vs+1960];
	fma.rn.f32 	%f6043, %f1413, %f6042, %f5979;
	ld.shared.f32 	%f6044, [_ZZ23Single_head_flash_attenPfS_S_S_jfE2Vs+1964];
	fma.rn.f32 	%f6045, %f1413, %f6044, %f5981;
	ld.shared.f32 	%f6046, [_ZZ23Single_head_flash_attenPfS_S_S_jfE2Vs+1968];
	fma.rn.f32 	%f6047, %f1413, %f6046, %f5983;
	ld.shared.f32 	%f6048, [_ZZ23Single_head_flash_attenPfS_S_S_jfE2Vs+1972];
	fma.rn.f32 	%f6049, %f1413, %f6048, %f5985;
	ld.shared.f32 	%f6050, [_ZZ23Single_head_flash_attenPfS_S_S_jfE2Vs+1976];
	fma.rn.f32 	%f6051, %f1413, %f6050, %f5987;
	ld.shared.f32 	%f6052, [_ZZ23Single_head_flash_attenPfS_S_S_jfE2Vs+1980];
	fma.rn.f32 	%f6053, %f1413, %f6052, %f5989;
	ld.shared.f32 	%f6054, [_ZZ23Single_head_flash_attenPfS_S_S_jfE2Vs+1984];
	fma.rn.f32 	%f6055, %f1413, %f6054, %f5991;
	ld.shared.f32 	%f6056, [_ZZ23Single_head_flash_attenPfS_S_S_jfE2Vs+1988];
	fma.rn.f32 	%f6057, %f1413, %f6056, %f5993;
	ld.shared.f32 	%f6058, [_ZZ23Single_head_flash_attenPfS_S_S_jfE2Vs+1992];
	fma.rn.f32 	%f6059, %f1413, %f6058, %f5995;
	ld.shared.f32 	%f6060, [_ZZ23Single_head_flash_attenPfS_S_S_jfE2Vs+1996];
	fma.rn.f32 	%f6061, %f1413, %f6060, %f5997;
	ld.shared.f32 	%f6062, [_ZZ23Single_head_flash_attenPfS_S_S_jfE2Vs+2000];
	fma.rn.f32 	%f6063, %f1413, %f6062, %f5999;
	ld.shared.f32 	%f6064, [_ZZ23Single_head_flash_attenPfS_S_S_jfE2Vs+2004];
	fma.rn.f32 	%f6065, %f1413, %f6064, %f6001;
	ld.shared.f32 	%f6066, [_ZZ23Single_head_flash_attenPfS_S_S_jfE2Vs+2008];
	fma.rn.f32 	%f6067, %f1413, %f6066, %f6003;
	ld.shared.f32 	%f6068, [_ZZ23Single_head_flash_attenPfS_S_S_jfE2Vs+2012];
	fma.rn.f32 	%f6069, %f1413, %f6068, %f6005;
	ld.shared.f32 	%f6070, [_ZZ23Single_head_flash_attenPfS_S_S_jfE2Vs+2016];
	fma.rn.f32 	%f6071, %f1413, %f6070, %f6007;
	ld.shared.f32 	%f6072, [_ZZ23Single_head_flash_attenPfS_S_S_jfE2Vs+2020];
	fma.rn.f32 	%f6073, %f1413, %f6072, %f6009;
	ld.shared.f32 	%f6074, [_ZZ23Single_head_flash_attenPfS_S_S_jfE2Vs+2024];
	fma.rn.f32 	%f6075, %f1413, %f6074, %f6011;
	ld.shared.f32 	%f6076, [_ZZ23Single_head_flash_attenPfS_S_S_jfE2Vs+2028];
	fma.rn.f32 	%f6077, %f1413, %f6076, %f6013;
	ld.shared.f32 	%f6078, [_ZZ23Single_head_flash_attenPfS_S_S_jfE2Vs+2032];
	fma.rn.f32 	%f6079, %f1413, %f6078, %f6015;
	ld.shared.f32 	%f6080, [_ZZ23Single_head_flash_attenPfS_S_S_jfE2Vs+2036];
	fma.rn.f32 	%f6081, %f1413, %f6080, %f6017;
	ld.shared.f32 	%f6082, [_ZZ23Single_head_flash_attenPfS_S_S_jfE2Vs+2040];
	fma.rn.f32 	%f6083, %f1413, %f6082, %f6019;
	ld.shared.f32 	%f6084, [_ZZ23Single_head_flash_attenPfS_S_S_jfE2Vs+2044];
	fma.rn.f32 	%f6085, %f1413, %f6084, %f6021;
	ld.shared.f32 	%f6086, [_ZZ23Single_head_flash_attenPfS_S_S_jfE2Vs+2048];
	fma.rn.f32 	%f6087, %f1489, %f6086, %f6023;
	ld.shared.f32 	%f6088, [_ZZ23Single_head_flash_attenPfS_S_S_jfE2Vs+2052];
	fma.rn.f32 	%f6089, %f1489, %f6088, %f6025;
	ld.shared.f32 	%f6090, [_ZZ23Single_head_flash_attenPfS_S_S_jfE2Vs+2056];
	fma.rn.f32 	%f6091, %f1489, %f6090, %f6027;
	ld.shared.f32 	%f6092, [_ZZ23Single_head_flash_attenPfS_S_S_jfE2Vs+2060];
	fma.rn.f32 	%f6093, %f1489, %f6092, %f6029;
	ld.shared.f32 	%f6094, [_ZZ23Single_head_flash_attenPfS_S_S_jfE2Vs+2064];
	fma.rn.f32 	%f6095, %f1489, %f6094, %f6031;
	ld.shared.f32 	%f6096, [_ZZ23Single_head_flash_attenPfS_S_S_jfE2Vs+2068];
	fma.rn.f32 	%f6097, %f1489, %f6096, %f6033;
	ld.shared.f32 	%f6098, [_ZZ23Single_head_flash_attenPfS_S_S_jfE2Vs+2072];
	fma.rn.f32 	%f6099, %f1489, %f6098, %f6035;
	ld.shared.f32 	%f6100, [_ZZ23Single_head_flash_attenPfS_S_S_jfE2Vs+2076];
	fma.rn.f32 	%f6101, %f1489, %f6100, %f6037;
	ld.shared.f32 	%f6102, [_ZZ23Single_head_flash_attenPfS_S_S_jfE2Vs+2080];
	fma.rn.f32 	%f6103, %f1489, %f6102, %f6039;
	ld.shared.f32 	%f6104, [_ZZ23Single_head_flash_attenPfS_S_S_jfE2Vs+2084];
	fma.rn.f32 	%f6105, %f1489, %f6104, %f6041;
	ld.shared.f32 	%f6106, [_ZZ23Single_head_flash_attenPfS_S_S_jfE2Vs+2088];
	fma.rn.f32 	%f6107, %f1489, %f6106, %f6043;
	ld.shared.f32 	%f6108, [_ZZ23Single_head_flash_attenPfS_S_S_jfE2Vs+2092];
	fma.rn.f32 	%f6109, %f1489, %f6108, %f6045;
	ld.shared.f32 	%f6110, [_ZZ23Single_head_flash_attenPfS_S_S_jfE2Vs+2096];
	fma.rn.f32 	%f6111, %f1489, %f6110, %f6047;
	ld.shared.f32 	%f6112, [_ZZ23Single_head_flash_attenPfS_S_S_jfE2Vs+2100];
	fma.rn.f32 	%f6113, %f1489, %f6112, %f6049;
	ld.shared.f32 	%f6114, [_ZZ23Single_head_flash_attenPfS_S_S_jfE2Vs+2104];
	fma.rn.f32 	%f6115, %f1489, %f6114, %f6051;
	ld.shared.f32 	%f6116, [_ZZ23Single_head_flash_attenPfS_S_S_jfE2Vs+2108];
	fma.rn.f32 	%f6117, %f1489, %f6116, %f6053;
	ld.shared.f32 	%f6118, [_ZZ23Single_head_flash_attenPfS_S_S_jfE2Vs+2112];
	fma.rn.f32 	%f6119, %f1489, %f6118, %f6055;
	ld.shared.f32 	%f6120, [_ZZ23Single_head_flash_attenPfS_S_S_jfE2Vs+2116];
	fma.rn.f32 	%f6121, %f1489, %f6120, %f6057;
	ld.shared.f32 	%f6122, [_ZZ23Single_head_flash_attenPfS_S_S_jfE2Vs+2120];
	fma.rn.f32 	%f6123, %f1489, %f6122, %f6059;
	ld.shared.f32 	%f6124, [_ZZ23Single_head_flash_attenPfS_S_S_jfE2Vs+2124];
	fma.rn.f32 	%f6125, %f1489, %f6124, %f6061;
	ld.shared.f32 	%f6126, [_ZZ23Single_head_flash_attenPfS_S_S_jfE2Vs+2128];
	fma.rn.f32 	%f6127, %f1489, %f6126, %f6063;
	ld.shared.f32 	%f6128, [_ZZ23Single_head_flash_attenPfS_S_S_jfE2Vs+2132];
	fma.rn.f32 	%f6129, %f1489, %f6128, %f6065;
	ld.shared.f32 	%f6130, [_ZZ23Single_head_flash_attenPfS_S_S_jfE2Vs+2136];
	fma.rn.f32 	%f6131, %f1489, %f6130, %f6067;
	ld.shared.f32 	%f6132, [_ZZ23Single_head_flash_attenPfS_S_S_jfE2Vs+2140];
	fma.rn.f32 	%f6133, %f1489, %f6132, %f6069;
	ld.shared.f32 	%f6134, [_ZZ23Single_head_flash_attenPfS_S_S_jfE2Vs+2144];
	fma.rn.f32 	%f6135, %f1489, %f6134, %f6071;
	ld.shared.f32 	%f6136, [_ZZ23Single_head_flash_attenPfS_S_S_jfE2Vs+2148];
	fma.rn.f32 	%f6137, %f1489, %f6136, %f6073;
	ld.shared.f32 	%f6138, [_ZZ23Single_head_flash_attenPfS_S_S_jfE2Vs+2152];
	fma.rn.f32 	%f6139, %f1489, %f6138, %f6075;
	ld.shared.f32 	%f6140, [_ZZ23Single_head_flash_attenPfS_S_S_jfE2Vs+2156];
	fma.rn.f32 	%f6141, %f1489, %f6140, %f6077;
	ld.shared.f32 	%f6142, [_ZZ23Single_head_flash_attenPfS_S_S_jfE2Vs+2160];
	fma.rn.f32 	%f6143, %f1489, %f6142, %f6079;
	ld.shared.f32 	%f6144, [_ZZ23Single_head_flash_attenPfS_S_S_jfE2Vs+2164];
	fma.rn.f32 	%f6145, %f1489, %f6144, %f6081;
	ld.shared.f32 	%f6146, [_ZZ23Single_head_flash_attenPfS_S_S_jfE2Vs+2168];
	fma.rn.f32 	%f6147, %f1489, %f6146, %f6083;
	ld.shared.f32 	%f6148, [_ZZ23Single_head_flash_attenPfS_S_S_jfE2Vs+2172];
	fma.rn.f32 	%f6149, %f1489, %f6148, %f6085;
	ld.shared.f32 	%f6150, [_ZZ23Single_head_flash_attenPfS_S_S_jfE2Vs+2176];
	fma.rn.f32 	%f6151, %f1565, %f6150, %f6087;
	ld.shared.f32 	%f6152, [_ZZ23Single_head_flash_attenPfS_S_S_jfE2Vs+2180];
	fma.rn.f32 	%f6153, %f1565, %f6152, %f6089;
	ld.shared.f32 	%f6154, [_ZZ23Single_head_flash_attenPfS_S_S_jfE2Vs+2184];
	fma.rn.f32 	%f6155, %f1565, %f6154, %f6091;
	ld.shared.f32 	%f6156, [_ZZ23Single_head_flash_attenPfS_S_S_jfE2Vs+2188];
	fma.rn.f32 	%f6157, %f1565, %f6156, %f6093;
	ld.shared.f32 	%f6158, [_ZZ23Single_head_flash_attenPfS_S_S_jfE2Vs+2192];
	fma.rn.f32 	%f6159, %f1565, %f6158, %f6095;
	ld.shared.f32 	%f6160, [_ZZ23Single_head_flash_attenPfS_S_S_jfE2Vs+2196];
	fma.rn.f32 	%f6161, %f1565, %f6160, %f6097;
	ld.shared.f32 	%f6162, [_ZZ23Single_head_flash_attenPfS_S_S_jfE2Vs+2200];
	fma.rn.f32 	%f6163, %f1565, %f6162, %f6099;
	ld.shared.f32 	%f6164, [_ZZ23Single_head_flash_attenPfS_S_S_jfE2Vs+2204];
	fma.rn.f32 	%f6165, %f1565, %f6164, %f6101;
	ld.shared.f32 	%f6166, [_ZZ23Single_head_flash_attenPfS_S_S_jfE2Vs+2208];
	fma.rn.f32 	%f6167, %f1565, %f6166, %f6103;
	ld.shared.f32 	%f6168, [_ZZ23Single_head_flash_attenPfS_S_S_jfE2Vs+2212];
	fma.rn.f32 	%f6169, %f1565, %f6168, %f6105;
	ld.shared.f32 	%f6170, [_ZZ23Single_head_flash_attenPfS_S_S_jfE2Vs+2216];
	fma.rn.f32 	%f6171, %f1565, %f6170, %f6107;
	ld.shared.f32 	%f6172, [_ZZ23Single_head_flash_attenPfS_S_S_jfE2Vs+2220];
	fma.rn.f32 	%f6173, %f1565, %f6172, %f6109;
	ld.shared.f32 	%f6174, [_ZZ23Single_head_flash_attenPfS_S_S_jfE2Vs+2224];
	fma.rn.f32 	%f6175, %f1565, %f6174, %f6111;
	ld.shared.f32 	%f6176, [_ZZ23Single_head_flash_attenPfS_S_S_jfE2Vs+2228];
	fma.rn.f32 	%f6177, %f1565, %f6176, %f6113;
	ld.shared.f32 	%f6178, [_ZZ23Single_head_flash_attenPfS_S_S_jfE2Vs+2232];
	fma.rn.f32 	%f6179, %f1565, %f6178, %f6115;
	ld.shared.f32 	%f6180, [_ZZ23Single_head_flash_attenPfS_S_S_jfE2Vs+2236];
	fma.rn.f32 	%f6181, %f1565, %f6180, %f6117;
	ld.shared.f32 	%f6182, [_ZZ23Single_head_flash_attenPfS_S_S_jfE2Vs+2240];
	fma.rn.f32 	%f6183, %f1565, %f6182, %f6119;
	ld.shared.f32 	%f6184, [_ZZ23Single_head_flash_attenPfS_S_S_jfE2Vs+2244];
	fma.rn.f32 	%f6185, %f1565, %f6184, %f6121;
	ld.shared.f32 	%f6186, [_ZZ23Single_head_flash_attenPfS_S_S_jfE2Vs+2248];
	fma.rn.f32 	%f6187, %f1565, %f6186, %f6123;
	ld.shared.f32 	%f6188, [_ZZ23Single_head_flash_attenPfS_S_S_jfE2Vs+2252];
	fma.rn.f32 	%f6189, %f1565, %f6188, %f6125;
	ld.shared.f32 	%f6190, [_ZZ23Single_head_flash_attenPfS_S_S_jfE2Vs+2256];
	fma.rn.f32 	%f6191, %f1565, %f6190, %f6127;
	ld.shared.f32 	%f6192, [_ZZ23Single_head_flash_attenPfS_S_S_jfE2Vs+2260];
	fma.rn.f32 	%f6193, %f1565, %f6192, %f6129;
	ld.shared.f32 	%f6194, [_ZZ23Single_head_flash_attenPfS_S_S_jfE2Vs+2264];
	fma.rn.f32 	%f6195, %f1565, %f6194, %f6131;
	ld.shared.f32 	%f6196, [_ZZ23Single_head_flash_attenPfS_S_S_jfE2Vs+2268];
	fma.rn.f32 	%f6197, %f1565, %f6196, %f6133;
	ld.shared.f32 	%f6198, [_ZZ23Single_head_flash_attenPfS_S_S_jfE2Vs+2272];
	fma.rn.f32 	%f6199, %f1565, %f6198, %f6135;
	ld.shared.f32 	%f6200, [_ZZ23Single_head_flash_attenPfS_S_S_jfE2Vs+2276];
	fma.rn.f32 	%f6201, %f1565, %f6200, %f6137;
	ld.shared.f32 	%f6202, [_ZZ23Single_head_flash_attenPfS_S_S_jfE2Vs+2280];
	fma.rn.f32 	%f6203, %f1565, %f6202, %f6139;
	ld.shared.f32 	%f6204, [_ZZ23Single_head_flash_attenPfS_S_S_jfE2Vs+2284];
	fma.rn.f32 	%f6205, %f1565, %f6204, %f6141;
	ld.shared.f32 	%f6206, [_ZZ23Single_head_flash_attenPfS_S_S_jfE2Vs+2288];
	fma.rn.f32 	%f6207, %f1565, %f6206, %f6143;
	ld.shared.f32 	%f6208, [_ZZ23Single_head_flash_attenPfS_S_S_jfE2Vs+2292];
	fma.rn.f32 	%f6209, %f1565, %f6208, %f6145;
	ld.shared.f32 	%f6210, [_ZZ23Single_head_flash_attenPfS_S_S_jfE2Vs+2296];
	fma.rn.f32 	%f6211, %f1565, %f6210, %f6147;
	ld.shared.f32 	%f6212, [_ZZ23Single_head_flash_attenPfS_S_S_jfE2Vs+2300];
	fma.rn.f32 	%f6213, %f1565, %f6212, %f6149;
	ld.shared.f32 	%f6214, [_ZZ23Single_head_flash_attenPfS_S_S_jfE2Vs+2304];
	fma.rn.f32 	%f6215, %f1641, %f6214, %f6151;
	ld.shared.f32 	%f6216, [_ZZ23Single_head_flash_attenPfS_S_S_jfE2Vs+2308];
	fma.rn.f32 	%f6217, %f1641, %f6216, %f6153;
	ld.shared.f32 	%f6218, [_ZZ23Single_head_flash_attenPfS_S_S_jfE2Vs+2312];
	fma.rn.f32 	%f6219, %f1641, %f6218, %f6155;
	ld.shared.f32 	%f6220, [_ZZ23Single_head_flash_attenPfS_S_S_jfE2Vs+2316];
	fma.rn.f32 	%f6221, %f1641, %f6220, %f6157;
	ld.shared.f32 	%f6222, [_ZZ23Single_head_flash_attenPfS_S_S_jfE2Vs+2320];
	fma.rn.f32 	%f6223, %f1641, %f6222, %f6159;
	ld.shared.f32 	%f6224, [_ZZ23Single_head_flash_attenPfS_S_S_jfE2Vs+2324];
	fma.rn.f32 	%f6225, %f1641, %f6224, %f6161;
	ld.shared.f32 	%f6226, [_ZZ23Single_head_flash_attenPfS_S_S_jfE2Vs+2328];
	fma.rn.f32 	%f6227, %f1641, %f6226, %f6163;
	ld.shared.f32 	%f6228, [_ZZ23Single_head_flash_attenPfS_S_S_jfE2Vs+2332];
	fma.rn.f32 	%f6229, %f1641, %f6228, %f6165;
	ld.shared.f32 	%f6230, [_ZZ23Single_head_flash_attenPfS_S_S_jfE2Vs+2336];
	fma.rn.f32 	%f6231, %f1641, %f6230, %f6167;
	ld.shared.f32 	%f6232, [_ZZ23Single_head_flash_attenPfS_S_S_jfE2Vs+2340];
	fma.rn.f32 	%f6233, %f1641, %f6232, %f6169;
	ld.shared.f32 	%f6234, [_ZZ23Single_head_flash_attenPfS_S_S_jfE2Vs+2344];
	fma.rn.f32 	%f6235, %f1641, %f6234, %f6171;
	ld.shared.f32 	%f6236, [_ZZ23Single_head_flash_attenPfS_S_S_jfE2Vs+2348];
	fma.rn.f32 	%f6237, %f1641, %f6236, %f6173;
	ld.shared.f32 	%f6238, [_ZZ23Single_head_flash_attenPfS_S_S_jfE2Vs+2352];
	fma.rn.f32 	%f6239, %f1641, %f6238, %f6175;
	ld.shared.f32 	%f6240, [_ZZ23Single_head_flash_attenPfS_S_S_jfE2Vs+2356];
	fma.rn.f32 	%f6241, %f1641, %f6240, %f6177;
	ld.shared.f32 	%f6242, [_ZZ23Single_head_flash_attenPfS_S_S_jfE2Vs+2360];
	fma.rn.f32 	%f6243, %f1641, %f6242, %f6179;
	ld.shared.f32 	%f6244, [_ZZ23Single_head_flash_attenPfS_S_S_jfE2Vs+2364];
	fma.rn.f32 	%f6245, %f1641, %f6244, %f6181;
	ld.shared.f32 	%f6246, [_ZZ23Single_head_flash_attenPfS_S_S_jfE2Vs+2368];
	fma.rn.f32 	%f6247, %f1641, %f6246, %f6183;
	ld.shared.f32 	%f6248, [_ZZ23Single_head_flash_attenPfS_S_S_jfE2Vs+2372];
	fma.rn.f32 	%f6249, %f1641, %f6248, %f6185;
	ld.shared.f32 	%f6250, [_ZZ23Single_head_flash_attenPfS_S_S_jfE2Vs+2376];
	fma.rn.f32 	%f6251, %f1641, %f6250, %f6187;
	ld.shared.f32 	%f6252, [_ZZ23Single_head_flash_attenPfS_S_S_jfE2Vs+2380];
	fma.rn.f32 	%f6253, %f1641, %f6252, %f6189;
	ld.shared.f32 	%f6254, [_ZZ23Single_head_flash_attenPfS_S_S_jfE2Vs+2384];
	fma.rn.f32 	%f6255, %f1641, %f6254, %f6191;
	ld.shared.f32 	%f6256, [_ZZ23Single_head_flash_attenPfS_S_S_jfE2Vs+2388];
	fma.rn.f32 	%f6257, %f1641, %f6256, %f6193;
	ld.shared.f32 	%f6258, [_ZZ23Single_head_flash_attenPfS_S_S_jfE2Vs+2392];
	fma.rn.f32 	%f6259, %f1641, %f6258, %f6195;
	ld.shared.f32 	%f6260, [_ZZ23Single_head_flash_attenPfS_S_S_jfE2Vs+2396];
	fma.rn.f32 	%f6261, %f1641, %f6260, %f6197;
	ld.shared.f32 	%f6262, [_ZZ23Single_head_flash_attenPfS_S_S_jfE2Vs+2400];
	fma.rn.f32 	%f6263, %f1641, %f6262, %f6199;
	ld.shared.f32 	%f6264, [_ZZ23Single_head_flash_attenPfS_S_S_jfE2Vs+2404];
	fma.rn.f32 	%f6265, %f1641, %f6264, %f6201;
	ld.shared.f32 	%f6266, [_ZZ23Single_head_flash_attenPfS_S_S_jfE2Vs+2408];
	fma.rn.f32 	%f6267, %f1641, %f6266, %f6203;
	ld.shared.f32 	%f6268, [_ZZ23Single_head_flash_attenPfS_S_S_jfE2Vs+2412];
	fma.rn.f32 	%f6269, %f1641, %f6268, %f6205;
	ld.shared.f32 	%f6270, [_ZZ23Single_head_flash_attenPfS_S_S_jfE2Vs+2416];
	fma.rn.f32 	%f6271, %f1641, %f6270, %f6207;
	ld.shared.f32 	%f6272, [_ZZ23Single_head_flash_attenPfS_S_S_jfE2Vs+2420];
	fma.rn.f32 	%f6273, %f1641, %f6272, %f6209;
	ld.shared.f32 	%f6274, [_ZZ23Single_head_flash_attenPfS_S_S_jfE2Vs+2424];
	fma.rn.f32 	%f6275, %f1641, %f6274, %f6211;
	ld.shared.f32 	%f6276, [_ZZ23Single_head_flash_attenPfS_S_S_jfE2Vs+2428];
	fma.rn.f32 	%f6277, %f1641, %f6276, %f6213;
	ld.shared.f32 	%f6278, [_ZZ23Single_head_flash_attenPfS_S_S_jfE2Vs+2432];
	fma.rn.f32 	%f6279, %f1717, %f6278, %f6215;
	ld.shared.f32 	%f6280, [_ZZ23Single_head_flash_attenPfS_S_S_jfE2Vs+2436];
	fma.rn.f32 	%f6281, %f1717, %f6280, %f6217;
	ld.shared.f32 	%f6282, [_ZZ23Single_head_flash_attenPfS_S_S_jfE2Vs+2440];
	fma.rn.f32 	%f6283, %f1717, %f6282, %f6219;
	ld.shared.f32 	%f6284, [_ZZ23Single_head_flash_attenPfS_S_S_jfE2Vs+2444];
	fma.rn.f32 	%f6285, %f1717, %f6284, %f6221;
	ld.shared.f32 	%f6286, [_ZZ23Single_head_flash_attenPfS_S_S_jfE2Vs+2448];
	fma.rn.f32 	%f6287, %f1717, %f6286, %f6223;
	ld.shared.f32 	%f6288, [_ZZ23Single_head_flash_attenPfS_S_S_jfE2Vs+2452];
	fma.rn.f32 	%f6289, %f1717, %f6288, %f6225;
	ld.shared.f32 	%f6290, [_ZZ23Single_head_flash_attenPfS_S_S_jfE2Vs+2456];
	fma.rn.f32 	%f6291, %f1717, %f6290, %f6227;
	ld.shared.f32 	%f6292, [_ZZ23Single_head_flash_attenPfS_S_S_jfE2Vs+2460];
	fma.rn.f32 	%f6293, %f1717, %f6292, %f6229;
	ld.shared.f32 	%f6294, [_ZZ23Single_head_flash_attenPfS_S_S_jfE2Vs+2464];
	fma.rn.f32 	%f6295, %f1717, %f6294, %f6231;
	ld.shared.f32 	%f6296, [_ZZ23Single_head_flash_attenPfS_S_S_jfE2Vs+2468];
	fma.rn.f32 	%f6297, %f1717, %f6296, %f6233;
	ld.shared.f32 	%f6298, [_ZZ23Single_head_flash_attenPfS_S_S_jfE2Vs+2472];
	fma.rn.f32 	%f6299, %f1717, %f6298, %f6235;
	ld.shared.f32 	%f6300, [_ZZ23Single_head_flash_attenPfS_S_S_jfE2Vs+2476];
	fma.rn.f32 	%f6301, %f1717, %f6300, %f6237;
	ld.shared.f32 	%f6302, [_ZZ23Single_head_flash_attenPfS_S_S_jfE2Vs+2480];
	fma.rn.f32 	%f6303, %f1717, %f6302, %f6239;
	ld.shared.f32 	%f6304, [_ZZ23Single_head_flash_attenPfS_S_S_jfE2Vs+2484];
	fma.rn.f32 	%f6305, %f1717, %f6304, %f6241;
	ld.shared.f32 	%f6306, [_ZZ23Single_head_flash_attenPfS_S_S_jfE2Vs+2488];
	fma.rn.f32 	%f6307, %f1717, %f6306, %f6243;
	ld.shared.f32 	%f6308, [_ZZ23Single_head_flash_attenPfS_S_S_jfE2Vs+2492];
	fma.rn.f32 	%f6309, %f1717, %f6308, %f6245;
	ld.shared.f32 	%f6310, [_ZZ23Single_head_flash_attenPfS_S_S_jfE2Vs+2496];
	fma.rn.f32 	%f6311, %f1717, %f6310, %f6247;
	ld.shared.f32 	%f6312, [_ZZ23Single_head_flash_attenPfS_S_S_jfE2Vs+2500];
	fma.rn.f32 	%f6313, %f1717, %f6312, %f6249;
	ld.shared.f32 	%f6314, [_ZZ23Single_head_flash_attenPfS_S_S_jfE2Vs+2504];
	fma.rn.f32 	%f6315, %f1717, %f6314, %f6251;
	ld.shared.f32 	%f6316, [_ZZ23Single_head_flash_attenPfS_S_S_jfE2Vs+2508];
	fma.rn.f32 	%f6317, %f1717, %f6316, %f6253;
	ld.shared.f32 	%f6318, [_ZZ23Single_head_flash_attenPfS_S_S_jfE2Vs+2512];
	fma.rn.f32 	%f6319, %f1717, %f6318, %f6255;
	ld.shared.f32 	%f6320, [_ZZ23Single_head_flash_attenPfS_S_S_jfE2Vs+2516];
	fma.rn.f32 	%f6321, %f1717, %f6320, %f6257;
	ld.shared.f32 	%f6322, [_ZZ23Single_head_flash_attenPfS_S_S_jfE2Vs+2520];
	fma.rn.f32 	%f6323, %f1717, %f6322, %f6259;
	ld.shared.f32 	%f6324, [_ZZ23Single_head_flash_attenPfS_S_S_jfE2Vs+2524];
	fma.rn.f32 	%f6325, %f1717, %f6324, %f6261;
	ld.shared.f32 	%f6326, [_ZZ23Single_head_flash_attenPfS_S_S_jfE2Vs+2528];
	fma.rn.f32 	%f6327, %f1717, %f6326, %f6263;
	ld.shared.f32 	%f6328, [_ZZ23Single_head_flash_attenPfS_S_S_jfE2Vs+2532];
	fma.rn.f32 	%f6329, %f1717, %f6328, %f6265;
	ld.shared.f32 	%f6330, [_ZZ23Single_head_flash_attenPfS_S_S_jfE2Vs+2536];
	fma.rn.f32 	%f6331, %f1717, %f6330, %f6267;
	ld.shared.f32 	%f6332, [_ZZ23Single_head_flash_attenPfS_S_S_jfE2Vs+2540];
	fma.rn.f32 	%f6333, %f1717, %f6332, %f6269;
	ld.shared.f32 	%f6334, [_ZZ23Single_head_flash_attenPfS_S_S_jfE2Vs+2544];
	fma.rn.f32 	%f6335, %f1717, %f6334, %f6271;
	ld.shared.f32 	%f6336, [_ZZ23Single_head_flash_attenPfS_S_S_jfE2Vs+2548];
	fma.rn.f32 	%f6337, %f1717, %f6336, %f6273;
	ld.shared.f32 	%f6338, [_ZZ23Single_head_flash_attenPfS_S_S_jfE2Vs+2552];
	fma.rn.f32 	%f6339, %f1717, %f6338, %f6275;
	ld.shared.f32 	%f6340, [_ZZ23Single_head_flash_attenPfS_S_S_jfE2Vs+2556];
	fma.rn.f32 	%f6341, %f1717, %f6340, %f6277;
	ld.shared.f32 	%f6342, [_ZZ23Single_head_flash_attenPfS_S_S_jfE2Vs+2560];
	fma.rn.f32 	%f6343, %f1793, %f6342, %f6279;
	ld.shared.f32 	%f6344, [_ZZ23Single_head_flash_attenPfS_S_S_jfE2Vs+2564];
	fma.rn.f32 	%f6345, %f1793, %f6344, %f6281;
	ld.shared.f32 	%f6346, [_ZZ23Single_head_flash_attenPfS_S_S_jfE2Vs+2568];
	fma.rn.f32 	%f6347, %f1793, %f6346, %f6283;
	ld.shared.f32 	%f6348, [_ZZ23Single_head_flash_attenPfS_S_S_jfE2Vs+2572];
	fma.rn.f32 	%f6349, %f1793, %f6348, %f6285;
	ld.shared.f32 	%f6350, [_ZZ23Single_head_flash_attenPfS_S_S_jfE2Vs+2576];
	fma.rn.f32 	%f6351, %f1793, %f6350, %f6287;
	ld.shared.f32 	%f6352, [_ZZ23Single_head_flash_attenPfS_S_S_jfE2Vs+2580];
	fma.rn.f32 	%f6353, %f1793, %f6352, %f6289;
	ld.shared.f32 	%f6354, [_ZZ23Single_head_flash_attenPfS_S_S_jfE2Vs+2584];
	fma.rn.f32 	%f6355, %f1793, %f6354, %f6291;
	ld.shared.f32 	%f6356, [_ZZ23Single_head_flash_attenPfS_S_S_jfE2Vs+2588];
	fma.rn.f32 	%f6357, %f1793, %f6356, %f6293;
	ld.shared.f32 	%f6358, [_ZZ23Single_head_flash_attenPfS_S_S_jfE2Vs+2592];
	fma.rn.f32 	%f6359, %f1793, %f6358, %f6295;
	ld.shared.f32 	%f6360, [_ZZ23Single_head_flash_attenPfS_S_S_jfE2Vs+2596];
	fma.rn.f32 	%f6361, %f1793, %f6360, %f6297;
	ld.shared.f32 	%f6362, [_ZZ23Single_head_flash_attenPfS_S_S_jfE2Vs+2600];
	fma.rn.f32 	%f6363, %f1793, %f6362, %f6299;
	ld.shared.f32 	%f6364, [_ZZ23Single_head_flash_attenPfS_S_S_jfE2Vs+2604];
	fma.rn.f32 	%f6365, %f1793, %f6364, %f6301;
	ld.shared.f32 	%f6366, [_ZZ23Single_head_flash_attenPfS_S_S_jfE2Vs+2608];
	fma.rn.f32 	%f6367, %f1793, %f6366, %f6303;
	ld.shared.f32 	%f6368, [_ZZ23Single_head_flash_attenPfS_S_S_jfE2Vs+2612];
	fma.rn.f32 	%f6369, %f1793, %f6368, %f6305;
	ld.shared.f32 	%f6370, [_ZZ23Single_head_flash_attenPfS_S_S_jfE2Vs+2616];
	fma.rn.f32 	%f6371, %f1793, %f6370, %f6307;
	ld.shared.f32 	%f6372, [_ZZ23Single_head_flash_attenPfS_S_S_jfE2Vs+2620];
	fma.rn.f32 	%f6373, %f1793, %f6372, %f6309;
	ld.shared.f32 	%f6374, [_ZZ23Single_head_flash_attenPfS_S_S_jfE2Vs+2624];
	fma.rn.f32 	%f6375, %f1793, %f6374, %f6311;
	ld.shared.f32 	%f6376, [_ZZ23Single_head_flash_attenPfS_S_S_jfE2Vs+2628];
	fma.rn.f32 	%f6377, %f1793, %f6376, %f6313;
	ld.shared.f32 	%f6378, [_ZZ23Single_head_flash_attenPfS_S_S_jfE2Vs+2632];
	fma.rn.f32 	%f6379, %f1793, %f6378, %f6315;
	ld.shared.f32 	%f6380, [_ZZ23Single_head_flash_attenPfS_S_S_jfE2Vs+2636];
	fma.rn.f32 	%f6381, %f1793, %f6380, %f6317;
	ld.shared.f32 	%f6382, [_ZZ23Single_head_flash_attenPfS_S_S_jfE2Vs+2640];
	fma.rn.f32 	%f6383, %f1793, %f6382, %f6319;
	ld.shared.f32 	%f6384, [_ZZ23Single_head_flash_attenPfS_S_S_jfE2Vs+2644];
	fma.rn.f32 	%f6385, %f1793, %f6384, %f6321;
	ld.shared.f32 	%f6386, [_ZZ23Single_head_flash_attenPfS_S_S_jfE2Vs+2648];
	fma.rn.f32 	%f6387, %f1793, %f6386, %f6323;
	ld.shared.f32 	%f6388, [_ZZ23Single_head_flash_attenPfS_S_S_jfE2Vs+2652];
	fma.rn.f32 	%f6389, %f1793, %f6388, %f6325;
	ld.shared.f32 	%f6390, [_ZZ23Single_head_flash_attenPfS_S_S_jfE2Vs+2656];
	fma.rn.f32 	%f6391, %f1793, %f6390, %f6327;
	ld.shared.f32 	%f6392, [_ZZ23Single_head_flash_attenPfS_S_S_jfE2Vs+2660];
	fma.rn.f32 	%f6393, %f1793, %f6392, %f6329;
	ld.shared.f32 	%f6394, [_ZZ23Single_head_flash_attenPfS_S_S_jfE2Vs+2664];
	fma.rn.f32 	%f6395, %f1793, %f6394, %f6331;
	ld.shared.f32 	%f6396, [_ZZ23Single_head_flash_attenPfS_S_S_jfE2Vs+2668];
	fma.rn.f32 	%f6397, %f1793, %f6396, %f6333;
	ld.shared.f32 	%f6398, [_ZZ23Single_head_flash_attenPfS_S_S_jfE2Vs+2672];
	fma.rn.f32 	%f6399, %f1793, %f6398, %f6335;
	ld.shared.f32 	%f6400, [_ZZ23Single_head_flash_attenPfS_S_S_jfE2Vs+2676];
	fma.rn.f32 	%f6401, %f1793, %f6400, %f6337;
	ld.shared.f32 	%f6402, [_ZZ23Single_head_flash_attenPfS_S_S_jfE2Vs+2680];
	fma.rn.f32 	%f6403, %f1793, %f6402, %f6339;
	ld.shared.f32 	%f6404, [_ZZ23Single_head_flash_attenPfS_S_S_jfE2Vs+2684];
	fma.rn.f32 	%f6405, %f1793, %f6404, %f6341;
	ld.shared.f32 	%f6406, [_ZZ23Single_head_flash_attenPfS_S_S_jfE2Vs+2688];
	fma.rn.f32 	%f6407, %f1869, %f6406, %f6343;
	ld.shared.f32 	%f6408, [_ZZ23Single_head_flash_attenPfS_S_S_jfE2Vs+2692];
	fma.rn.f32 	%f6409, %f1869, %f6408, %f6345;
	ld.shared.f32 	%f6410, [_ZZ23Single_head_flash_attenPfS_S_S_jfE2Vs+2696];
	fma.rn.f32 	%f6411, %f1869, %f6410, %f6347;
	ld.shared.f32 	%f6412, [_ZZ23Single_head_flash_attenPfS_S_S_jfE2Vs+2700];
	fma.rn.f32 	%f6413, %f1869, %f6412, %f6349;
	ld.shared.f32 	%f6414, [_ZZ23Single_head_flash_attenPfS_S_S_jfE2Vs+2704];
	fma.rn.f32 	%f6415, %f1869, %f6414, %f6351;
	ld.shared.f32 	%f6416, [_ZZ23Single_head_flash_attenPfS_S_S_jfE2Vs+2708];
	fma.rn.f32 	%f6417, %f1869, %f6416, %f6353;
	ld.shared.f32 	%f6418, [_ZZ23Single_head_flash_attenPfS_S_S_jfE2Vs+2712];
	fma.rn.f32 	%f6419, %f1869, %f6418, %f6355;
	ld.shared.f32 	%f6420, [_ZZ23Single_head_flash_attenPfS_S_S_jfE2Vs+2716];
	fma.rn.f32 	%f6421, %f1869, %f6420, %f6357;
	ld.shared.f32 	%f6422, [_ZZ23Single_head_flash_attenPfS_S_S_jfE2Vs+2720];
	fma.rn.f32 	%f6423, %f1869, %f6422, %f6359;
	ld.shared.f32 	%f6424, [_ZZ23Single_head_flash_attenPfS_S_S_jfE2Vs+2724];
	fma.rn.f32 	%f6425, %f1869, %f6424, %f6361;
	ld.shared.f32 	%f6426, [_ZZ23Single_head_flash_attenPfS_S_S_jfE2Vs+2728];
	fma.rn.f32 	%f6427, %f1869, %f6426, %f6363;
	ld.shared.f32 	%f6428, [_ZZ23Single_head_flash_attenPfS_S_S_jfE2Vs+2732];
	fma.rn.f32 	%f6429, %f1869, %f6428, %f6365;
	ld.shared.f32 	%f6430, [_ZZ23Single_head_flash_attenPfS_S_S_jfE2Vs+2736];
	fma.rn.f32 	%f6431, %f1869, %f6430, %f6367;
	ld.shared.f32 	%f6432, [_ZZ23Single_head_flash_attenPfS_S_S_jfE2Vs+2740];
	fma.rn.f32 	%f6433, %f1869, %f6432, %f6369;
	ld.shared.f32 	%f6434, [_ZZ23Single_head_flash_attenPfS_S_S_jfE2Vs+2744];
	fma.rn.f32 	%f6435, %f1869, %f6434, %f6371;
	ld.shared.f32 	%f6436, [_ZZ23Single_head_flash_attenPfS_S_S_jfE2Vs+2748];
	fma.rn.f32 	%f6437, %f1869, %f6436, %f6373;
	ld.shared.f32 	%f6438, [_ZZ23Single_head_flash_attenPfS_S_S_jfE2Vs+2752];
	fma.rn.f32 	%f6439, %f1869, %f6438, %f6375;
	ld.shared.f32 	%f6440, [_ZZ23Single_head_flash_attenPfS_S_S_jfE2Vs+2756];
	fma.rn.f32 	%f6441, %f1869, %f6440, %f6377;
	ld.shared.f32 	%f6442, [_ZZ23Single_head_flash_attenPfS_S_S_jfE2Vs+2760];
	fma.rn.f32 	%f6443, %f1869, %f6442, %f6379;
	ld.shared.f32 	%f6444, [_ZZ23Single_head_flash_attenPfS_S_S_jfE2Vs+2764];
	fma.rn.f32 	%f6445, %f1869, %f6444, %f6381;
	ld.shared.f32 	%f6446, [_ZZ23Single_head_flash_attenPfS_S_S_jfE2Vs+2768];
	fma.rn.f32 	%f6447, %f1869, %f6446, %f6383;
	ld.shared.f32 	%f6448, [_ZZ23Single_head_flash_attenPfS_S_S_jfE2Vs+2772];
	fma.rn.f32 	%f6449, %f1869, %f6448, %f6385;
	ld.shared.f32 	%f6450, [_ZZ23Single_head_flash_attenPfS_S_S_jfE2Vs+2776];
	fma.rn.f32 	%f6451, %f1869, %f6450, %f6387;
	ld.shared.f32 	%f6452, [_ZZ23Single_head_flash_attenPfS_S_S_jfE2Vs+2780];
	fma.rn.f32 	%f6453, %f1869, %f6452, %f6389;
	ld.shared.f32 	%f6454, [_ZZ23Single_head_flash_attenPfS_S_S_jfE2Vs+2784];
	fma.rn.f32 	%f6455, %f1869, %f6454, %f6391;
	ld.shared.f32 	%f6456, [_ZZ23Single_head_flash_attenPfS_S_S_jfE2Vs+2788];
	fma.rn.f32 	%f6457, %f1869, %f6456, %f6393;
	ld.shared.f32 	%f6458, [_ZZ23Single_head_flash_attenPfS_S_S_jfE2Vs+2792];
	fma.rn.f32 	%f6459, %f1869, %f6458, %f6395;
	ld.shared.f32 	%f6460, [_ZZ23Single_head_flash_attenPfS_S_S_jfE2Vs+2796];
	fma.rn.f32 	%f6461, %f1869, %f6460, %f6397;
	ld.shared.f32 	%f6462, [_ZZ23Single_head_flash_attenPfS_S_S_jfE2Vs+2800];
	fma.rn.f32 	%f6463, %f1869, %f6462, %f6399;
	ld.shared.f32 	%f6464, [_ZZ23Single_head_flash_attenPfS_S_S_jfE2Vs+2804];
	fma.rn.f32 	%f6465, %f1869, %f6464, %f6401;
	ld.shared.f32 	%f6466, [_ZZ23Single_head_flash_attenPfS_S_S_jfE2Vs+2808];
	fma.rn.f32 	%f6467, %f1869, %f6466, %f6403;
	ld.shared.f32 	%f6468, [_ZZ23Single_head_flash_attenPfS_S_S_jfE2Vs+2812];
	fma.rn.f32 	%f6469, %f1869, %f6468, %f6405;
	ld.shared.f32 	%f6470, [_ZZ23Single_head_flash_attenPfS_S_S_jfE2Vs+2816];
	fma.rn.f32 	%f6471, %f1945, %f6470, %f6407;
	ld.shared.f32 	%f6472, [_ZZ23Single_head_flash_attenPfS_S_S_jfE2Vs+2820];
	fma.rn.f32 	%f6473, %f1945, %f6472, %f6409;
	ld.shared.f32 	%f6474, [_ZZ23Single_head_flash_attenPfS_S_S_jfE2Vs+2824];
	fma.rn.f32 	%f6475, %f1945, %f6474, %f6411;
	ld.shared.f32 	%f6476, [_ZZ23Single_head_flash_attenPfS_S_S_jfE2Vs+2828];
	fma.rn.f32 	%f6477, %f1945, %f6476, %f6413;
	ld.shared.f32 	%f6478, [_ZZ23Single_head_flash_attenPfS_S_S_jfE2Vs+2832];
	fma.rn.f32 	%f6479, %f1945, %f6478, %f6415;
	ld.shared.f32 	%f6480, [_ZZ23Single_head_flash_attenPfS_S_S_jfE2Vs+2836];
	fma.rn.f32 	%f6481, %f1945, %f6480, %f6417;
	ld.shared.f32 	%f6482, [_ZZ23Single_head_flash_attenPfS_S_S_jfE2Vs+2840];
	fma.rn.f32 	%f6483, %f1945, %f6482, %f6419;
	ld.shared.f32 	%f6484, [_ZZ23Single_head_flash_attenPfS_S_S_jfE2Vs+2844];
	fma.rn.f32 	%f6485, %f1945, %f6484, %f6421;
	ld.shared.f32 	%f6486, [_ZZ23Single_head_flash_attenPfS_S_S_jfE2Vs+2848];
	fma.rn.f32 	%f6487, %f1945, %f6486, %f6423;
	ld.shared.f32 	%f6488, [_ZZ23Single_head_flash_attenPfS_S_S_jfE2Vs+2852];
	fma.rn.f32 	%f6489, %f1945, %f6488, %f6425;
	ld.shared.f32 	%f6490, [_ZZ23Single_head_flash_attenPfS_S_S_jfE2Vs+2856];
	fma.rn.f32 	%f6491, %f1945, %f6490, %f6427;
	ld.shared.f32 	%f6492, [_ZZ23Single_head_flash_attenPfS_S_S_jfE2Vs+2860];
	fma.rn.f32 	%f6493, %f1945, %f6492, %f6429;
	ld.shared.f32 	%f6494, [_ZZ23Single_head_flash_attenPfS_S_S_jfE2Vs+2864];
	fma.rn.f32 	%f6495, %f1945, %f6494, %f6431;
	ld.shared.f32 	%f6496, [_ZZ23Single_head_flash_attenPfS_S_S_jfE2Vs+2868];
	fma.rn.f32 	%f6497, %f1945, %f6496, %f6433;
	ld.shared.f32 	%f6498, [_ZZ23Single_head_flash_attenPfS_S_S_jfE2Vs+2872];
	fma.rn.f32 	%f6499, %f1945, %f6498, %f6435;
	ld.shared.f32 	%f6500, [_ZZ23Single_head_flash_attenPfS_S_S_jfE2Vs+2876];
	fma.rn.f32 	%f6501, %f1945, %f6500, %f6437;
	ld.shared.f32 	%f6502, [_ZZ23Single_head_flash_attenPfS_S_S_jfE2Vs+2880];
	fma.rn.f32 	%f6503, %f1945, %f6502, %f6439;
	ld.shared.f32 	%f6504, [_ZZ23Single_head_flash_attenPfS_S_S_jfE2Vs+2884];
	fma.rn.f32 	%f6505, %f1945, %f6504, %f6441;
	ld.shared.f32 	%f6506, [_ZZ23Single_head_flash_attenPfS_S_S_jfE2Vs+2888];
	fma.rn.f32 	%f6507, %f1945, %f6506, %f6443;
	ld.shared.f32 	%f6508, [_ZZ23Single_head_flash_attenPfS_S_S_jfE2Vs+2892];
	fma.rn.f32 	%f6509, %f1945, %f6508, %f6445;
	ld.shared.f32 	%f6510, [_ZZ23Single_head_flash_attenPfS_S_S_jfE2Vs+2896];
	fma.rn.f32 	%f6511, %f1945, %f6510, %f6447;
	ld.shared.f32 	%f6512, [_ZZ23Single_head_flash_attenPfS_S_S_jfE2Vs+2900];
	fma.rn.f32 	%f6513, %f1945, %f6512, %f6449;
	ld.shared.f32 	%f6514, [_ZZ23Single_head_flash_attenPfS_S_S_jfE2Vs+2904];
	fma.rn.f32 	%f6515, %f1945, %f6514, %f6451;
	ld.shared.f32 	%f6516, [_ZZ23Single_head_flash_attenPfS_S_S_jfE2Vs+2908];
	fma.rn.f32 	%f6517, %f1945, %f6516, %f6453;
	ld.shared.f32 	%f6518, [_ZZ23Single_head_flash_attenPfS_S_S_jfE2Vs+2912];
	fma.rn.f32 	%f6519, %f1945, %f6518, %f6455;
	ld.shared.f32 	%f6520, [_ZZ23Single_head_flash_attenPfS_S_S_jfE2Vs+2916];
	fma.rn.f32 	%f6521, %f1945, %f6520, %f6457;
	ld.shared.f32 	%f6522, [_ZZ23Single_head_flash_attenPfS_S_S_jfE2Vs+2920];
	fma.rn.f32 	%f6523, %f1945, %f6522, %f6459;
	ld.shared.f32 	%f6524, [_ZZ23Single_head_flash_attenPfS_S_S_jfE2Vs+2924];
	fma.rn.f32 	%f6525, %f1945, %f6524, %f6461;
	ld.shared.f32 	%f6526, [_ZZ23Single_head_flash_attenPfS_S_S_jfE2Vs+2928];
	fma.rn.f32 	%f6527, %f1945, %f6526, %f6463;
	ld.shared.f32 	%f6528, [_ZZ23Single_head_flash_attenPfS_S_S_jfE2Vs+2932];
	fma.rn.f32 	%f6529, %f1945, %f6528, %f6465;
	ld.shared.f32 	%f6530, [_ZZ23Single_head_flash_attenPfS_S_S_jfE2Vs+2936];
	fma.rn.f32 	%f6531, %f1945, %f6530, %f6467;
	ld.shared.f32 	%f6532, [_ZZ23Single_head_flash_attenPfS_S_S_jfE2Vs+2940];
	fma.rn.f32 	%f6533, %f1945, %f6532, %f6469;
	ld.shared.f32 	%f6534, [_ZZ23Single_head_flash_attenPfS_S_S_jfE2Vs+2944];
	fma.rn.f32 	%f6535, %f2021, %f6534, %f6471;
	ld.shared.f32 	%f6536, [_ZZ23Single_head_flash_attenPfS_S_S_jfE2Vs+2948];
	fma.rn.f32 	%f6537, %f2021, %f6536, %f6473;
	ld.shared.f32 	%f6538, [_ZZ23Single_head_flash_attenPfS_S_S_jfE2Vs+2952];
	fma.rn.f32 	%f6539, %f2021, %f6538, %f6475;
	ld.shared.f32 	%f6540, [_ZZ23Single_head_flash_attenPfS_S_S_jfE2Vs+2956];
	fma.rn.f32 	%f6541, %f2021, %f6540, %f6477;
	ld.shared.f32 	%f6542, [_ZZ23Single_head_flash_attenPfS_S_S_jfE2Vs+2960];
	fma.rn.f32 	%f6543, %f2021, %f6542, %f6479;
	ld.shared.f32 	%f6544, [_ZZ23Single_head_flash_attenPfS_S_S_jfE2Vs+2964];
	fma.rn.f32 	%f6545, %f2021, %f6544, %f6481;
	ld.shared.f32 	%f6546, [_ZZ23Single_head_flash_attenPfS_S_S_jfE2Vs+2968];
	fma.rn.f32 	%f6547, %f2021, %f6546, %f6483;
	ld.shared.f32 	%f6548, [_ZZ23Single_head_flash_attenPfS_S_S_jfE2Vs+2972];
	fma.rn.f32 	%f6549, %f2021, %f6548, %f6485;
	ld.shared.f32 	%f6550, [_ZZ23Single_head_flash_attenPfS_S_S_jfE2Vs+2976];
	fma.rn.f32 	%f6551, %f2021, %f6550, %f6487;
	ld.shared.f32 	%f6552, [_ZZ23Single_head_flash_attenPfS_S_S_jfE2Vs+2980];
	fma.rn.f32 	%f6553, %f2021, %f6552, %f6489;
	ld.shared.f32 	%f6554, [_ZZ23Single_head_flash_attenPfS_S_S_jfE2Vs+2984];
	fma.rn.f32 	%f6555, %f2021, %f6554, %f6491;
	ld.shared.f32 	%f6556, [_ZZ23Single_head_flash_attenPfS_S_S_jfE2Vs+2988];
	fma.rn.f32 	%f6557, %f2021, %f6556, %f6493;
	ld.shared.f32 	%f6558, [_ZZ23Single_head_flash_attenPfS_S_S_jfE2Vs+2992];
	fma.rn.f32 	%f6559, %f2021, %f6558, %f6495;
	ld.shared.f32 	%f6560, [_ZZ23Single_head_flash_attenPfS_S_S_jfE2Vs+2996];
	fma.rn.f32 	%f6561, %f2021, %f6560, %f6497;
	ld.shared.f32 	%f6562, [_ZZ23Single_head_flash_attenPfS_S_S_jfE2Vs+3000];
	fma.rn.f32 	%f6563, %f2021, %f6562, %f6499;
	ld.shared.f32 	%f6564, [_ZZ23Single_head_flash_attenPfS_S_S_jfE2Vs+3004];
	fma.rn.f32 	%f6565, %f2021, %f6564, %f6501;
	ld.shared.f32 	%f6566, [_ZZ23Single_head_flash_attenPfS_S_S_jfE2Vs+3008];
	fma.rn.f32 	%f6567, %f2021, %f6566, %f6503;
	ld.shared.f32 	%f6568, [_ZZ23Single_head_flash_attenPfS_S_S_jfE2Vs+3012];
	fma.rn.f32 	%f6569, %f2021, %f6568, %f6505;
	ld.shared.f32 	%f6570, [_ZZ23Single_head_flash_attenPfS_S_S_jfE2Vs+3016];
	fma.rn.f32 	%f6571, %f2021, %f6570, %f6507;
	ld.shared.f32 	%f6572, [_ZZ23Single_head_flash_attenPfS_S_S_jfE2Vs+3020];
	fma.rn.f32 	%f6573, %f2021, %f6572, %f6509;
	ld.shared.f32 	%f6574, [_ZZ23Single_head_flash_attenPfS_S_S_jfE2Vs+3024];
	fma.rn.f32 	%f6575, %f2021, %f6574, %f6511;
	ld.shared.f32 	%f6576, [_ZZ23Single_head_flash_attenPfS_S_S_jfE2Vs+3028];
	fma.rn.f32 	%f6577, %f2021, %f6576, %f6513;
	ld.shared.f32 	%f6578, [_ZZ23Single_head_flash_attenPfS_S_S_jfE2Vs+3032];
	fma.rn.f32 	%f6579, %f2021, %f6578, %f6515;
	ld.shared.f32 	%f6580, [_ZZ23Single_head_flash_attenPfS_S_S_jfE2Vs+3036];
	fma.rn.f32 	%f6581, %f2021, %f6580, %f6517;
	ld.shared.f32 	%f6582, [_ZZ23Single_head_flash_attenPfS_S_S_jfE2Vs+3040];
	fma.rn.f32 	%f6583, %f2021, %f6582, %f6519;
	ld.shared.f32 	%f6584, [_ZZ23Single_head_flash_attenPfS_S_S_jfE2Vs+3044];
	fma.rn.f32 	%f6585, %f2021, %f6584, %f6521;
	ld.shared.f32 	%f6586, [_ZZ23Single_head_flash_attenPfS_S_S_jfE2Vs+3048];
	fma.rn.f32 	%f6587, %f2021, %f6586, %f6523;
	ld.shared.f32 	%f6588, [_ZZ23Single_head_flash_attenPfS_S_S_jfE2Vs+3052];
	fma.rn.f32 	%f6589, %f2021, %f6588, %f6525;
	ld.shared.f32 	%f6590, [_ZZ23Single_head_flash_attenPfS_S_S_jfE2Vs+3056];
	fma.rn.f32 	%f6591, %f2021, %f6590, %f6527;
	ld.shared.f32 	%f6592, [_ZZ23Single_head_flash_attenPfS_S_S_jfE2Vs+3060];
	fma.rn.f32 	%f6593, %f2021, %f6592, %f6529;
	ld.shared.f32 	%f6594, [_ZZ23Single_head_flash_attenPfS_S_S_jfE2Vs+3064];
	fma.rn.f32 	%f6595, %f2021, %f6594, %f6531;
	ld.shared.f32 	%f6596, [_ZZ23Single_head_flash_attenPfS_S_S_jfE2Vs+3068];
	fma.rn.f32 	%f6597, %f2021, %f6596, %f6533;
	ld.shared.f32 	%f6598, [_ZZ23Single_head_flash_attenPfS_S_S_jfE2Vs+3072];
	fma.rn.f32 	%f6599, %f2097, %f6598, %f6535;
	ld.shared.f32 	%f6600, [_ZZ23Single_head_flash_attenPfS_S_S_jfE2Vs+3076];
	fma.rn.f32 	%f6601, %f2097, %f6600, %f6537;
	ld.shared.f32 	%f6602, [_ZZ23Single_head_flash_attenPfS_S_S_jfE2Vs+3080];
	fma.rn.f32 	%f6603, %f2097, %f6602, %f6539;
	ld.shared.f32 	%f6604, [_ZZ23Single_head_flash_attenPfS_S_S_jfE2Vs+3084];
	fma.rn.f32 	%f6605, %f2097, %f6604, %f6541;
	ld.shared.f32 	%f6606, [_ZZ23Single_head_flash_attenPfS_S_S_jfE2Vs+3088];
	fma.rn.f32 	%f6607, %f2097, %f6606, %f6543;
	ld.shared.f32 	%f6608, [_ZZ23Single_head_flash_attenPfS_S_S_jfE2Vs+3092];
	fma.rn.f32 	%f6609, %f2097, %f6608, %f6545;
	ld.shared.f32 	%f6610, [_ZZ23Single_head_flash_attenPfS_S_S_jfE2Vs+3096];
	fma.rn.f32 	%f6611, %f2097, %f6610, %f6547;
	ld.shared.f32 	%f6612, [_ZZ23Single_head_flash_attenPfS_S_S_jfE2Vs+3100];
	fma.rn.f32 	%f6613, %f2097, %f6612, %f6549;
	ld.shared.f32 	%f6614, [_ZZ23Single_head_flash_attenPfS_S_S_jfE2Vs+3104];
	fma.rn.f32 	%f6615, %f2097, %f6614, %f6551;
	ld.shared.f32 	%f6616, [_ZZ23Single_head_flash_attenPfS_S_S_jfE2Vs+3108];
	fma.rn.f32 	%f6617, %f2097, %f6616, %f6553;
	ld.shared.f32 	%f6618, [_ZZ23Single_head_flash_attenPfS_S_S_jfE2Vs+3112];
	fma.rn.f32 	%f6619, %f2097, %f6618, %f6555;
	ld.shared.f32 	%f6620, [_ZZ23Single_head_flash_attenPfS_S_S_jfE2Vs+3116];
	fma.rn.f32 	%f6621, %f2097, %f6620, %f6557;
	ld.shared.f32 	%f6622, [_ZZ23Single_head_flash_attenPfS_S_S_jfE2Vs+3120];
	fma.rn.f32 	%f6623, %f2097, %f6622, %f6559;
	ld.shared.f32 	%f6624, [_ZZ23Single_head_flash_attenPfS_S_S_jfE2Vs+3124];
	fma.rn.f32 	%f6625, %f2097, %f6624, %f6561;
	ld.shared.f32 	%f6626, [_ZZ23Single_head_flash_attenPfS_S_S_jfE2Vs+3128];
	fma.rn.f32 	%f6627, %f2097, %f6626, %f6563;
	ld.shared.f32 	%f6628, [_ZZ23Single_head_flash_attenPfS_S_S_jfE2Vs+3132];
	fma.rn.f32 	%f6629, %f2097, %f6628, %f6565;
	ld.shared.f32 	%f6630, [_ZZ23Single_head_flash_attenPfS_S_S_jfE2Vs+3136];
	fma.rn.f32 	%f6631, %f2097, %f6630, %f6567;
	ld.shared.f32 	%f6632, [_ZZ23Single_head_flash_attenPfS_S_S_jfE2Vs+3140];
	fma.rn.f32 	%f6633, %f2097, %f6632, %f6569;
	ld.shared.f32 	%f6634, [_ZZ23Single_head_flash_attenPfS_S_S_jfE2Vs+3144];
	fma.rn.f32 	%f6635, %f2097, %f6634, %f6571;
	ld.shared.f32 	%f6636, [_ZZ23Single_head_flash_attenPfS_S_S_jfE2Vs+3148];
	fma.rn.f32 	%f6637, %f2097, %f6636, %f6573;
	ld.shared.f32 	%f6638, [_ZZ23Single_head_flash_attenPfS_S_S_jfE2Vs+3152];
	fma.rn.f32 	%f6639, %f2097, %f6638, %f6575;
	ld.shared.f32 	%f6640, [_ZZ23Single_head_flash_attenPfS_S_S_jfE2Vs+3156];
	fma.rn.f32 	%f6641, %f2097, %f6640, %f6577;
	ld.shared.f32 	%f6642, [_ZZ23Single_head_flash_attenPfS_S_S_jfE2Vs+3160];
	fma.rn.f32 	%f6643, %f2097, %f6642, %f6579;
	ld.shared.f32 	%f6644, [_ZZ23Single_head_flash_attenPfS_S_S_jfE2Vs+3164];
	fma.rn.f32 	%f6645, %f2097, %f6644, %f6581;
	ld.shared.f32 	%f6646, [_ZZ23Single_head_flash_attenPfS_S_S_jfE2Vs+3168];
	fma.rn.f32 	%f6647, %f2097, %f6646, %f6583;
	ld.shared.f32 	%f6648, [_ZZ23Single_head_flash_attenPfS_S_S_jfE2Vs+3172];
	fma.rn.f32 	%f6649, %f2097, %f6648, %f6585;
	ld.shared.f32 	%f6650, [_ZZ23Single_head_flash_attenPfS_S_S_jfE2Vs+3176];
	fma.rn.f32 	%f6651, %f2097, %f6650, %f6587;
	ld.shared.f32 	%f6652, [_ZZ23Single_head_flash_attenPfS_S_S_jfE2Vs+3180];
	fma.rn.f32 	%f6653, %f2097, %f6652, %f6589;
	ld.shared.f32 	%f6654, [_ZZ23Single_head_flash_attenPfS_S_S_jfE2Vs+3184];
	fma.rn.f32 	%f6655, %f2097, %f6654, %f6591;
	ld.shared.f32 	%f6656, [_ZZ23Single_head_flash_attenPfS_S_S_jfE2Vs+3188];
	fma.rn.f32 	%f6657, %f2097, %f6656, %f6593;
	ld.shared.f32 	%f6658, [_ZZ23Single_head_flash_attenPfS_S_S_jfE2Vs+3192];
	fma.rn.f32 	%f6659, %f2097, %f6658, %f6595;
	ld.shared.f32 	%f6660, [_ZZ23Single_head_flash_attenPfS_S_S_jfE2Vs+3196];
	fma.rn.f32 	%f6661, %f2097, %f6660, %f6597;
	ld.shared.f32 	%f6662, [_ZZ23Single_head_flash_attenPfS_S_S_jfE2Vs+3200];
	fma.rn.f32 	%f6663, %f2173, %f6662, %f6599;
	ld.shared.f32 	%f6664, [_ZZ23Single_head_flash_attenPfS_S_S_jfE2Vs+3204];
	fma.rn.f32 	%f6665, %f2173, %f6664, %f6601;
	ld.shared.f32 	%f6666, [_ZZ23Single_head_flash_attenPfS_S_S_jfE2Vs+3208];
	fma.rn.f32 	%f6667, %f2173, %f6666, %f6603;
	ld.shared.f32 	%f6668, [_ZZ23Single_head_flash_attenPfS_S_S_jfE2Vs+3212];
	fma.rn.f32 	%f6669, %f2173, %f6668, %f6605;
	ld.shared.f32 	%f6670, [_ZZ23Single_head_flash_attenPfS_S_S_jfE2Vs+3216];
	fma.rn.f32 	%f6671, %f2173, %f6670, %f6607;
	ld.shared.f32 	%f6672, [_ZZ23Single_head_flash_attenPfS_S_S_jfE2Vs+3220];
	fma.rn.f32 	%f6673, %f2173, %f6672, %f6609;
	ld.shared.f32 	%f6674, [_ZZ23Single_head_flash_attenPfS_S_S_jfE2Vs+3224];
	fma.rn.f32 	%f6675, %f2173, %f6674, %f6611;
	ld.shared.f32 	%f6676, [_ZZ23Single_head_flash_attenPfS_S_S_jfE2Vs+3228];
	fma.rn.f32 	%f6677, %f2173, %f6676, %f6613;
	ld.shared.f32 	%f6678, [_ZZ23Single_head_flash_attenPfS_S_S_jfE2Vs+3232];
	fma.rn.f32 	%f6679, %f2173, %f6678, %f6615;
	ld.shared.f32 	%f6680, [_ZZ23Single_head_flash_attenPfS_S_S_jfE2Vs+3236];
	fma.rn.f32 	%f6681, %f2173, %f6680, %f6617;
	ld.shared.f32 	%f6682, [_ZZ23Single_head_flash_attenPfS_S_S_jfE2Vs+3240];
	fma.rn.f32 	%f6683, %f2173, %f6682, %f6619;
	ld.shared.f32 	%f6684, [_ZZ23Single_head_flash_attenPfS_S_S_jfE2Vs+3244];
	fma.rn.f32 	%f6685, %f2173, %f6684, %f6621;
	ld.shared.f32 	%f6686, [_ZZ23Single_head_flash_attenPfS_S_S_jfE2Vs+3248];
	fma.rn.f32 	%f6687, %f2173, %f6686, %f6623;
	ld.shared.f32 	%f6688, [_ZZ23Single_head_flash_attenPfS_S_S_jfE2Vs+3252];
	fma.rn.f32 	%f6689, %f2173, %f6688, %f6625;
	ld.shared.f32 	%f6690, [_ZZ23Single_head_flash_attenPfS_S_S_jfE2Vs+3256];
	fma.rn.f32 	%f6691, %f2173, %f6690, %f6627;
	ld.shared.f32 	%f6692, [_ZZ23Single_head_flash_attenPfS_S_S_jfE2Vs+3260];
	fma.rn.f32 	%f6693, %f2173, %f6692, %f6629;
	ld.shared.f32 	%f6694, [_ZZ23Single_head_flash_attenPfS_S_S_jfE2Vs+3264];
	fma.rn.f32 	%f6695, %f2173, %f6694, %f6631;
	ld.shared.f32 	%f6696, [_ZZ23Single_head_flash_attenPfS_S_S_jfE2Vs+3268];
	fma.rn.f32 	%f6697, %f2173, %f6696, %f6633;
	ld.shared.f32 	%f6698, [_ZZ23Single_head_flash_attenPfS_S_S_jfE2Vs+3272];
	fma.rn.f32 	%f6699, %f2173, %f6698, %f6635;
	ld.shared.f32 	%f6700, [_ZZ23Single_head_flash_attenPfS_S_S_jfE2Vs+3276];
	fma.rn.f32 	%f6701, %f2173, %f6700, %f6637;
	ld.shared.f32 	%f6702, [_ZZ23Single_head_flash_attenPfS_S_S_jfE2Vs+3280];
	fma.rn.f32 	%f6703, %f2173, %f6702, %f6639;
	ld.shared.f32 	%f6704, [_ZZ23Single_head_flash_attenPfS_S_S_jfE2Vs+3284];
	fma.rn.f32 	%f6705, %f2173, %f6704, %f6641;
	ld.shared.f32 	%f6706, [_ZZ23Single_head_flash_attenPfS_S_S_jfE2Vs+3288];
	fma.rn.f32 	%f6707, %f2173, %f6706, %f6643;
	ld.shared.f32 	%f6708, [_ZZ23Single_head_flash_attenPfS_S_S_jfE2Vs+3292];
	fma.rn.f32 	%f6709, %f2173, %f6708, %f6645;
	ld.shared.f32 	%f6710, [_ZZ23Single_head_flash_attenPfS_S_S_jfE2Vs+3296];
	fma.rn.f32 	%f6711, %f2173, %f6710, %f6647;
	ld.shared.f32 	%f6712, [_ZZ23Single_head_flash_attenPfS_S_S_jfE2Vs+3300];
	fma.rn.f32 	%f6713, %f2173, %f6712, %f6649;
	ld.shared.f32 	%f6714, [_ZZ23Single_head_flash_attenPfS_S_S_jfE2Vs+3304];
	fma.rn.f32 	%f6715, %f2173, %f6714, %f6651;
	ld.shared.f32 	%f6716, [_ZZ23Single_head_flash_attenPfS_S_S_jfE2Vs+3308];
	fma.rn.f32 	%f6717, %f2173, %f6716, %f6653;
	ld.shared.f32 	%f6718, [_ZZ23Single_head_flash_attenPfS_S_S_jfE2Vs+3312];
	fma.rn.f32 	%f6719, %f2173, %f6718, %f6655;
	ld.shared.f32 	%f6720, [_ZZ23Single_head_flash_attenPfS_S_S_jfE2Vs+3316];
	fma.rn.f32 	%f6721, %f2173, %f6720, %f6657;
	ld.shared.f32 	%f6722, [_ZZ23Single_head_flash_attenPfS_S_S_jfE2Vs+3320];
	fma.rn.f32 	%f6723, %f2173, %f6722, %f6659;
	ld.shared.f32 	%f6724, [_ZZ23Single_head_flash_attenPfS_S_S_jfE2Vs+3324];
	fma.rn.f32 	%f6725, %f2173, %f6724, %f6661;
	ld.shared.f32 	%f6726, [_ZZ23Single_head_flash_attenPfS_S_S_jfE2Vs+3328];
	fma.rn.f32 	%f6727, %f2249, %f6726, %f6663;
	ld.shared.f32 	%f6728, [_ZZ23Single_head_flash_attenPfS_S_S_jfE2Vs+3332];
	fma.rn.f32 	%f6729, %f2249, %f6728, %f6665;
	ld.shared.f32 	%f6730, [_ZZ23Single_head_flash_attenPfS_S_S_jfE2Vs+3336];
	fma.rn.f32 	%f6731, %f2249, %f6730, %f6667;
	ld.shared.f32 	%f6732, [_ZZ23Single_head_flash_attenPfS_S_S_jfE2Vs+3340];
	fma.rn.f32 	%f6733, %f2249, %f6732, %f6669;
	ld.shared.f32 	%f6734, [_ZZ23Single_head_flash_attenPfS_S_S_jfE2Vs+3344];
	fma.rn.f32 	%f6735, %f2249, %f6734, %f6671;
	ld.shared.f32 	%f6736, [_ZZ23Single_head_flash_attenPfS_S_S_jfE2Vs+3348];
	fma.rn.f32 	%f6737, %f2249, %f6736, %f6673;
	ld.shared.f32 	%f6738, [_ZZ23Single_head_flash_attenPfS_S_S_jfE2Vs+3352];
	fma.rn.f32 	%f6739, %f2249, %f6738, %f6675;
	ld.shared.f32 	%f6740, [_ZZ23Single_head_flash_attenPfS_S_S_jfE2Vs+3356];
	fma.rn.f32 	%f6741, %f2249, %f6740, %f6677;
	ld.shared.f32 	%f6742, [_ZZ23Single_head_flash_attenPfS_S_S_jfE2Vs+3360];
	fma.rn.f32 	%f6743, %f2249, %f6742, %f6679;
	ld.shared.f32 	%f6744, [_ZZ23Single_head_flash_attenPfS_S_S_jfE2Vs+3364];
	fma.rn.f32 	%f6745, %f2249, %f6744, %f6681;
	ld.shared.f32 	%f6746, [_ZZ23Single_head_flash_attenPfS_S_S_jfE2Vs+3368];
	fma.rn.f32 	%f6747, %f2249, %f6746, %f6683;
	ld.shared.f32 	%f6748, [_ZZ23Single_head_flash_attenPfS_S_S_jfE2Vs+3372];
	fma.rn.f32 	%f6749, %f2249, %f6748, %f6685;
	ld.shared.f32 	%f6750, [_ZZ23Single_head_flash_attenPfS_S_S_jfE2Vs+3376];
	fma.rn.f32 	%f6751, %f2249, %f6750, %f6687;
	ld.shared.f32 	%f6752, [_ZZ23Single_head_flash_attenPfS_S_S_jfE2Vs+3380];
	fma.rn.f32 	%f6753, %f2249, %f6752, %f6689;
	ld.shared.f32 	%f6754, [_ZZ23Single_head_flash_attenPfS_S_S_jfE2Vs+3384];
	fma.rn.f32 	%f6755, %f2249, %f6754, %f6691;
	ld.shared.f32 	%f6756, [_ZZ23Single_head_flash_attenPfS_S_S_jfE2Vs+3388];
	fma.rn.f32 	%f6757, %f2249, %f6756, %f6693;
	ld.shared.f32 	%f6758, [_ZZ23Single_head_flash_attenPfS_S_S_jfE2Vs+3392];
	fma.rn.f32 	%f6759, %f2249, %f6758, %f6695;
	ld.shared.f32 	%f6760, [_ZZ23Single_head_flash_attenPfS_S_S_jfE2Vs+3396];
	fma.rn.f32 	%f6761, %f2249, %f6760, %f6697;
	ld.shared.f32 	%f6762, [_ZZ23Single_head_flash_attenPfS_S_S_jfE2Vs+3400];
	fma.rn.f32 	%f6763, %f2249, %f6762, %f6699;
	ld.shared.f32 	%f6764, [_ZZ23Single_head_flash_attenPfS_S_S_jfE2Vs+3404];
	fma.rn.f32 	%f6765, %f2249, %f6764, %f6701;
	ld.shared.f32 	%f6766, [_ZZ23Single_head_flash_attenPfS_S_S_jfE2Vs+3408];
	fma.rn.f32 	%f6767, %f2249, %f6766, %f6703;
	ld.shared.f32 	%f6768, [_ZZ23Single_head_flash_attenPfS_S_S_jfE2Vs+3412];
	fma.rn.f32 	%f6769, %f2249, %f6768, %f6705;
	ld.shared.f32 	%f6770, [_ZZ23Single_head_flash_attenPfS_S_S_jfE2Vs+3416];
	fma.rn.f32 	%f6771, %f2249, %f6770, %f6707;
	ld.shared.f32 	%f6772, [_ZZ23Single_head_flash_attenPfS_S_S_jfE2Vs+3420];
	fma.rn.f32 	%f6773, %f2249, %f6772, %f6709;
	ld.shared.f32 	%f6774, [_ZZ23Single_head_flash_attenPfS_S_S_jfE2Vs+3424];
	fma.rn.f32 	%f6775, %f2249, %f6774, %f6711;
	ld.shared.f32 	%f6776, [_ZZ23Single_head_flash_attenPfS_S_S_jfE2Vs+3428];
	fma.rn.f32 	%f6777, %f2249, %f6776, %f6713;
	ld.shared.f32 	%f6778, [_ZZ23Single_head_flash_attenPfS_S_S_jfE2Vs+3432];
	fma.rn.f32 	%f6779, %f2249, %f6778, %f6715;
	ld.shared.f32 	%f6780, [_ZZ23Single_head_flash_attenPfS_S_S_jfE2Vs+3436];
	fma.rn.f32 	%f6781, %f2249, %f6780, %f6717;
	ld.shared.f32 	%f6782, [_ZZ23Single_head_flash_attenPfS_S_S_jfE2Vs+3440];
	fma.rn.f32 	%f6783, %f2249, %f6782, %f6719;
	ld.shared.f32 	%f6784, [_ZZ23Single_head_flash_attenPfS_S_S_jfE2Vs+3444];
	fma.rn.f32 	%f6785, %f2249, %f6784, %f6721;
	ld.shared.f32 	%f6786, [_ZZ23Single_head_flash_attenPfS_S_S_jfE2Vs+3448];
	fma.rn.f32 	%f6787, %f2249, %f6786, %f6723;
	ld.shared.f32 	%f6788, [_ZZ23Single_head_flash_attenPfS_S_S_jfE2Vs+3452];
	fma.rn.f32 	%f6789, %f2249, %f6788, %f6725;
	ld.shared.f32 	%f6790, [_ZZ23Single_head_flash_attenPfS_S_S_jfE2Vs+3456];
	fma.rn.f32 	%f6791, %f2325, %f6790, %f6727;
	ld.shared.f32 	%f6792, [_ZZ23Single_head_flash_attenPfS_S_S_jfE2Vs+3460];
	fma.rn.f32 	%f6793, %f2325, %f6792, %f6729;
	ld.shared.f32 	%f6794, [_ZZ23Single_head_flash_attenPfS_S_S_jfE2Vs+3464];
	fma.rn.f32 	%f6795, %f2325, %f6794, %f6731;
	ld.shared.f32 	%f6796, [_ZZ23Single_head_flash_attenPfS_S_S_jfE2Vs+3468];
	fma.rn.f32 	%f6797, %f2325, %f6796, %f6733;
	ld.shared.f32 	%f6798, [_ZZ23Single_head_flash_attenPfS_S_S_jfE2Vs+3472];
	fma.rn.f32 	%f6799, %f2325, %f6798, %f6735;
	ld.shared.f32 	%f6800, [_ZZ23Single_head_flash_attenPfS_S_S_jfE2Vs+3476];
	fma.rn.f32 	%f6801, %f2325, %f6800, %f6737;
	ld.shared.f32 	%f6802, [_ZZ23Single_head_flash_attenPfS_S_S_jfE2Vs+3480];
	fma.rn.f32 	%f6803, %f2325, %f6802, %f6739;
	ld.shared.f32 	%f6804, [_ZZ23Single_head_flash_attenPfS_S_S_jfE2Vs+3484];
	fma.rn.f32 	%f6805, %f2325, %f6804, %f6741;
	ld.shared.f32 	%f6806, [_ZZ23Single_head_flash_attenPfS_S_S_jfE2Vs+3488];
	fma.rn.f32 	%f6807, %f2325, %f6806, %f6743;
	ld.shared.f32 	%f6808, [_ZZ23Single_head_flash_attenPfS_S_S_jfE2Vs+3492];
	fma.rn.f32 	%f6809, %f2325, %f6808, %f6745;
	ld.shared.f32 	%f6810, [_ZZ23Single_head_flash_attenPfS_S_S_jfE2Vs+3496];
	fma.rn.f32 	%f6811, %f2325, %f6810, %f6747;
	ld.shared.f32 	%f6812, [_ZZ23Single_head_flash_attenPfS_S_S_jfE2Vs+3500];
	fma.rn.f32 	%f6813, %f2325, %f6812, %f6749;
	ld.shared.f32 	%f6814, [_ZZ23Single_head_flash_attenPfS_S_S_jfE2Vs+3504];
	fma.rn.f32 	%f6815, %f2325, %f6814, %f6751;
	ld.shared.f32 	%f6816, [_ZZ23Single_head_flash_attenPfS_S_S_jfE2Vs+3508];
	fma.rn.f32 	%f6817, %f2325, %f6816, %f6753;
	ld.shared.f32 	%f6818, [_ZZ23Single_head_flash_attenPfS_S_S_jfE2Vs+3512];
	fma.rn.f32 	%f6819, %f2325, %f6818, %f6755;
	ld.shared.f32 	%f6820, [_ZZ23Single_head_flash_attenPfS_S_S_jfE2Vs+3516];
	fma.rn.f32 	%f6821, %f2325, %f6820, %f6757;
	ld.shared.f32 	%f6822, [_ZZ23Single_head_flash_attenPfS_S_S_jfE2Vs+3520];
	fma.rn.f32 	%f6823, %f2325, %f6822, %f6759;
	ld.shared.f32 	%f6824, [_ZZ23Single_head_flash_attenPfS_S_S_jfE2Vs+3524];
	fma.rn.f32 	%f6825, %f2325, %f6824, %f6761;
	ld.shared.f32 	%f6826, [_ZZ23Single_head_flash_attenPfS_S_S_jfE2Vs+3528];
	fma.rn.f32 	%f6827, %f2325, %f6826, %f6763;
	ld.shared.f32 	%f6828, [_ZZ23Single_head_flash_attenPfS_S_S_jfE2Vs+3532];
	fma.rn.f32 	%f6829, %f2325, %f6828, %f6765;
	ld.shared.f32 	%f6830, [_ZZ23Single_head_flash_attenPfS_S_S_jfE2Vs+3536];
	fma.rn.f32 	%f6831, %f2325, %f6830, %f6767;
	ld.shared.f32 	%f6832, [_ZZ23Single_head_flash_attenPfS_S_S_jfE2Vs+3540];
	fma.rn.f32 	%f6833, %f2325, %f6832, %f6769;
	ld.shared.f32 	%f6834, [_ZZ23Single_head_flash_attenPfS_S_S_jfE2Vs+3544];
	fma.rn.f32 	%f6835, %f2325, %f6834, %f6771;
	ld.shared.f32 	%f6836, [_ZZ23Single_head_flash_attenPfS_S_S_jfE2Vs+3548];
	fma.rn.f32 	%f6837, %f2325, %f6836, %f6773;
	ld.shared.f32 	%f6838, [_ZZ23Single_head_flash_attenPfS_S_S_jfE2Vs+3552];
	fma.rn.f32 	%f6839, %f2325, %f6838, %f6775;
	ld.shared.f32 	%f6840, [_ZZ23Single_head_flash_attenPfS_S_S_jfE2Vs+3556];
	fma.rn.f32 	%f6841, %f2325, %f6840, %f6777;
	ld.shared.f32 	%f6842, [_ZZ23Single_head_flash_attenPfS_S_S_jfE2Vs+3560];
	fma.rn.f32 	%f6843, %f2325, %f6842, %f6779;
	ld.shared.f32 	%f6844, [_ZZ23Single_head_flash_attenPfS_S_S_jfE2Vs+3564];
	fma.rn.f32 	%f6845, %f2325, %f6844, %f6781;
	ld.shared.f32 	%f6846, [_ZZ23Single_head_flash_attenPfS_S_S_jfE2Vs+3568];
	fma.rn.f32 	%f6847, %f2325, %f6846, %f6783;
	ld.shared.f32 	%f6848, [_ZZ23Single_head_flash_attenPfS_S_S_jfE2Vs+3572];
	fma.rn.f32 	%f6849, %f2325, %f6848, %f6785;
	ld.shared.f32 	%f6850, [_ZZ23Single_head_flash_attenPfS_S_S_jfE2Vs+3576];
	fma.rn.f32 	%f6851, %f2325, %f6850, %f6787;
	ld.shared.f32 	%f6852, [_ZZ23Single_head_flash_attenPfS_S_S_jfE2Vs+3580];
	fma.rn.f32 	%f6853, %f2325, %f6852, %f6789;
	ld.shared.f32 	%f6854, [_ZZ23Single_head_flash_attenPfS_S_S_jfE2Vs+3584];
	fma.rn.f32 	%f6855, %f2401, %f6854, %f6791;
	ld.shared.f32 	%f6856, [_ZZ23Single_head_flash_attenPfS_S_S_jfE2Vs+3588];
	fma.rn.f32 	%f6857, %f2401, %f6856, %f6793;
	ld.shared.f32 	%f6858, [_ZZ23Single_head_flash_attenPfS_S_S_jfE2Vs+3592];
	fma.rn.f32 	%f6859, %f2401, %f6858, %f6795;
	ld.shared.f32 	%f6860, [_ZZ23Single_head_flash_attenPfS_S_S_jfE2Vs+3596];
	fma.rn.f32 	%f6861, %f2401, %f6860, %f6797;
	ld.shared.f32 	%f6862, [_ZZ23Single_head_flash_attenPfS_S_S_jfE2Vs+3600];
	fma.rn.f32 	%f6863, %f2401, %f6862, %f6799;
	ld.shared.f32 	%f6864, [_ZZ23Single_head_flash_attenPfS_S_S_jfE2Vs+3604];
	fma.rn.f32 	%f6865, %f2401, %f6864, %f6801;
	ld.shared.f32 	%f6866, [_ZZ23Single_head_flash_attenPfS_S_S_jfE2Vs+3608];
	fma.rn.f32 	%f6867, %f2401, %f6866, %f6803;
	ld.shared.f32 	%f6868, [_ZZ23Single_head_flash_attenPfS_S_S_jfE2Vs+3612];
	fma.rn.f32 	%f6869, %f2401, %f6868, %f6805;
	ld.shared.f32 	%f6870, [_ZZ23Single_head_flash_attenPfS_S_S_jfE2Vs+3616];
	fma.rn.f32 	%f6871, %f2401, %f6870, %f6807;
	ld.shared.f32 	%f6872, [_ZZ23Single_head_flash_attenPfS_S_S_jfE2Vs+3620];
	fma.rn.f32 	%f6873, %f2401, %f6872, %f6809;
	ld.shared.f32 	%f6874, [_ZZ23Single_head_flash_attenPfS_S_S_jfE2Vs+3624];
	fma.rn.f32 	%f6875, %f2401, %f6874, %f6811;
	ld.shared.f32 	%f6876, [_ZZ23Single_head_flash_attenPfS_S_S_jfE2Vs+3628];
	fma.rn.f32 	%f6877, %f2401, %f6876, %f6813;
	ld.shared.f32 	%f6878, [_ZZ23Single_head_flash_attenPfS_S_S_jfE2Vs+3632];
	fma.rn.f32 	%f6879, %f2401, %f6878, %f6815;
	ld.shared.f32 	%f6880, [_ZZ23Single_head_flash_attenPfS_S_S_jfE2Vs+3636];
	fma.rn.f32 	%f6881, %f2401, %f6880, %f6817;
	ld.shared.f32 	%f6882, [_ZZ23Single_head_flash_attenPfS_S_S_jfE2Vs+3640];
	fma.rn.f32 	%f6883, %f2401, %f6882, %f6819;
	ld.shared.f32 	%f6884, [_ZZ23Single_head_flash_attenPfS_S_S_jfE2Vs+3644];
	fma.rn.f32 	%f6885, %f2401, %f6884, %f6821;
	ld.shared.f32 	%f6886, [_ZZ23Single_head_flash_attenPfS_S_S_jfE2Vs+3648];
	fma.rn.f32 	%f6887, %f2401, %f6886, %f6823;
	ld.shared.f32 	%f6888, [_ZZ23Single_head_flash_attenPfS_S_S_jfE2Vs+3652];
	fma.rn.f32 	%f6889, %f2401, %f6888, %f6825;
	ld.shared.f32 	%f6890, [_ZZ23Single_head_flash_attenPfS_S_S_jfE2Vs+3656];
	fma.rn.f32 	%f6891, %f2401, %f6890, %f6827;
	ld.shared.f32 	%f6892, [_ZZ23Single_head_flash_attenPfS_S_S_jfE2Vs+3660];
	fma.rn.f32 	%f6893, %f2401, %f6892, %f6829;
	ld.shared.f32 	%f6894, [_ZZ23Single_head_flash_attenPfS_S_S_jfE2Vs+3664];
	fma.rn.f32 	%f6895, %f2401, %f6894, %f6831;
	ld.shared.f32 	%f6896, [_ZZ23Single_head_flash_attenPfS_S_S_jfE2Vs+3668];
	fma.rn.f32 	%f6897, %f2401, %f6896, %f6833;
	ld.shared.f32 	%f6898, [_ZZ23Single_head_flash_attenPfS_S_S_jfE2Vs+3672];
	fma.rn.f32 	%f6899, %f2401, %f6898, %f6835;
	ld.shared.f32 	%f6900, [_ZZ23Single_head_flash_attenPfS_S_S_jfE2Vs+3676];
	fma.rn.f32 	%f6901, %f2401, %f6900, %f6837;
	ld.shared.f32 	%f6902, [_ZZ23Single_head_flash_attenPfS_S_S_jfE2Vs+3680];
	fma.rn.f32 	%f6903, %f2401, %f6902, %f6839;
	ld.shared.f32 	%f6904, [_ZZ23Single_head_flash_attenPfS_S_S_jfE2Vs+3684];
	fma.rn.f32 	%f6905, %f2401, %f6904, %f6841;
	ld.shared.f32 	%f6906, [_ZZ23Single_head_flash_attenPfS_S_S_jfE2Vs+3688];
	fma.rn.f32 	%f6907, %f2401, %f6906, %f6843;
	ld.shared.f32 	%f6908, [_ZZ23Single_head_flash_attenPfS_S_S_jfE2Vs+3692];
	fma.rn.f32 	%f6909, %f2401, %f6908, %f6845;
	ld.shared.f32 	%f6910, [_ZZ23Single_head_flash_attenPfS_S_S_jfE2Vs+3696];
	fma.rn.f32 	%f6911, %f2401, %f6910, %f6847;
	ld.shared.f32 	%f6912, [_ZZ23Single_head_flash_attenPfS_S_S_jfE2Vs+3700];
	fma.rn.f32 	%f6913, %f2401, %f6912, %f6849;
	ld.shared.f32 	%f6914, [_ZZ23Single_head_flash_attenPfS_S_S_jfE2Vs+3704];
	fma.rn.f32 	%f6915, %f2401, %f6914, %f6851;
	ld.shared.f32 	%f6916, [_ZZ23Single_head_flash_attenPfS_S_S_jfE2Vs+3708];
	fma.rn.f32 	%f6917, %f2401, %f6916, %f6853;
	ld.shared.f32 	%f6918, [_ZZ23Single_head_flash_attenPfS_S_S_jfE2Vs+3712];
	fma.rn.f32 	%f6919, %f2477, %f6918, %f6855;
	ld.shared.f32 	%f6920, [_ZZ23Single_head_flash_attenPfS_S_S_jfE2Vs+3716];
	fma.rn.f32 	%f6921, %f2477, %f6920, %f6857;
	ld.shared.f32 	%f6922, [_ZZ23Single_head_flash_attenPfS_S_S_jfE2Vs+3720];
	fma.rn.f32 	%f6923, %f2477, %f6922, %f6859;
	ld.shared.f32 	%f6924, [_ZZ23Single_head_flash_attenPfS_S_S_jfE2Vs+3724];
	fma.rn.f32 	%f6925, %f2477, %f6924, %f6861;
	ld.shared.f32 	%f6926, [_ZZ23Single_head_flash_attenPfS_S_S_jfE2Vs+3728];
	fma.rn.f32 	%f6927, %f2477, %f6926, %f6863;
	ld.shared.f32 	%f6928, [_ZZ23Single_head_flash_attenPfS_S_S_jfE2Vs+3732];
	fma.rn.f32 	%f6929, %f2477, %f6928, %f6865;
	ld.shared.f32 	%f6930, [_ZZ23Single_head_flash_attenPfS_S_S_jfE2Vs+3736];
	fma.rn.f32 	%f6931, %f2477, %f6930, %f6867;
	ld.shared.f32 	%f6932, [_ZZ23Single_head_flash_attenPfS_S_S_jfE2Vs+3740];
	fma.rn.f32 	%f6933, %f2477, %f6932, %f6869;
	ld.shared.f32 	%f6934, [_ZZ23Single_head_flash_attenPfS_S_S_jfE2Vs+3744];
	fma.rn.f32 	%f6935, %f2477, %f6934, %f6871;
	ld.shared.f32 	%f6936, [_ZZ23Single_head_flash_attenPfS_S_S_jfE2Vs+3748];
	fma.rn.f32 	%f6937, %f2477, %f6936, %f6873;
	ld.shared.f32 	%f6938, [_ZZ23Single_head_flash_attenPfS_S_S_jfE2Vs+3752];
	fma.rn.f32 	%f6939, %f2477, %f6938, %f6875;
	ld.shared.f32 	%f6940, [_ZZ23Single_head_flash_attenPfS_S_S_jfE2Vs+3756];
	fma.rn.f32 	%f6941, %f2477, %f6940, %f6877;
	ld.shared.f32 	%f6942, [_ZZ23Single_head_flash_attenPfS_S_S_jfE2Vs+3760];
	fma.rn.f32 	%f6943, %f2477, %f6942, %f6879;
	ld.shared.f32 	%f6944, [_ZZ23Single_head_flash_attenPfS_S_S_jfE2Vs+3764];
	fma.rn.f32 	%f6945, %f2477, %f6944, %f6881;
	ld.shared.f32 	%f6946, [_ZZ23Single_head_flash_attenPfS_S_S_jfE2Vs+3768];
	fma.rn.f32 	%f6947, %f2477, %f6946, %f6883;
	ld.shared.f32 	%f6948, [_ZZ23Single_head_flash_attenPfS_S_S_jfE2Vs+3772];
	fma.rn.f32 	%f6949, %f2477, %f6948, %f6885;
	ld.shared.f32 	%f6950, [_ZZ23Single_head_flash_attenPfS_S_S_jfE2Vs+3776];
	fma.rn.f32 	%f6951, %f2477, %f6950, %f6887;
	ld.shared.f32 	%f6952, [_ZZ23Single_head_flash_attenPfS_S_S_jfE2Vs+3780];
	fma.rn.f32 	%f6953, %f2477, %f6952, %f6889;
	ld.shared.f32 	%f6954, [_ZZ23Single_head_flash_attenPfS_S_S_jfE2Vs+3784];
	fma.rn.f32 	%f6955, %f2477, %f6954, %f6891;
	ld.shared.f32 	%f6956, [_ZZ23Single_head_flash_attenPfS_S_S_jfE2Vs+3788];
	fma.rn.f32 	%f6957, %f2477, %f6956, %f6893;
	ld.shared.f32 	%f6958, [_ZZ23Single_head_flash_attenPfS_S_S_jfE2Vs+3792];
	fma.rn.f32 	%f6959, %f2477, %f6958, %f6895;
	ld.shared.f32 	%f6960, [_ZZ23Single_head_flash_attenPfS_S_S_jfE2Vs+3796];
	fma.rn.f32 	%f6961, %f2477, %f6960, %f6897;
	ld.shared.f32 	%f6962, [_ZZ23Single_head_flash_attenPfS_S_S_jfE2Vs+3800];
	fma.rn.f32 	%f6963, %f2477, %f6962, %f6899;
	ld.shared.f32 	%f6964, [_ZZ23Single_head_flash_attenPfS_S_S_jfE2Vs+3804];
	fma.rn.f32 	%f6965, %f2477, %f6964, %f6901;
	ld.shared.f32 	%f6966, [_ZZ23Single_head_flash_attenPfS_S_S_jfE2Vs+3808];
	fma.rn.f32 	%f6967, %f2477, %f6966, %f6903;
	ld.shared.f32 	%f6968, [_ZZ23Single_head_flash_attenPfS_S_S_jfE2Vs+3812];
	fma.rn.f32 	%f6969, %f2477, %f6968, %f6905;
	ld.shared.f32 	%f6970, [_ZZ23Single_head_flash_attenPfS_S_S_jfE2Vs+3816];
	fma.rn.f32 	%f6971, %f2477, %f6970, %f6907;
	ld.shared.f32 	%f6972, [_ZZ23Single_head_flash_attenPfS_S_S_jfE2Vs+3820];
	fma.rn.f32 	%f6973, %f2477, %f6972, %f6909;
	ld.shared.f32 	%f6974, [_ZZ23Single_head_flash_attenPfS_S_S_jfE2Vs+3824];
	fma.rn.f32 	%f6975, %f2477, %f6974, %f6911;
	ld.shared.f32 	%f6976, [_ZZ23Single_head_flash_attenPfS_S_S_jfE2Vs+3828];
	fma.rn.f32 	%f6977, %f2477, %f6976, %f6913;
	ld.shared.f32 	%f6978, [_ZZ23Single_head_flash_attenPfS_S_S_jfE2Vs+3832];
	fma.rn.f32 	%f6979, %f2477, %f6978, %f6915;
	ld.shared.f32 	%f6980, [_ZZ23Single_head_flash_attenPfS_S_S_jfE2Vs+3836];
	fma.rn.f32 	%f6981, %f2477, %f6980, %f6917;
	ld.shared.f32 	%f6982, [_ZZ23Single_head_flash_attenPfS_S_S_jfE2Vs+3840];
	fma.rn.f32 	%f6983, %f2553, %f6982, %f6919;
	ld.shared.f32 	%f6984, [_ZZ23Single_head_flash_attenPfS_S_S_jfE2Vs+3844];
	fma.rn.f32 	%f6985, %f2553, %f6984, %f6921;
	ld.shared.f32 	%f6986, [_ZZ23Single_head_flash_attenPfS_S_S_jfE2Vs+3848];
	fma.rn.f32 	%f6987, %f2553, %f6986, %f6923;
	ld.shared.f32 	%f6988, [_ZZ23Single_head_flash_attenPfS_S_S_jfE2Vs+3852];
	fma.rn.f32 	%f6989, %f2553, %f6988, %f6925;
	ld.shared.f32 	%f6990, [_ZZ23Single_head_flash_attenPfS_S_S_jfE2Vs+3856];
	fma.rn.f32 	%f6991, %f2553, %f6990, %f6927;
	ld.shared.f32 	%f6992, [_ZZ23Single_head_flash_attenPfS_S_S_jfE2Vs+3860];
	fma.rn.f32 	%f6993, %f2553, %f6992, %f6929;
	ld.shared.f32 	%f6994, [_ZZ23Single_head_flash_attenPfS_S_S_jfE2Vs+3864];
	fma.rn.f32 	%f6995, %f2553, %f6994, %f6931;
	ld.shared.f32 	%f6996, [_ZZ23Single_head_flash_attenPfS_S_S_jfE2Vs+3868];
	fma.rn.f32 	%f6997, %f2553, %f6996, %f6933;
	ld.shared.f32 	%f6998, [_ZZ23Single_head_flash_attenPfS_S_S_jfE2Vs+3872];
	fma.rn.f32 	%f6999, %f2553, %f6998, %f6935;
	ld.shared.f32 	%f7000, [_ZZ23Single_head_flash_attenPfS_S_S_jfE2Vs+3876];
	fma.rn.f32 	%f7001, %f2553, %f7000, %f6937;
	ld.shared.f32 	%f7002, [_ZZ23Single_head_flash_attenPfS_S_S_jfE2Vs+3880];
	fma.rn.f32 	%f7003, %f2553, %f7002, %f6939;
	ld.shared.f32 	%f7004, [_ZZ23Single_head_flash_attenPfS_S_S_jfE2Vs+3884];
	fma.rn.f32 	%f7005, %f2553, %f7004, %f6941;
	ld.shared.f32 	%f7006, [_ZZ23Single_head_flash_attenPfS_S_S_jfE2Vs+3888];
	fma.rn.f32 	%f7007, %f2553, %f7006, %f6943;
	ld.shared.f32 	%f7008, [_ZZ23Single_head_flash_attenPfS_S_S_jfE2Vs+3892];
	fma.rn.f32 	%f7009, %f2553, %f7008, %f6945;
	ld.shared.f32 	%f7010, [_ZZ23Single_head_flash_attenPfS_S_S_jfE2Vs+3896];
	fma.rn.f32 	%f7011, %f2553, %f7010, %f6947;
	ld.shared.f32 	%f7012, [_ZZ23Single_head_flash_attenPfS_S_S_jfE2Vs+3900];
	fma.rn.f32 	%f7013, %f2553, %f7012, %f6949;
	ld.shared.f32 	%f7014, [_ZZ23Single_head_flash_attenPfS_S_S_jfE2Vs+3904];
	fma.rn.f32 	%f7015, %f2553, %f7014, %f6951;
	ld.shared.f32 	%f7016, [_ZZ23Single_head_flash_attenPfS_S_S_jfE2Vs+3908];
	fma.rn.f32 	%f7017, %f2553, %f7016, %f6953;
	ld.shared.f32 	%f7018, [_ZZ23Single_head_flash_attenPfS_S_S_jfE2Vs+3912];
	fma.rn.f32 	%f7019, %f2553, %f7018, %f6955;
	ld.shared.f32 	%f7020, [_ZZ23Single_head_flash_attenPfS_S_S_jfE2Vs+3916];
	fma.rn.f32 	%f7021, %f2553, %f7020, %f6957;
	ld.shared.f32 	%f7022, [_ZZ23Single_head_flash_attenPfS_S_S_jfE2Vs+3920];
	fma.rn.f32 	%f7023, %f2553, %f7022, %f6959;
	ld.shared.f32 	%f7024, [_ZZ23Single_head_flash_attenPfS_S_S_jfE2Vs+3924];
	fma.rn.f32 	%f7025, %f2553, %f7024, %f6961;
	ld.shared.f32 	%f7026, [_ZZ23Single_head_flash_attenPfS_S_S_jfE2Vs+3928];
	fma.rn.f32 	%f7027, %f2553, %f7026, %f6963;
	ld.shared.f32 	%f7028, [_ZZ23Single_head_flash_attenPfS_S_S_jfE2Vs+3932];
	fma.rn.f32 	%f7029, %f2553, %f7028, %f6965;
	ld.shared.f32 	%f7030, [_ZZ23Single_head_flash_attenPfS_S_S_jfE2Vs+3936];
	fma.rn.f32 	%f7031, %f2553, %f7030, %f6967;
	ld.shared.f32 	%f7032, [_ZZ23Single_head_flash_attenPfS_S_S_jfE2Vs+3940];
	fma.rn.f32 	%f7033, %f2553, %f7032, %f6969;
	ld.shared.f32 	%f7034, [_ZZ23Single_head_flash_attenPfS_S_S_jfE2Vs+3944];
	fma.rn.f32 	%f7035, %f2553, %f7034, %f6971;
	ld.shared.f32 	%f7036, [_ZZ23Single_head_flash_attenPfS_S_S_jfE2Vs+3948];
	fma.rn.f32 	%f7037, %f2553, %f7036, %f6973;
	ld.shared.f32 	%f7038, [_ZZ23Single_head_flash_attenPfS_S_S_jfE2Vs+3952];
	fma.rn.f32 	%f7039, %f2553, %f7038, %f6975;
	ld.shared.f32 	%f7040, [_ZZ23Single_head_flash_attenPfS_S_S_jfE2Vs+3956];
	fma.rn.f32 	%f7041, %f2553, %f7040, %f6977;
	ld.shared.f32 	%f7042, [_ZZ23Single_head_flash_attenPfS_S_S_jfE2Vs+3960];
	fma.rn.f32 	%f7043, %f2553, %f7042, %f6979;
	ld.shared.f32 	%f7044, [_ZZ23Single_head_flash_attenPfS_S_S_jfE2Vs+3964];
	fma.rn.f32 	%f7045, %f2553, %f7044, %f6981;
	ld.shared.f32 	%f7046, [_ZZ23Single_head_flash_attenPfS_S_S_jfE2Vs+3968];
	fma.rn.f32 	%f7047, %f2629, %f7046, %f6983;
	ld.shared.f32 	%f7048, [_ZZ23Single_head_flash_attenPfS_S_S_jfE2Vs+3972];
	fma.rn.f32 	%f7049, %f2629, %f7048, %f6985;
	ld.shared.f32 	%f7050, [_ZZ23Single_head_flash_attenPfS_S_S_jfE2Vs+3976];
	fma.rn.f32 	%f7051, %f2629, %f7050, %f6987;
	ld.shared.f32 	%f7052, [_ZZ23Single_head_flash_attenPfS_S_S_jfE2Vs+3980];
	fma.rn.f32 	%f7053, %f2629, %f7052, %f6989;
	ld.shared.f32 	%f7054, [_ZZ23Single_head_flash_attenPfS_S_S_jfE2Vs+3984];
	fma.rn.f32 	%f7055, %f2629, %f7054, %f6991;
	ld.shared.f32 	%f7056, [_ZZ23Single_head_flash_attenPfS_S_S_jfE2Vs+3988];
	fma.rn.f32 	%f7057, %f2629, %f7056, %f6993;
	ld.shared.f32 	%f7058, [_ZZ23Single_head_flash_attenPfS_S_S_jfE2Vs+3992];
	fma.rn.f32 	%f7059, %f2629, %f7058, %f6995;
	ld.shared.f32 	%f7060, [_ZZ23Single_head_flash_attenPfS_S_S_jfE2Vs+3996];
	fma.rn.f32 	%f7061, %f2629, %f7060, %f6997;
	ld.shared.f32 	%f7062, [_ZZ23Single_head_flash_attenPfS_S_S_jfE2Vs+4000];
	fma.rn.f32 	%f7063, %f2629, %f7062, %f6999;
	ld.shared.f32 	%f7064, [_ZZ23Single_head_flash_attenPfS_S_S_jfE2Vs+4004];
	fma.rn.f32 	%f7065, %f2629, %f7064, %f7001;
	ld.shared.f32 	%f7066, [_ZZ23Single_head_flash_attenPfS_S_S_jfE2Vs+4008];
	fma.rn.f32 	%f7067, %f2629, %f7066, %f7003;
	ld.shared.f32 	%f7068, [_ZZ23Single_head_flash_attenPfS_S_S_jfE2Vs+4012];
	fma.rn.f32 	%f7069, %f2629, %f7068, %f7005;
	ld.shared.f32 	%f7070, [_ZZ23Single_head_flash_attenPfS_S_S_jfE2Vs+4016];
	fma.rn.f32 	%f7071, %f2629, %f7070, %f7007;
	ld.shared.f32 	%f7072, [_ZZ23Single_head_flash_attenPfS_S_S_jfE2Vs+4020];
	fma.rn.f32 	%f7073, %f2629, %f7072, %f7009;
	ld.shared.f32 	%f7074, [_ZZ23Single_head_flash_attenPfS_S_S_jfE2Vs+4024];
	fma.rn.f32 	%f7075, %f2629, %f7074, %f7011;
	ld.shared.f32 	%f7076, [_ZZ23Single_head_flash_attenPfS_S_S_jfE2Vs+4028];
	fma.rn.f32 	%f7077, %f2629, %f7076, %f7013;
	ld.shared.f32 	%f7078, [_ZZ23Single_head_flash_attenPfS_S_S_jfE2Vs+4032];
	fma.rn.f32 	%f7079, %f2629, %f7078, %f7015;
	ld.shared.f32 	%f7080, [_ZZ23Single_head_flash_attenPfS_S_S_jfE2Vs+4036];
	fma.rn.f32 	%f7081, %f2629, %f7080, %f7017;
	ld.shared.f32 	%f7082, [_ZZ23Single_head_flash_attenPfS_S_S_jfE2Vs+4040];
	fma.rn.f32 	%f7083, %f2629, %f7082, %f7019;
	ld.shared.f32 	%f7084, [_ZZ23Single_head_flash_attenPfS_S_S_jfE2Vs+4044];
	fma.rn.f32 	%f7085, %f2629, %f7084, %f7021;
	ld.shared.f32 	%f7086, [_ZZ23Single_head_flash_attenPfS_S_S_jfE2Vs+4048];
	fma.rn.f32 	%f7087, %f2629, %f7086, %f7023;
	ld.shared.f32 	%f7088, [_ZZ23Single_head_flash_attenPfS_S_S_jfE2Vs+4052];
	fma.rn.f32 	%f7089, %f2629, %f7088, %f7025;
	ld.shared.f32 	%f7090, [_ZZ23Single_head_flash_attenPfS_S_S_jfE2Vs+4056];
	fma.rn.f32 	%f7091, %f2629, %f7090, %f7027;
	ld.shared.f32 	%f7092, [_ZZ23Single_head_flash_attenPfS_S_S_jfE2Vs+4060];
	fma.rn.f32 	%f7093, %f2629, %f7092, %f7029;
	ld.shared.f32 	%f7094, [_ZZ23Single_head_flash_attenPfS_S_S_jfE2Vs+4064];
	fma.rn.f32 	%f7095, %f2629, %f7094, %f7031;
	ld.shared.f32 	%f7096, [_ZZ23Single_head_flash_attenPfS_S_S_jfE2Vs+4068];
	fma.rn.f32 	%f7097, %f2629, %f7096, %f7033;
	ld.shared.f32 	%f7098, [_ZZ23Single_head_flash_attenPfS_S_S_jfE2Vs+4072];
	fma.rn.f32 	%f7099, %f2629, %f7098, %f7035;
	ld.shared.f32 	%f7100, [_ZZ23Single_head_flash_attenPfS_S_S_jfE2Vs+4076];
	fma.rn.f32 	%f7101, %f2629, %f7100, %f7037;
	ld.shared.f32 	%f7102, [_ZZ23Single_head_flash_attenPfS_S_S_jfE2Vs+4080];
	fma.rn.f32 	%f7103, %f2629, %f7102, %f7039;
	ld.shared.f32 	%f7104, [_ZZ23Single_head_flash_attenPfS_S_S_jfE2Vs+4084];
	fma.rn.f32 	%f7105, %f2629, %f7104, %f7041;
	ld.shared.f32 	%f7106, [_ZZ23Single_head_flash_attenPfS_S_S_jfE2Vs+4088];
	fma.rn.f32 	%f7107, %f2629, %f7106, %f7043;
	ld.shared.f32 	%f7108, [_ZZ23Single_head_flash_attenPfS_S_S_jfE2Vs+4092];
	fma.rn.f32 	%f7109, %f2629, %f7108, %f7045;
	ld.shared.f32 	%f7110, [_ZZ23Single_head_flash_attenPfS_S_S_jfE2Vs+4096];
	fma.rn.f32 	%f7111, %f2705, %f7110, %f7047;
	ld.shared.f32 	%f7112, [_ZZ23Single_head_flash_attenPfS_S_S_jfE2Vs+4100];
	fma.rn.f32 	%f7113, %f2705, %f7112, %f7049;
	ld.shared.f32 	%f7114, [_ZZ23Single_head_flash_attenPfS_S_S_jfE2Vs+4104];
	fma.rn.f32 	%f7115, %f2705, %f7114, %f7051;
	ld.shared.f32 	%f7116, [_ZZ23Single_head_flash_attenPfS_S_S_jfE2Vs+4108];
	fma.rn.f32 	%f7117, %f2705, %f7116, %f7053;
	ld.shared.f32 	%f7118, [_ZZ23Single_head_flash_attenPfS_S_S_jfE2Vs+4112];
	fma.rn.f32 	%f7119, %f2705, %f7118, %f7055;
	ld.shared.f32 	%f7120, [_ZZ23Single_head_flash_attenPfS_S_S_jfE2Vs+4116];
	fma.rn.f32 	%f7121, %f2705, %f7120, %f7057;
	ld.shared.f32 	%f7122, [_ZZ23Single_head_flash_attenPfS_S_S_jfE2Vs+4120];
	fma.rn.f32 	%f7123, %f2705, %f7122, %f7059;
	ld.shared.f32 	%f7124, [_ZZ23Single_head_flash_attenPfS_S_S_jfE2Vs+4124];
	fma.rn.f32 	%f7125, %f2705, %f7124, %f7061;
	ld.shared.f32 	%f7126, [_ZZ23Single_head_flash_attenPfS_S_S_jfE2Vs+4128];
	fma.rn.f32 	%f7127, %f2705, %f7126, %f7063;
	ld.shared.f32 	%f7128, [_ZZ23Single_head_flash_attenPfS_S_S_jfE2Vs+4132];
	fma.rn.f32 	%f7129, %f2705, %f7128, %f7065;
	ld.shared.f32 	%f7130, [_ZZ23Single_head_flash_attenPfS_S_S_jfE2Vs+4136];
	fma.rn.f32 	%f7131, %f2705, %f7130, %f7067;
	ld.shared.f32 	%f7132, [_ZZ23Single_head_flash_attenPfS_S_S_jfE2Vs+4140];
	fma.rn.f32 	%f7133, %f2705, %f7132, %f7069;
	ld.shared.f32 	%f7134, [_ZZ23Single_head_flash_attenPfS_S_S_jfE2Vs+4144];
	fma.rn.f32 	%f7135, %f2705, %f7134, %f7071;
	ld.shared.f32 	%f7136, [_ZZ23Single_head_flash_attenPfS_S_S_jfE2Vs+4148];
	fma.rn.f32 	%f7137, %f2705, %f7136, %f7073;
	ld.shared.f32 	%f7138, [_ZZ23Single_head_flash_attenPfS_S_S_jfE2Vs+4152];
	fma.rn.f32 	%f7139, %f2705, %f7138, %f7075;
	ld.shared.f32 	%f7140, [_ZZ23Single_head_flash_attenPfS_S_S_jfE2Vs+4156];
	fma.rn.f32 	%f7141, %f2705, %f7140, %f7077;
	ld.shared.f32 	%f7142, [_ZZ23Single_head_flash_attenPfS_S_S_jfE2Vs+4160];
	fma.rn.f32 	%f7143, %f2705, %f7142, %f7079;
	ld.shared.f32 	%f7144, [_ZZ23Single_head_flash_attenPfS_S_S_jfE2Vs+4164];
	fma.rn.f32 	%f7145, %f2705, %f7144, %f7081;
	ld.shared.f32 	%f7146, [_ZZ23Single_head_flash_attenPfS_S_S_jfE2Vs+4168];
	fma.rn.f32 	%f7147, %f2705, %f7146, %f7083;
	ld.shared.f32 	%f7148, [_ZZ23Single_head_flash_attenPfS_S_S_jfE2Vs+4172];
	fma.rn.f32 	%f7149, %f2705, %f7148, %f7085;
	ld.shared.f32 	%f7150, [_ZZ23Single_head_flash_attenPfS_S_S_jfE2Vs+4176];
	fma.rn.f32 	%f7151, %f2705, %f7150, %f7087;
	ld.shared.f32 	%f7152, [_ZZ23Single_head_flash_attenPfS_S_S_jfE2Vs+4180];
	fma.rn.f32 	%f7153, %f2705, %f7152, %f7089;
	ld.shared.f32 	%f7154, [_ZZ23Single_head_flash_attenPfS_S_S_jfE2Vs+4184];
	fma.rn.f32 	%f7155, %f2705, %f7154, %f7091;
	ld.shared.f32 	%f7156, [_ZZ23Single_head_flash_attenPfS_S_S_jfE2Vs+4188];
	fma.rn.f32 	%f7157, %f2705, %f7156, %f7093;
	ld.shared.f32 	%f7158, [_ZZ23Single_head_flash_attenPfS_S_S_jfE2Vs+4192];
	fma.rn.f32 	%f7159, %f2705, %f7158, %f7095;
	ld.shared.f32 	%f7160, [_ZZ23Single_head_flash_attenPfS_S_S_jfE2Vs+4196];
	fma.rn.f32 	%f7161, %f2705, %f7160, %f7097;
	ld.shared.f32 	%f7162, [_ZZ23Single_head_flash_attenPfS_S_S_jfE2Vs+4200];
	fma.rn.f32 	%f7163, %f2705, %f7162, %f7099;
	ld.shared.f32 	%f7164, [_ZZ23Single_head_flash_attenPfS_S_S_jfE2Vs+4204];
	fma.rn.f32 	%f7165, %f2705, %f7164, %f7101;
	ld.shared.f32 	%f7166, [_ZZ23Single_head_flash_attenPfS_S_S_jfE2Vs+4208];
	fma.rn.f32 	%f7167, %f2705, %f7166, %f7103;
	ld.shared.f32 	%f7168, [_ZZ23Single_head_flash_attenPfS_S_S_jfE2Vs+4212];
	fma.rn.f32 	%f7169, %f2705, %f7168, %f7105;
	ld.shared.f32 	%f7170, [_ZZ23Single_head_flash_attenPfS_S_S_jfE2Vs+4216];
	fma.rn.f32 	%f7171, %f2705, %f7170, %f7107;
	ld.shared.f32 	%f7172, [_ZZ23Single_head_flash_attenPfS_S_S_jfE2Vs+4220];
	fma.rn.f32 	%f7173, %f2705, %f7172, %f7109;
	ld.shared.f32 	%f7174, [_ZZ23Single_head_flash_attenPfS_S_S_jfE2Vs+4224];
	fma.rn.f32 	%f7175, %f2781, %f7174, %f7111;
	ld.shared.f32 	%f7176, [_ZZ23Single_head_flash_attenPfS_S_S_jfE2Vs+4228];
	fma.rn.f32 	%f7177, %f2781, %f7176, %f7113;
	ld.shared.f32 	%f7178, [_ZZ23Single_head_flash_attenPfS_S_S_jfE2Vs+4232];
	fma.rn.f32 	%f7179, %f2781, %f7178, %f7115;
	ld.shared.f32 	%f7180, [_ZZ23Single_head_flash_attenPfS_S_S_jfE2Vs+4236];
	fma.rn.f32 	%f7181, %f2781, %f7180, %f7117;
	ld.shared.f32 	%f7182, [_ZZ23Single_head_flash_attenPfS_S_S_jfE2Vs+4240];
	fma.rn.f32 	%f7183, %f2781, %f7182, %f7119;
	ld.shared.f32 	%f7184, [_ZZ23Single_head_flash_attenPfS_S_S_jfE2Vs+4244];
	fma.rn.f32 	%f7185, %f2781, %f7184, %f7121;
	ld.shared.f32 	%f7186, [_ZZ23Single_head_flash_attenPfS_S_S_jfE2Vs+4248];
	fma.rn.f32 	%f7187, %f2781, %f7186, %f7123;
	ld.shared.f32 	%f7188, [_ZZ23Single_head_flash_attenPfS_S_S_jfE2Vs+4252];
	fma.rn.f32 	%f7189, %f2781, %f7188, %f7125;
	ld.shared.f32 	%f7190, [_ZZ23Single_head_flash_attenPfS_S_S_jfE2Vs+4256];
	fma.rn.f32 	%f7191, %f2781, %f7190, %f7127;
	ld.shared.f32 	%f7192, [_ZZ23Single_head_flash_attenPfS_S_S_jfE2Vs+4260];
	fma.rn.f32 	%f7193, %f2781, %f7192, %f7129;
	ld.shared.f32 	%f7194, [_ZZ23Single_head_flash_attenPfS_S_S_jfE2Vs+4264];
	fma.rn.f32 	%f7195, %f2781, %f7194, %f7131;
	ld.shared.f32 	%f7196, [_ZZ23Single_head_flash_attenPfS_S_S_jfE2Vs+4268];
	fma.rn.f32 	%f7197, %f2781, %f7196, %f7133;
	ld.shared.f32 	%f7198, [_ZZ23Single_head_flash_attenPfS_S_S_jfE2Vs+4272];
	fma.rn.f32 	%f7199, %f2781, %f7198, %f7135;
	ld.shared.f32 	%f7200, [_ZZ23Single_head_flash_attenPfS_S_S_jfE2Vs+4276];
	fma.rn.f32 	%f7201, %f2781, %f7200, %f7137;
	ld.shared.f32 	%f7202, [_ZZ23Single_head_flash_attenPfS_S_S_jfE2Vs+4280];
	fma.rn.f32 	%f7203, %f2781, %f7202, %f7139;
	ld.shared.f32 	%f7204, [_ZZ23Single_head_flash_attenPfS_S_S_jfE2Vs+4284];
	fma.rn.f32 	%f7205, %f2781, %f7204, %f7141;
	ld.shared.f32 	%f7206, [_ZZ23Single_head_flash_attenPfS_S_S_jfE2Vs+4288];
	fma.rn.f32 	%f7207, %f2781, %f7206, %f7143;
	ld.shared.f32 	%f7208, [_ZZ23Single_head_flash_attenPfS_S_S_jfE2Vs+4292];
	fma.rn.f32 	%f7209, %f2781, %f7208, %f7145;
	ld.shared.f32 	%f7210, [_ZZ23Single_head_flash_attenPfS_S_S_jfE2Vs+4296];
	fma.rn.f32 	%f7211, %f2781, %f7210, %f7147;
	ld.shared.f32 	%f7212, [_ZZ23Single_head_flash_attenPfS_S_S_jfE2Vs+4300];
	fma.rn.f32 	%f7213, %f2781, %f7212, %f7149;
	ld.shared.f32 	%f7214, [_ZZ23Single_head_flash_attenPfS_S_S_jfE2Vs+4304];
	fma.rn.f32 	%f7215, %f2781, %f7214, %f7151;
	ld.shared.f32 	%f7216, [_ZZ23Single_head_flash_attenPfS_S_S_jfE2Vs+4308];
	fma.rn.f32 	%f7217, %f2781, %f7216, %f7153;
	ld.shared.f32 	%f7218, [_ZZ23Single_head_flash_attenPfS_S_S_jfE2Vs+4312];
	fma.rn.f32 	%f7219, %f2781, %f7218, %f7155;
	ld.shared.f32 	%f7220, [_ZZ23Single_head_flash_attenPfS_S_S_jfE2Vs+4316];
	fma.rn.f32 	%f7221, %f2781, %f7220, %f7157;
	ld.shared.f32 	%f7222, [_ZZ23Single_head_flash_attenPfS_S_S_jfE2Vs+4320];
	fma.rn.f32 	%f7223, %f2781, %f7222, %f7159;
	ld.shared.f32 	%f7224, [_ZZ23Single_head_flash_attenPfS_S_S_jfE2Vs+4324];
	fma.rn.f32 	%f7225, %f2781, %f7224, %f7161;
	ld.shared.f32 	%f7226, [_ZZ23Single_head_flash_attenPfS_S_S_jfE2Vs+4328];
	fma.rn.f32 	%f7227, %f2781, %f7226, %f7163;
	ld.shared.f32 	%f7228, [_ZZ23Single_head_flash_attenPfS_S_S_jfE2Vs+4332];
	fma.rn.f32 	%f7229, %f2781, %f7228, %f7165;
	ld.shared.f32 	%f7230, [_ZZ23Single_head_flash_attenPfS_S_S_jfE2Vs+4336];
	fma.rn.f32 	%f7231, %f2781, %f7230, %f7167;
	ld.shared.f32 	%f7232, [_ZZ23Single_head_flash_attenPfS_S_S_jfE2Vs+4340];
	fma.rn.f32 	%f7233, %f2781, %f7232, %f7169;
	ld.shared.f32 	%f7234, [_ZZ23Single_head_flash_attenPfS_S_S_jfE2Vs+4344];
	fma.rn.f32 	%f7235, %f2781, %f7234, %f7171;
	ld.shared.f32 	%f7236, [_ZZ23Single_head_flash_attenPfS_S_S_jfE2Vs+4348];
	fma.rn.f32 	%f7237, %f2781, %f7236, %f7173;
	ld.shared.f32 	%f7238, [_ZZ23Single_head_flash_attenPfS_S_S_jfE2Vs+4352];
	fma.rn.f32 	%f7239, %f2857, %f7238, %f7175;
	ld.shared.f32 	%f7240, [_ZZ23Single_head_flash_attenPfS_S_S_jfE2Vs+4356];
	fma.rn.f32 	%f7241, %f2857, %f7240, %f7177;
	ld.shared.f32 	%f7242, [_ZZ23Single_head_flash_attenPfS_S_S_jfE2Vs+4360];
	fma.rn.f32 	%f7243, %f2857, %f7242, %f7179;
	ld.shared.f32 	%f7244, [_ZZ23Single_head_flash_attenPfS_S_S_jfE2Vs+4364];
	fma.rn.f32 	%f7245, %f2857, %f7244, %f7181;
	ld.shared.f32 	%f7246, [_ZZ23Single_head_flash_attenPfS_S_S_jfE2Vs+4368];
	fma.rn.f32 	%f7247, %f2857, %f7246, %f7183;
	ld.shared.f32 	%f7248, [_ZZ23Single_head_flash_attenPfS_S_S_jfE2Vs+4372];
	fma.rn.f32 	%f7249, %f2857, %f7248, %f7185;
	ld.shared.f32 	%f7250, [_ZZ23Single_head_flash_attenPfS_S_S_jfE2Vs+4376];
	fma.rn.f32 	%f7251, %f2857, %f7250, %f7187;
	ld.shared.f32 	%f7252, [_ZZ23Single_head_flash_attenPfS_S_S_jfE2Vs+4380];
	fma.rn.f32 	%f7253, %f2857, %f7252, %f7189;
	ld.shared.f32 	%f7254, [_ZZ23Single_head_flash_attenPfS_S_S_jfE2Vs+4384];
	fma.rn.f32 	%f7255, %f2857, %f7254, %f7191;
	ld.shared.f32 	%f7256, [_ZZ23Single_head_flash_attenPfS_S_S_jfE2Vs+4388];
	fma.rn.f32 	%f7257, %f2857, %f7256, %f7193;
	ld.shared.f32 	%f7258, [_ZZ23Single_head_flash_attenPfS_S_S_jfE2Vs+4392];
	fma.rn.f32 	%f7259, %f2857, %f7258, %f7195;
	ld.shared.f32 	%f7260, [_ZZ23Single_head_flash_attenPfS_S_S_jfE2Vs+4396];
	fma.rn.f32 	%f7261, %f2857, %f7260, %f7197;
	ld.shared.f32 	%f7262, [_ZZ23Single_head_flash_attenPfS_S_S_jfE2Vs+4400];
	fma.rn.f32 	%f7263, %f2857, %f7262, %f7199;
	ld.shared.f32 	%f7264, [_ZZ23Single_head_flash_attenPfS_S_S_jfE2Vs+4404];
	fma.rn.f32 	%f7265, %f2857, %f7264, %f7201;
	ld.shared.f32 	%f7266, [_ZZ23Single_head_flash_attenPfS_S_S_jfE2Vs+4408];
	fma.rn.f32 	%f7267, %f2857, %f7266, %f7203;
	ld.shared.f32 	%f7268, [_ZZ23Single_head_flash_attenPfS_S_S_jfE2Vs+4412];
	fma.rn.f32 	%f7269, %f2857, %f7268, %f7205;
	ld.shared.f32 	%f7270, [_ZZ23Single_head_flash_attenPfS_S_S_jfE2Vs+4416];
	fma.rn.f32 	%f7271, %f2857, %f7270, %f7207;
	ld.shared.f32 	%f7272, [_ZZ23Single_head_flash_attenPfS_S_S_jfE2Vs+4420];
	fma.rn.f32 	%f7273, %f2857, %f7272, %f7209;
	ld.shared.f32 	%f7274, [_ZZ23Single_head_flash_attenPfS_S_S_jfE2Vs+4424];
	fma.rn.f32 	%f7275, %f2857, %f7274, %f7211;
	ld.shared.f32 	%f7276, [_ZZ23Single_head_flash_attenPfS_S_S_jfE2Vs+4428];
	fma.rn.f32 	%f7277, %f2857, %f7276, %f7213;
	ld.shared.f32 	%f7278, [_ZZ23Single_head_flash_attenPfS_S_S_jfE2Vs+4432];
	fma.rn.f32 	%f7279, %f2857, %f7278, %f7215;
	ld.shared.f32 	%f7280, [_ZZ23Single_head_flash_attenPfS_S_S_jfE2Vs+4436];
	fma.rn.f32 	%f7281, %f2857, %f7280, %f7217;
	ld.shared.f32 	%f7282, [_ZZ23Single_head_flash_attenPfS_S_S_jfE2Vs+4440];
	fma.rn.f32 	%f7283, %f2857, %f7282, %f7219;
	ld.shared.f32 	%f7284, [_ZZ23Single_head_flash_attenPfS_S_S_jfE2Vs+4444];
	fma.rn.f32 	%f7285, %f2857, %f7284, %f7221;
	ld.shared.f32 	%f7286, [_ZZ23Single_head_flash_attenPfS_S_S_jfE2Vs+4448];
	fma.rn.f32 	%f7287, %f2857, %f7286, %f7223;
	ld.shared.f32 	%f7288, [_ZZ23Single_head_flash_attenPfS_S_S_jfE2Vs+4452];
	fma.rn.f32 	%f7289, %f2857, %f7288, %f7225;
	ld.shared.f32 	%f7290, [_ZZ23Single_head_flash_attenPfS_S_S_jfE2Vs+4456];
	fma.rn.f32 	%f7291, %f2857, %f7290, %f7227;
	ld.shared.f32 	%f7292, [_ZZ23Single_head_flash_attenPfS_S_S_jfE2Vs+4460];
	fma.rn.f32 	%f7293, %f2857, %f7292, %f7229;
	ld.shared.f32 	%f7294, [_ZZ23Single_head_flash_attenPfS_S_S_jfE2Vs+4464];
	fma.rn.f32 	%f7295, %f2857, %f7294, %f7231;
	ld.shared.f32 	%f7296, [_ZZ23Single_head_flash_attenPfS_S_S_jfE2Vs+4468];
	fma.rn.f32 	%f7297, %f2857, %f7296, %f7233;
	ld.shared.f32 	%f7298, [_ZZ23Single_head_flash_attenPfS_S_S_jfE2Vs+4472];
	fma.rn.f32 	%f7299, %f2857, %f7298, %f7235;
	ld.shared.f32 	%f7300, [_ZZ23Single_head_flash_attenPfS_S_S_jfE2Vs+4476];
	fma.rn.f32 	%f7301, %f2857, %f7300, %f7237;
	ld.shared.f32 	%f7302, [_ZZ23Single_head_flash_attenPfS_S_S_jfE2Vs+4480];
	fma.rn.f32 	%f7303, %f2933, %f7302, %f7239;
	ld.shared.f32 	%f7304, [_ZZ23Single_head_flash_attenPfS_S_S_jfE2Vs+4484];
	fma.rn.f32 	%f7305, %f2933, %f7304, %f7241;
	ld.shared.f32 	%f7306, [_ZZ23Single_head_flash_attenPfS_S_S_jfE2Vs+4488];
	fma.rn.f32 	%f7307, %f2933, %f7306, %f7243;
	ld.shared.f32 	%f7308, [_ZZ23Single_head_flash_attenPfS_S_S_jfE2Vs+4492];
	fma.rn.f32 	%f7309, %f2933, %f7308, %f7245;
	ld.shared.f32 	%f7310, [_ZZ23Single_head_flash_attenPfS_S_S_jfE2Vs+4496];
	fma.rn.f32 	%f7311, %f2933, %f7310, %f7247;
	ld.shared.f32 	%f7312, [_ZZ23Single_head_flash_attenPfS_S_S_jfE2Vs+4500];
	fma.rn.f32 	%f7313, %f2933, %f7312, %f7249;
	ld.shared.f32 	%f7314, [_ZZ23Single_head_flash_attenPfS_S_S_jfE2Vs+4504];
	fma.rn.f32 	%f7315, %f2933, %f7314, %f7251;
	ld.shared.f32 	%f7316, [_ZZ23Single_head_flash_attenPfS_S_S_jfE2Vs+4508];
	fma.rn.f32 	%f7317, %f2933, %f7316, %f7253;
	ld.shared.f32 	%f7318, [_ZZ23Single_head_flash_attenPfS_S_S_jfE2Vs+4512];
	fma.rn.f32 	%f7319, %f2933, %f7318, %f7255;
	ld.shared.f32 	%f7320, [_ZZ23Single_head_flash_attenPfS_S_S_jfE2Vs+4516];
	fma.rn.f32 	%f7321, %f2933, %f7320, %f7257;
	ld.shared.f32 	%f7322, [_ZZ23Single_head_flash_attenPfS_S_S_jfE2Vs+4520];
	fma.rn.f32 	%f7323, %f2933, %f7322, %f7259;
	ld.shared.f32 	%f7324, [_ZZ23Single_head_flash_attenPfS_S_S_jfE2Vs+4524];
	fma.rn.f32 	%f7325, %f2933, %f7324, %f7261;
	ld.shared.f32 	%f7326, [_ZZ23Single_head_flash_attenPfS_S_S_jfE2Vs+4528];
	fma.rn.f32 	%f7327, %f2933, %f7326, %f7263;
	ld.shared.f32 	%f7328, [_ZZ23Single_head_flash_attenPfS_S_S_jfE2Vs+4532];
	fma.rn.f32 	%f7329, %f2933, %f7328, %f7265;
	ld.shared.f32 	%f7330, [_ZZ23Single_head_flash_attenPfS_S_S_jfE2Vs+4536];
	fma.rn.f32 	%f7331, %f2933, %f7330, %f7267;
	ld.shared.f32 	%f7332, [_ZZ23Single_head_flash_attenPfS_S_S_jfE2Vs+4540];
	fma.rn.f32 	%f7333, %f2933, %f7332, %f7269;
	ld.shared.f32 	%f7334, [_ZZ23Single_head_flash_attenPfS_S_S_jfE2Vs+4544];
	fma.rn.f32 	%f7335, %f2933, %f7334, %f7271;
	ld.shared.f32 	%f7336, [_ZZ23Single_head_flash_attenPfS_S_S_jfE2Vs+4548];
	fma.rn.f32 	%f7337, %f2933, %f7336, %f7273;
	ld.shared.f32 	%f7338, [_ZZ23Single_head_flash_attenPfS_S_S_jfE2Vs+4552];
	fma.rn.f32 	%f7339, %f2933, %f7338, %f7275;
	ld.shared.f32 	%f7340, [_ZZ23Single_head_flash_attenPfS_S_S_jfE2Vs+4556];
	fma.rn.f32 	%f7341, %f2933, %f7340, %f7277;
	ld.shared.f32 	%f7342, [_ZZ23Single_head_flash_attenPfS_S_S_jfE2Vs+4560];
	fma.rn.f32 	%f7343, %f2933, %f7342, %f7279;
	ld.shared.f32 	%f7344, [_ZZ23Single_head_flash_attenPfS_S_S_jfE2Vs+4564];
	fma.rn.f32 	%f7345, %f2933, %f7344, %f7281;
	ld.shared.f32 	%f7346, [_ZZ23Single_head_flash_attenPfS_S_S_jfE2Vs+4568];
	fma.rn.f32 	%f7347, %f2933, %f7346, %f7283;
	ld.shared.f32 	%f7348, [_ZZ23Single_head_flash_attenPfS_S_S_jfE2Vs+4572];
	fma.rn.f32 	%f7349, %f2933, %f7348, %f7285;
	ld.shared.f32 	%f7350, [_ZZ23Single_head_flash_attenPfS_S_S_jfE2Vs+4576];
	fma.rn.f32 	%f7351, %f2933, %f7350, %f7287;
	ld.shared.f32 	%f7352, [_ZZ23Single_head_flash_attenPfS_S_S_jfE2Vs+4580];
	fma.rn.f32 	%f7353, %f2933, %f7352, %f7289;
	ld.shared.f32 	%f7354, [_ZZ23Single_head_flash_attenPfS_S_S_jfE2Vs+4584];
	fma.rn.f32 	%f7355, %f2933, %f7354, %f7291;
	ld.shared.f32 	%f7356, [_ZZ23Single_head_flash_attenPfS_S_S_jfE2Vs+4588];
	fma.rn.f32 	%f7357, %f2933, %f7356, %f7293;
	ld.shared.f32 	%f7358, [_ZZ23Single_head_flash_attenPfS_S_S_jfE2Vs+4592];
	fma.rn.f32 	%f7359, %f2933, %f7358, %f7295;
	ld.shared.f32 	%f7360, [_ZZ23Single_head_flash_attenPfS_S_S_jfE2Vs+4596];
	fma.rn.f32 	%f7361, %f2933, %f7360, %f7297;
	ld.shared.f32 	%f7362, [_ZZ23Single_head_flash_attenPfS_S_S_jfE2Vs+4600];
	fma.rn.f32 	%f7363, %f2933, %f7362, %f7299;
	ld.shared.f32 	%f7364, [_ZZ23Single_head_flash_attenPfS_S_S_jfE2Vs+4604];
	fma.rn.f32 	%f7365, %f2933, %f7364, %f7301;
	ld.shared.f32 	%f7366, [_ZZ23Single_head_flash_attenPfS_S_S_jfE2Vs+4608];
	fma.rn.f32 	%f7367, %f3009, %f7366, %f7303;
	ld.shared.f32 	%f7368, [_ZZ23Single_head_flash_attenPfS_S_S_jfE2Vs+4612];
	fma.rn.f32 	%f7369, %f3009, %f7368, %f7305;
	ld.shared.f32 	%f7370, [_ZZ23Single_head_flash_attenPfS_S_S_jfE2Vs+4616];
	fma.rn.f32 	%f7371, %f3009, %f7370, %f7307;
	ld.shared.f32 	%f7372, [_ZZ23Single_head_flash_attenPfS_S_S_jfE2Vs+4620];
	fma.rn.f32 	%f7373, %f3009, %f7372, %f7309;
	ld.shared.f32 	%f7374, [_ZZ23Single_head_flash_attenPfS_S_S_jfE2Vs+4624];
	fma.rn.f32 	%f7375, %f3009, %f7374, %f7311;
	ld.shared.f32 	%f7376, [_ZZ23Single_head_flash_attenPfS_S_S_jfE2Vs+4628];
	fma.rn.f32 	%f7377, %f3009, %f7376, %f7313;
	ld.shared.f32 	%f7378, [_ZZ23Single_head_flash_attenPfS_S_S_jfE2Vs+4632];
	fma.rn.f32 	%f7379, %f3009, %f7378, %f7315;
	ld.shared.f32 	%f7380, [_ZZ23Single_head_flash_attenPfS_S_S_jfE2Vs+4636];
	fma.rn.f32 	%f7381, %f3009, %f7380, %f7317;
	ld.shared.f32 	%f7382, [_ZZ23Single_head_flash_attenPfS_S_S_jfE2Vs+4640];
	fma.rn.f32 	%f7383, %f3009, %f7382, %f7319;
	ld.shared.f32 	%f7384, [_ZZ23Single_head_flash_attenPfS_S_S_jfE2Vs+4644];
	fma.rn.f32 	%f7385, %f3009, %f7384, %f7321;
	ld.shared.f32 	%f7386, [_ZZ23Single_head_flash_attenPfS_S_S_jfE2Vs+4648];
	fma.rn.f32 	%f7387, %f3009, %f7386, %f7323;
	ld.shared.f32 	%f7388, [_ZZ23Single_head_flash_attenPfS_S_S_jfE2Vs+4652];
	fma.rn.f32 	%f7389, %f3009, %f7388, %f7325;
	ld.shared.f32 	%f7390, [_ZZ23Single_head_flash_attenPfS_S_S_jfE2Vs+4656];
	fma.rn.f32 	%f7391, %f3009, %f7390, %f7327;
	ld.shared.f32 	%f7392, [_ZZ23Single_head_flash_attenPfS_S_S_jfE2Vs+4660];
	fma.rn.f32 	%f7393, %f3009, %f7392, %f7329;
	ld.shared.f32 	%f7394, [_ZZ23Single_head_flash_attenPfS_S_S_jfE2Vs+4664];
	fma.rn.f32 	%f7395, %f3009, %f7394, %f7331;
	ld.shared.f32 	%f7396, [_ZZ23Single_head_flash_attenPfS_S_S_jfE2Vs+4668];
	fma.rn.f32 	%f7397, %f3009, %f7396, %f7333;
	ld.shared.f32 	%f7398, [_ZZ23Single_head_flash_attenPfS_S_S_jfE2Vs+4672];
	fma.rn.f32 	%f7399, %f3009, %f7398, %f7335;
	ld.shared.f32 	%f7400, [_ZZ23Single_head_flash_attenPfS_S_S_jfE2Vs+4676];
	fma.rn.f32 	%f7401, %f3009, %f7400, %f7337;
	ld.shared.f32 	%f7402, [_ZZ23Single_head_flash_attenPfS_S_S_jfE2Vs+4680];
	fma.rn.f32 	%f7403, %f3009, %f7402, %f7339;
	ld.shared.f32 	%f7404, [_ZZ23Single_head_flash_attenPfS_S_S_jfE2Vs+4684];
	fma.rn.f32 	%f7405, %f3009, %f7404, %f7341;
	ld.shared.f32 	%f7406, [_ZZ23Single_head_flash_attenPfS_S_S_jfE2Vs+4688];
	fma.rn.f32 	%f7407, %f3009, %f7406, %f7343;
	ld.shared.f32 	%f7408, [_ZZ23Single_head_flash_attenPfS_S_S_jfE2Vs+4692];
	fma.rn.f32 	%f7409, %f3009, %f7408, %f7345;
	ld.shared.f32 	%f7410, [_ZZ23Single_head_flash_attenPfS_S_S_jfE2Vs+4696];
	fma.rn.f32 	%f7411, %f3009, %f7410, %f7347;
	ld.shared.f32 	%f7412, [_ZZ23Single_head_flash_attenPfS_S_S_jfE2Vs+4700];
	fma.rn.f32 	%f7413, %f3009, %f7412, %f7349;
	ld.shared.f32 	%f7414, [_ZZ23Single_head_flash_attenPfS_S_S_jfE2Vs+4704];
	fma.rn.f32 	%f7415, %f3009, %f7414, %f7351;
	ld.shared.f32 	%f7416, [_ZZ23Single_head_flash_attenPfS_S_S_jfE2Vs+4708];
	fma.rn.f32 	%f7417, %f3009, %f7416, %f7353;
	ld.shared.f32 	%f7418, [_ZZ23Single_head_flash_attenPfS_S_S_jfE2Vs+4712];
	fma.rn.f32 	%f7419, %f3009, %f7418, %f7355;
	ld.shared.f32 	%f7420, [_ZZ23Single_head_flash_attenPfS_S_S_jfE2Vs+4716];
	fma.rn.f32 	%f7421, %f3009, %f7420, %f7357;
	ld.shared.f32 	%f7422, [_ZZ23Single_head_flash_attenPfS_S_S_jfE2Vs+4720];
	fma.rn.f32 	%f7423, %f3009, %f7422, %f7359;
	ld.shared.f32 	%f7424, [_ZZ23Single_head_flash_attenPfS_S_S_jfE2Vs+4724];
	fma.rn.f32 	%f7425, %f3009, %f7424, %f7361;
	ld.shared.f32 	%f7426, [_ZZ23Single_head_flash_attenPfS_S_S_jfE2Vs+4728];
	fma.rn.f32 	%f7427, %f3009, %f7426, %f7363;
	ld.shared.f32 	%f7428, [_ZZ23Single_head_flash_attenPfS_S_S_jfE2Vs+4732];
	fma.rn.f32 	%f7429, %f3009, %f7428, %f7365;
	ld.shared.f32 	%f7430, [_ZZ23Single_head_flash_attenPfS_S_S_jfE2Vs+4736];
	fma.rn.f32 	%f7431, %f3085, %f7430, %f7367;
	ld.shared.f32 	%f7432, [_ZZ23Single_head_flash_attenPfS_S_S_jfE2Vs+4740];
	fma.rn.f32 	%f7433, %f3085, %f7432, %f7369;
	ld.shared.f32 	%f7434, [_ZZ23Single_head_flash_attenPfS_S_S_jfE2Vs+4744];
	fma.rn.f32 	%f7435, %f3085, %f7434, %f7371;
	ld.shared.f32 	%f7436, [_ZZ23Single_head_flash_attenPfS_S_S_jfE2Vs+4748];
	fma.rn.f32 	%f7437, %f3085, %f7436, %f7373;
	ld.shared.f32 	%f7438, [_ZZ23Single_head_flash_attenPfS_S_S_jfE2Vs+4752];
	fma.rn.f32 	%f7439, %f3085, %f7438, %f7375;
	ld.shared.f32 	%f7440, [_ZZ23Single_head_flash_attenPfS_S_S_jfE2Vs+4756];
	fma.rn.f32 	%f7441, %f3085, %f7440, %f7377;
	ld.shared.f32 	%f7442, [_ZZ23Single_head_flash_attenPfS_S_S_jfE2Vs+4760];
	fma.rn.f32 	%f7443, %f3085, %f7442, %f7379;
	ld.shared.f32 	%f7444, [_ZZ23Single_head_flash_attenPfS_S_S_jfE2Vs+4764];
	fma.rn.f32 	%f7445, %f3085, %f7444, %f7381;
	ld.shared.f32 	%f7446, [_ZZ23Single_head_flash_attenPfS_S_S_jfE2Vs+4768];
	fma.rn.f32 	%f7447, %f3085, %f7446, %f7383;
	ld.shared.f32 	%f7448, [_ZZ23Single_head_flash_attenPfS_S_S_jfE2Vs+4772];
	fma.rn.f32 	%f7449, %f3085, %f7448, %f7385;
	ld.shared.f32 	%f7450, [_ZZ23Single_head_flash_attenPfS_S_S_jfE2Vs+4776];
	fma.rn.f32 	%f7451, %f3085, %f7450, %f7387;
	ld.shared.f32 	%f7452, [_ZZ23Single_head_flash_attenPfS_S_S_jfE2Vs+4780];
	fma.rn.f32 	%f7453, %f3085, %f7452, %f7389;
	ld.shared.f32 	%f7454, [_ZZ23Single_head_flash_attenPfS_S_S_jfE2Vs+4784];
	fma.rn.f32 	%f7455, %f3085, %f7454, %f7391;
	ld.shared.f32 	%f7456, [_ZZ23Single_head_flash_attenPfS_S_S_jfE2Vs+4788];
	fma.rn.f32 	%f7457, %f3085, %f7456, %f7393;
	ld.shared.f32 	%f7458, [_ZZ23Single_head_flash_attenPfS_S_S_jfE2Vs+4792];
	fma.rn.f32 	%f7459, %f3085, %f7458, %f7395;
	ld.shared.f32 	%f7460, [_ZZ23Single_head_flash_attenPfS_S_S_jfE2Vs+4796];
	fma.rn.f32 	%f7461, %f3085, %f7460, %f7397;
	ld.shared.f32 	%f7462, [_ZZ23Single_head_flash_attenPfS_S_S_jfE2Vs+4800];
	fma.rn.f32 	%f7463, %f3085, %f7462, %f7399;
	ld.shared.f32 	%f7464, [_ZZ23Single_head_flash_attenPfS_S_S_jfE2Vs+4804];
	fma.rn.f32 	%f7465, %f3085, %f7464, %f7401;
	ld.shared.f32 	%f7466, [_ZZ23Single_head_flash_attenPfS_S_S_jfE2Vs+4808];
	fma.rn.f32 	%f7467, %f3085, %f7466, %f7403;
	ld.shared.f32 	%f7468, [_ZZ23Single_head_flash_attenPfS_S_S_jfE2Vs+4812];
	fma.rn.f32 	%f7469, %f3085, %f7468, %f7405;
	ld.shared.f32 	%f7470, [_ZZ23Single_head_flash_attenPfS_S_S_jfE2Vs+4816];
	fma.rn.f32 	%f7471, %f3085, %f7470, %f7407;
	ld.shared.f32 	%f7472, [_ZZ23Single_head_flash_attenPfS_S_S_jfE2Vs+4820];
	fma.rn.f32 	%f7473, %f3085, %f7472, %f7409;
	ld.shared.f32 	%f7474, [_ZZ23Single_head_flash_attenPfS_S_S_jfE2Vs+4824];
	fma.rn.f32 	%f7475, %f3085, %f7474, %f7411;
	ld.shared.f32 	%f7476, [_ZZ23Single_head_flash_attenPfS_S_S_jfE2Vs+4828];
	fma.rn.f32 	%f7477, %f3085, %f7476, %f7413;
	ld.shared.f32 	%f7478, [_ZZ23Single_head_flash_attenPfS_S_S_jfE2Vs+4832];
	fma.rn.f32 	%f7479, %f3085, %f7478, %f7415;
	ld.shared.f32 	%f7480, [_ZZ23Single_head_flash_attenPfS_S_S_jfE2Vs+4836];
	fma.rn.f32 	%f7481, %f3085, %f7480, %f7417;
	ld.shared.f32 	%f7482, [_ZZ23Single_head_flash_attenPfS_S_S_jfE2Vs+4840];
	fma.rn.f32 	%f7483, %f3085, %f7482, %f7419;
	ld.shared.f32 	%f7484, [_ZZ23Single_head_flash_attenPfS_S_S_jfE2Vs+4844];
	fma.rn.f32 	%f7485, %f3085, %f7484, %f7421;
	ld.shared.f32 	%f7486, [_ZZ23Single_head_flash_attenPfS_S_S_jfE2Vs+4848];
	fma.rn.f32 	%f7487, %f3085, %f7486, %f7423;
	ld.shared.f32 	%f7488, [_ZZ23Single_head_flash_attenPfS_S_S_jfE2Vs+4852];
	fma.rn.f32 	%f7489, %f3085, %f7488, %f7425;
	ld.shared.f32 	%f7490, [_ZZ23Single_head_flash_attenPfS_S_S_jfE2Vs+4856];
	fma.rn.f32 	%f7491, %f3085, %f7490, %f7427;
	ld.shared.f32 	%f7492, [_ZZ23Single_head_flash_attenPfS_S_S_jfE2Vs+4860];
	fma.rn.f32 	%f7493, %f3085, %f7492, %f7429;
	ld.shared.f32 	%f7494, [_ZZ23Single_head_flash_attenPfS_S_S_jfE2Vs+4864];
	fma.rn.f32 	%f7495, %f3161, %f7494, %f7431;
	ld.shared.f32 	%f7496, [_ZZ23Single_head_flash_attenPfS_S_S_jfE2Vs+4868];
	fma.rn.f32 	%f7497, %f3161, %f7496, %f7433;
	ld.shared.f32 	%f7498, [_ZZ23Single_head_flash_attenPfS_S_S_jfE2Vs+4872];
	fma.rn.f32 	%f7499, %f3161, %f7498, %f7435;
	ld.shared.f32 	%f7500, [_ZZ23Single_head_flash_attenPfS_S_S_jfE2Vs+4876];
	fma.rn.f32 	%f7501, %f3161, %f7500, %f7437;
	ld.shared.f32 	%f7502, [_ZZ23Single_head_flash_attenPfS_S_S_jfE2Vs+4880];
	fma.rn.f32 	%f7503, %f3161, %f7502, %f7439;
	ld.shared.f32 	%f7504, [_ZZ23Single_head_flash_attenPfS_S_S_jfE2Vs+4884];
	fma.rn.f32 	%f7505, %f3161, %f7504, %f7441;
	ld.shared.f32 	%f7506, [_ZZ23Single_head_flash_attenPfS_S_S_jfE2Vs+4888];
	fma.rn.f32 	%f7507, %f3161, %f7506, %f7443;
	ld.shared.f32 	%f7508, [_ZZ23Single_head_flash_attenPfS_S_S_jfE2Vs+4892];
	fma.rn.f32 	%f7509, %f3161, %f7508, %f7445;
	ld.shared.f32 	%f7510, [_ZZ23Single_head_flash_attenPfS_S_S_jfE2Vs+4896];
	fma.rn.f32 	%f7511, %f3161, %f7510, %f7447;
	ld.shared.f32 	%f7512, [_ZZ23Single_head_flash_attenPfS_S_S_jfE2Vs+4900];
	fma.rn.f32 	%f7513, %f3161, %f7512, %f7449;
	ld.shared.f32 	%f7514, [_ZZ23Single_head_flash_attenPfS_S_S_jfE2Vs+4904];
	fma.rn.f32 	%f7515, %f3161, %f7514, %f7451;
	ld.shared.f32 	%f7516, [_ZZ23Single_head_flash_attenPfS_S_S_jfE2Vs+4908];
	fma.rn.f32 	%f7517, %f3161, %f7516, %f7453;
	ld.shared.f32 	%f7518, [_ZZ23Single_head_flash_attenPfS_S_S_jfE2Vs+4912];
	fma.rn.f32 	%f7519, %f3161, %f7518, %f7455;
	ld.shared.f32 	%f7520, [_ZZ23Single_head_flash_attenPfS_S_S_jfE2Vs+4916];
	fma.rn.f32 	%f7521, %f3161, %f7520, %f7457;
	ld.shared.f32 	%f7522, [_ZZ23Single_head_flash_attenPfS_S_S_jfE2Vs+4920];
	fma.rn.f32 	%f7523, %f3161, %f7522, %f7459;
	ld.shared.f32 	%f7524, [_ZZ23Single_head_flash_attenPfS_S_S_jfE2Vs+4924];
	fma.rn.f32 	%f7525, %f3161, %f7524, %f7461;
	ld.shared.f32 	%f7526, [_ZZ23Single_head_flash_attenPfS_S_S_jfE2Vs+4928];
	fma.rn.f32 	%f7527, %f3161, %f7526, %f7463;
	ld.shared.f32 	%f7528, [_ZZ23Single_head_flash_attenPfS_S_S_jfE2Vs+4932];
	fma.rn.f32 	%f7529, %f3161, %f7528, %f7465;
	ld.shared.f32 	%f7530, [_ZZ23Single_head_flash_attenPfS_S_S_jfE2Vs+4936];
	fma.rn.f32 	%f7531, %f3161, %f7530, %f7467;
	ld.shared.f32 	%f7532, [_ZZ23Single_head_flash_attenPfS_S_S_jfE2Vs+4940];
	fma.rn.f32 	%f7533, %f3161, %f7532, %f7469;
	ld.shared.f32 	%f7534, [_ZZ23Single_head_flash_attenPfS_S_S_jfE2Vs+4944];
	fma.rn.f32 	%f7535, %f3161, %f7534, %f7471;
	ld.shared.f32 	%f7536, [_ZZ23Single_head_flash_attenPfS_S_S_jfE2Vs+4948];
	fma.rn.f32 	%f7537, %f3161, %f7536, %f7473;
	ld.shared.f32 	%f7538, [_ZZ23Single_head_flash_attenPfS_S_S_jfE2Vs+4952];
	fma.rn.f32 	%f7539, %f3161, %f7538, %f7475;
	ld.shared.f32 	%f7540, [_ZZ23Single_head_flash_attenPfS_S_S_jfE2Vs+4956];
	fma.rn.f32 	%f7541, %f3161, %f7540, %f7477;
	ld.shared.f32 	%f7542, [_ZZ23Single_head_flash_attenPfS_S_S_jfE2Vs+4960];
	fma.rn.f32 	%f7543, %f3161, %f7542, %f7479;
	ld.shared.f32 	%f7544, [_ZZ23Single_head_flash_attenPfS_S_S_jfE2Vs+4964];
	fma.rn.f32 	%f7545, %f3161, %f7544, %f7481;
	ld.shared.f32 	%f7546, [_ZZ23Single_head_flash_attenPfS_S_S_jfE2Vs+4968];
	fma.rn.f32 	%f7547, %f3161, %f7546, %f7483;
	ld.shared.f32 	%f7548, [_ZZ23Single_head_flash_attenPfS_S_S_jfE2Vs+4972];
	fma.rn.f32 	%f7549, %f3161, %f7548, %f7485;
	ld.shared.f32 	%f7550, [_ZZ23Single_head_flash_attenPfS_S_S_jfE2Vs+4976];
	fma.rn.f32 	%f7551, %f3161, %f7550, %f7487;
	ld.shared.f32 	%f7552, [_ZZ23Single_head_flash_attenPfS_S_S_jfE2Vs+4980];
	fma.rn.f32 	%f7553, %f3161, %f7552, %f7489;
	ld.shared.f32 	%f7554, [_ZZ23Single_head_flash_attenPfS_S_S_jfE2Vs+4984];
	fma.rn.f32 	%f7555, %f3161, %f7554, %f7491;
	ld.shared.f32 	%f7556, [_ZZ23Single_head_flash_attenPfS_S_S_jfE2Vs+4988];
	fma.rn.f32 	%f7557, %f3161, %f7556, %f7493;
	ld.shared.f32 	%f7558, [_ZZ23Single_head_flash_attenPfS_S_S_jfE2Vs+4992];
	fma.rn.f32 	%f7559, %f3237, %f7558, %f7495;
	ld.shared.f32 	%f7560, [_ZZ23Single_head_flash_attenPfS_S_S_jfE2Vs+4996];
	fma.rn.f32 	%f7561, %f3237, %f7560, %f7497;
	ld.shared.f32 	%f7562, [_ZZ23Single_head_flash_attenPfS_S_S_jfE2Vs+5000];
	fma.rn.f32 	%f7563, %f3237, %f7562, %f7499;
	ld.shared.f32 	%f7564, [_ZZ23Single_head_flash_attenPfS_S_S_jfE2Vs+5004];
	fma.rn.f32 	%f7565, %f3237, %f7564, %f7501;
	ld.shared.f32 	%f7566, [_ZZ23Single_head_flash_attenPfS_S_S_jfE2Vs+5008];
	fma.rn.f32 	%f7567, %f3237, %f7566, %f7503;
	ld.shared.f32 	%f7568, [_ZZ23Single_head_flash_attenPfS_S_S_jfE2Vs+5012];
	fma.rn.f32 	%f7569, %f3237, %f7568, %f7505;
	ld.shared.f32 	%f7570, [_ZZ23Single_head_flash_attenPfS_S_S_jfE2Vs+5016];
	fma.rn.f32 	%f7571, %f3237, %f7570, %f7507;
	ld.shared.f32 	%f7572, [_ZZ23Single_head_flash_attenPfS_S_S_jfE2Vs+5020];
	fma.rn.f32 	%f7573, %f3237, %f7572, %f7509;
	ld.shared.f32 	%f7574, [_ZZ23Single_head_flash_attenPfS_S_S_jfE2Vs+5024];
	fma.rn.f32 	%f7575, %f3237, %f7574, %f7511;
	ld.shared.f32 	%f7576, [_ZZ23Single_head_flash_attenPfS_S_S_jfE2Vs+5028];
	fma.rn.f32 	%f7577, %f3237, %f7576, %f7513;
	ld.shared.f32 	%f7578, [_ZZ23Single_head_flash_attenPfS_S_S_jfE2Vs+5032];
	fma.rn.f32 	%f7579, %f3237, %f7578, %f7515;
	ld.shared.f32 	%f7580, [_ZZ23Single_head_flash_attenPfS_S_S_jfE2Vs+5036];
	fma.rn.f32 	%f7581, %f3237, %f7580, %f7517;
	ld.shared.f32 	%f7582, [_ZZ23Single_head_flash_attenPfS_S_S_jfE2Vs+5040];
	fma.rn.f32 	%f7583, %f3237, %f7582, %f7519;
	ld.shared.f32 	%f7584, [_ZZ23Single_head_flash_attenPfS_S_S_jfE2Vs+5044];
	fma.rn.f32 	%f7585, %f3237, %f7584, %f7521;
	ld.shared.f32 	%f7586, [_ZZ23Single_head_flash_attenPfS_S_S_jfE2Vs+5048];
	fma.rn.f32 	%f7587, %f3237, %f7586, %f7523;
	ld.shared.f32 	%f7588, [_ZZ23Single_head_flash_attenPfS_S_S_jfE2Vs+5052];
	fma.rn.f32 	%f7589, %f3237, %f7588, %f7525;
	ld.shared.f32 	%f7590, [_ZZ23Single_head_flash_attenPfS_S_S_jfE2Vs+5056];
	fma.rn.f32 	%f7591, %f3237, %f7590, %f7527;
	ld.shared.f32 	%f7592, [_ZZ23Single_head_flash_attenPfS_S_S_jfE2Vs+5060];
	fma.rn.f32 	%f7593, %f3237, %f7592, %f7529;
	ld.shared.f32 	%f7594, [_ZZ23Single_head_flash_attenPfS_S_S_jfE2Vs+5064];
	fma.rn.f32 	%f7595, %f3237, %f7594, %f7531;
	ld.shared.f32 	%f7596, [_ZZ23Single_head_flash_attenPfS_S_S_jfE2Vs+5068];
	fma.rn.f32 	%f7597, %f3237, %f7596, %f7533;
	ld.shared.f32 	%f7598, [_ZZ23Single_head_flash_attenPfS_S_S_jfE2Vs+5072];
	fma.rn.f32 	%f7599, %f3237, %f7598, %f7535;
	ld.shared.f32 	%f7600, [_ZZ23Single_head_flash_attenPfS_S_S_jfE2Vs+5076];
	fma.rn.f32 	%f7601, %f3237, %f7600, %f7537;
	ld.shared.f32 	%f7602, [_ZZ23Single_head_flash_attenPfS_S_S_jfE2Vs+5080];
	fma.rn.f32 	%f7603, %f3237, %f7602, %f7539;
	ld.shared.f32 	%f7604, [_ZZ23Single_head_flash_attenPfS_S_S_jfE2Vs+5084];
	fma.rn.f32 	%f7605, %f3237, %f7604, %f7541;
	ld.shared.f32 	%f7606, [_ZZ23Single_head_flash_attenPfS_S_S_jfE2Vs+5088];
	fma.rn.f32 	%f7607, %f3237, %f7606, %f7543;
	ld.shared.f32 	%f7608, [_ZZ23Single_head_flash_attenPfS_S_S_jfE2Vs+5092];
	fma.rn.f32 	%f7609, %f3237, %f7608, %f7545;
	ld.shared.f32 	%f7610, [_ZZ23Single_head_flash_attenPfS_S_S_jfE2Vs+5096];
	fma.rn.f32 	%f7611, %f3237, %f7610, %f7547;
	ld.shared.f32 	%f7612, [_ZZ23Single_head_flash_attenPfS_S_S_jfE2Vs+5100];
	fma.rn.f32 	%f7613, %f3237, %f7612, %f7549;
	ld.shared.f32 	%f7614, [_ZZ23Single_head_flash_attenPfS_S_S_jfE2Vs+5104];
	fma.rn.f32 	%f7615, %f3237, %f7614, %f7551;
	ld.shared.f32 	%f7616, [_ZZ23Single_head_flash_attenPfS_S_S_jfE2Vs+5108];
	fma.rn.f32 	%f7617, %f3237, %f7616, %f7553;
	ld.shared.f32 	%f7618, [_ZZ23Single_head_flash_attenPfS_S_S_jfE2Vs+5112];
	fma.rn.f32 	%f7619, %f3237, %f7618, %f7555;
	ld.shared.f32 	%f7620, [_ZZ23Single_head_flash_attenPfS_S_S_jfE2Vs+5116];
	fma.rn.f32 	%f7621, %f3237, %f7620, %f7557;
	ld.shared.f32 	%f7622, [_ZZ23Single_head_flash_attenPfS_S_S_jfE2Vs+5120];
	fma.rn.f32 	%f7623, %f3313, %f7622, %f7559;
	ld.shared.f32 	%f7624, [_ZZ23Single_head_flash_attenPfS_S_S_jfE2Vs+5124];
	fma.rn.f32 	%f7625, %f3313, %f7624, %f7561;
	ld.shared.f32 	%f7626, [_ZZ23Single_head_flash_attenPfS_S_S_jfE2Vs+5128];
	fma.rn.f32 	%f7627, %f3313, %f7626, %f7563;
	ld.shared.f32 	%f7628, [_ZZ23Single_head_flash_attenPfS_S_S_jfE2Vs+5132];
	fma.rn.f32 	%f7629, %f3313, %f7628, %f7565;
	ld.shared.f32 	%f7630, [_ZZ23Single_head_flash_attenPfS_S_S_jfE2Vs+5136];
	fma.rn.f32 	%f7631, %f3313, %f7630, %f7567;
	ld.shared.f32 	%f7632, [_ZZ23Single_head_flash_attenPfS_S_S_jfE2Vs+5140];
	fma.rn.f32 	%f7633, %f3313, %f7632, %f7569;
	ld.shared.f32 	%f7634, [_ZZ23Single_head_flash_attenPfS_S_S_jfE2Vs+5144];
	fma.rn.f32 	%f7635, %f3313, %f7634, %f7571;
	ld.shared.f32 	%f7636, [_ZZ23Single_head_flash_attenPfS_S_S_jfE2Vs+5148];
	fma.rn.f32 	%f7637, %f3313, %f7636, %f7573;
	ld.shared.f32 	%f7638, [_ZZ23Single_head_flash_attenPfS_S_S_jfE2Vs+5152];
	fma.rn.f32 	%f7639, %f3313, %f7638, %f7575;
	ld.shared.f32 	%f7640, [_ZZ23Single_head_flash_attenPfS_S_S_jfE2Vs+5156];
	fma.rn.f32 	%f7641, %f3313, %f7640, %f7577;
	ld.shared.f32 	%f7642, [_ZZ23Single_head_flash_attenPfS_S_S_jfE2Vs+5160];
	fma.rn.f32 	%f7643, %f3313, %f7642, %f7579;
	ld.shared.f32 	%f7644, [_ZZ23Single_head_flash_attenPfS_S_S_jfE2Vs+5164];
	fma.rn.f32 	%f7645, %f3313, %f7644, %f7581;
	ld.shared.f32 	%f7646, [_ZZ23Single_head_flash_attenPfS_S_S_jfE2Vs+5168];
	fma.rn.f32 	%f7647, %f3313, %f7646, %f7583;
	ld.shared.f32 	%f7648, [_ZZ23Single_head_flash_attenPfS_S_S_jfE2Vs+5172];
	fma.rn.f32 	%f7649, %f3313, %f7648, %f7585;
	ld.shared.f32 	%f7650, [_ZZ23Single_head_flash_attenPfS_S_S_jfE2Vs+5176];
	fma.rn.f32 	%f7651, %f3313, %f7650, %f7587;
	ld.shared.f32 	%f7652, [_ZZ23Single_head_flash_attenPfS_S_S_jfE2Vs+5180];
	fma.rn.f32 	%f7653, %f3313, %f7652, %f7589;
	ld.shared.f32 	%f7654, [_ZZ23Single_head_flash_attenPfS_S_S_jfE2Vs+5184];
	fma.rn.f32 	%f7655, %f3313, %f7654, %f7591;
	ld.shared.f32 	%f7656, [_ZZ23Single_head_flash_attenPfS_S_S_jfE2Vs+5188];
	fma.rn.f32 	%f7657, %f3313, %f7656, %f7593;
	ld.shared.f32 	%f7658, [_ZZ23Single_head_flash_attenPfS_S_S_jfE2Vs+5192];
	fma.rn.f32 	%f7659, %f3313, %f7658, %f7595;
	ld.shared.f32 	%f7660, [_ZZ23Single_head_flash_attenPfS_S_S_jfE2Vs+5196];
	fma.rn.f32 	%f7661, %f3313, %f7660, %f7597;
	ld.shared.f32 	%f7662, [_ZZ23Single_head_flash_attenPfS_S_S_jfE2Vs+5200];
	fma.rn.f32 	%f7663, %f3313, %f7662, %f7599;
	ld.shared.f32 	%f7664, [_ZZ23Single_head_flash_attenPfS_S_S_jfE2Vs+5204];
	fma.rn.f32 	%f7665, %f3313, %f7664, %f7601;
	ld.shared.f32 	%f7666, [_ZZ23Single_head_flash_attenPfS_S_S_jfE2Vs+5208];
	fma.rn.f32 	%f7667, %f3313, %f7666, %f7603;
	ld.shared.f32 	%f7668, [_ZZ23Single_head_flash_attenPfS_S_S_jfE2Vs+5212];
	fma.rn.f32 	%f7669, %f3313, %f7668, %f7605;
	ld.shared.f32 	%f7670, [_ZZ23Single_head_flash_attenPfS_S_S_jfE2Vs+5216];
	fma.rn.f32 	%f7671, %f3313, %f7670, %f7607;
	ld.shared.f32 	%f7672, [_ZZ23Single_head_flash_attenPfS_S_S_jfE2Vs+5220];
	fma.rn.f32 	%f7673, %f3313, %f7672, %f7609;
	ld.shared.f32 	%f7674, [_ZZ23Single_head_flash_attenPfS_S_S_jfE2Vs+5224];
	fma.rn.f32 	%f7675, %f3313, %f7674, %f7611;
	ld.shared.f32 	%f7676, [_ZZ23Single_head_flash_attenPfS_S_S_jfE2Vs+5228];
	fma.rn.f32 	%f7677, %f3313, %f7676, %f7613;
	ld.shared.f32 	%f7678, [_ZZ23Single_head_flash_attenPfS_S_S_jfE2Vs+5232];
	fma.rn.f32 	%f7679, %f3313, %f7678, %f7615;
	ld.shared.f32 	%f7680, [_ZZ23Single_head_flash_attenPfS_S_S_jfE2Vs+5236];
	fma.rn.f32 	%f7681, %f3313, %f7680, %f7617;
	ld.shared.f32 	%f7682, [_ZZ23Single_head_flash_attenPfS_S_S_jfE2Vs+5240];
	fma.rn.f32 	%f7683, %f3313, %f7682, %f7619;
	ld.shared.f32 	%f7684, [_ZZ23Single_head_flash_attenPfS_S_S_jfE2Vs+5244];
	fma.rn.f32 	%f7685, %f3313, %f7684, %f7621;
	ld.shared.f32 	%f7686, [_ZZ23Single_head_flash_attenPfS_S_S_jfE2Vs+5248];
	fma.rn.f32 	%f7687, %f3389, %f7686, %f7623;
	ld.shared.f32 	%f7688, [_ZZ23Single_head_flash_attenPfS_S_S_jfE2Vs+5252];
	fma.rn.f32 	%f7689, %f3389, %f7688, %f7625;
	ld.shared.f32 	%f7690, [_ZZ23Single_head_flash_attenPfS_S_S_jfE2Vs+5256];
	fma.rn.f32 	%f7691, %f3389, %f7690, %f7627;
	ld.shared.f32 	%f7692, [_ZZ23Single_head_flash_attenPfS_S_S_jfE2Vs+5260];
	fma.rn.f32 	%f7693, %f3389, %f7692, %f7629;
	ld.shared.f32 	%f7694, [_ZZ23Single_head_flash_attenPfS_S_S_jfE2Vs+5264];
	fma.rn.f32 	%f7695, %f3389, %f7694, %f7631;
	ld.shared.f32 	%f7696, [_ZZ23Single_head_flash_attenPfS_S_S_jfE2Vs+5268];
	fma.rn.f32 	%f7697, %f3389, %f7696, %f7633;
	ld.shared.f32 	%f7698, [_ZZ23Single_head_flash_attenPfS_S_S_jfE2Vs+5272];
	fma.rn.f32 	%f7699, %f3389, %f7698, %f7635;
	ld.shared.f32 	%f7700, [_ZZ23Single_head_flash_attenPfS_S_S_jfE2Vs+5276];
	fma.rn.f32 	%f7701, %f3389, %f7700, %f7637;
	ld.shared.f32 	%f7702, [_ZZ23Single_head_flash_attenPfS_S_S_jfE2Vs+5280];
	fma.rn.f32 	%f7703, %f3389, %f7702, %f7639;
	ld.shared.f32 	%f7704, [_ZZ23Single_head_flash_attenPfS_S_S_jfE2Vs+5284];
	fma.rn.f32 	%f7705, %f3389, %f7704, %f7641;
	ld.shared.f32 	%f7706, [_ZZ23Single_head_flash_attenPfS_S_S_jfE2Vs+5288];
	fma.rn.f32 	%f7707, %f3389, %f7706, %f7643;
	ld.shared.f32 	%f7708, [_ZZ23Single_head_flash_attenPfS_S_S_jfE2Vs+5292];
	fma.rn.f32 	%f7709, %f3389, %f7708, %f7645;
	ld.shared.f32 	%f7710, [_ZZ23Single_head_flash_attenPfS_S_S_jfE2Vs+5296];
	fma.rn.f32 	%f7711, %f3389, %f7710, %f7647;
	ld.shared.f32 	%f7712, [_ZZ23Single_head_flash_attenPfS_S_S_jfE2Vs+5300];
	fma.rn.f32 	%f7713, %f3389, %f7712, %f7649;
	ld.shared.f32 	%f7714, [_ZZ23Single_head_flash_attenPfS_S_S_jfE2Vs+5304];
	fma.rn.f32 	%f7715, %f3389, %f7714, %f7651;
	ld.shared.f32 	%f7716, [_ZZ23Single_head_flash_attenPfS_S_S_jfE2Vs+5308];
	fma.rn.f32 	%f7717, %f3389, %f7716, %f7653;
	ld.shared.f32 	%f7718, [_ZZ23Single_head_flash_attenPfS_S_S_jfE2Vs+5312];
	fma.rn.f32 	%f7719, %f3389, %f7718, %f7655;
	ld.shared.f32 	%f7720, [_ZZ23Single_head_flash_attenPfS_S_S_jfE2Vs+5316];
	fma.rn.f32 	%f7721, %f3389, %f7720, %f7657;
	ld.shared.f32 	%f7722, [_ZZ23Single_head_flash_attenPfS_S_S_jfE2Vs+5320];
	fma.rn.f32 	%f7723, %f3389, %f7722, %f7659;
	ld.shared.f32 	%f7724, [_ZZ23Single_head_flash_attenPfS_S_S_jfE2Vs+5324];
	fma.rn.f32 	%f7725, %f3389, %f7724, %f7661;
	ld.shared.f32 	%f7726, [_ZZ23Single_head_flash_attenPfS_S_S_jfE2Vs+5328];
	fma.rn.f32 	%f7727, %f3389, %f7726, %f7663;
	ld.shared.f32 	%f7728, [_ZZ23Single_head_flash_attenPfS_S_S_jfE2Vs+5332];
	fma.rn.f32 	%f7729, %f3389, %f7728, %f7665;
	ld.shared.f32 	%f7730, [_ZZ23Single_head_flash_attenPfS_S_S_jfE2Vs+5336];
	fma.rn.f32 	%f7731, %f3389, %f7730, %f7667;
	ld.shared.f32 	%f7732, [_ZZ23Single_head_flash_attenPfS_S_S_jfE2Vs+5340];
	fma.rn.f32 	%f7733, %f3389, %f7732, %f7669;
	ld.shared.f32 	%f7734, [_ZZ23Single_head_flash_attenPfS_S_S_jfE2Vs+5344];
	fma.rn.f32 	%f7735, %f3389, %f7734, %f7671;
	ld.shared.f32 	%f7736, [_ZZ23Single_head_flash_attenPfS_S_S_jfE2Vs+5348];
	fma.rn.f32 	%f7737, %f3389, %f7736, %f7673;
	ld.shared.f32 	%f7738, [_ZZ23Single_head_flash_attenPfS_S_S_jfE2Vs+5352];
	fma.rn.f32 	%f7739, %f3389, %f7738, %f7675;
	ld.shared.f32 	%f7740, [_ZZ23Single_head_flash_attenPfS_S_S_jfE2Vs+5356];
	fma.rn.f32 	%f7741, %f3389, %f7740, %f7677;
	ld.shared.f32 	%f7742, [_ZZ23Single_head_flash_attenPfS_S_S_jfE2Vs+5360];
	fma.rn.f32 	%f7743, %f3389, %f7742, %f7679;
	ld.shared.f32 	%f7744, [_ZZ23Single_head_flash_attenPfS_S_S_jfE2Vs+5364];
	fma.rn.f32 	%f7745, %f3389, %f7744, %f7681;
	ld.shared.f32 	%f7746, [_ZZ23Single_head_flash_attenPfS_S_S_jfE2Vs+5368];
	fma.rn.f32 	%f7747, %f3389, %f7746, %f7683;
	ld.shared.f32 	%f7748, [_ZZ23Single_head_flash_attenPfS_S_S_jfE2Vs+5372];
	fma.rn.f32 	%f7749, %f3389, %f7748, %f7685;
	ld.shared.f32 	%f7750, [_ZZ23Single_head_flash_attenPfS_S_S_jfE2Vs+5376];
	fma.rn.f32 	%f7751, %f3465, %f7750, %f7687;
	ld.shared.f32 	%f7752, [_ZZ23Single_head_flash_attenPfS_S_S_jfE2Vs+5380];
	fma.rn.f32 	%f7753, %f3465, %f7752, %f7689;
	ld.shared.f32 	%f7754, [_ZZ23Single_head_flash_attenPfS_S_S_jfE2Vs+5384];
	fma.rn.f32 	%f7755, %f3465, %f7754, %f7691;
	ld.shared.f32 	%f7756, [_ZZ23Single_head_flash_attenPfS_S_S_jfE2Vs+5388];
	fma.rn.f32 	%f7757, %f3465, %f7756, %f7693;
	ld.shared.f32 	%f7758, [_ZZ23Single_head_flash_attenPfS_S_S_jfE2Vs+5392];
	fma.rn.f32 	%f7759, %f3465, %f7758, %f7695;
	ld.shared.f32 	%f7760, [_ZZ23Single_head_flash_attenPfS_S_S_jfE2Vs+5396];
	fma.rn.f32 	%f7761, %f3465, %f7760, %f7697;
	ld.shared.f32 	%f7762, [_ZZ23Single_head_flash_attenPfS_S_S_jfE2Vs+5400];
	fma.rn.f32 	%f7763, %f3465, %f7762, %f7699;
	ld.shared.f32 	%f7764, [_ZZ23Single_head_flash_attenPfS_S_S_jfE2Vs+5404];
	fma.rn.f32 	%f7765, %f3465, %f7764, %f7701;
	ld.shared.f32 	%f7766, [_ZZ23Single_head_flash_attenPfS_S_S_jfE2Vs+5408];
	fma.rn.f32 	%f7767, %f3465, %f7766, %f7703;
	ld.shared.f32 	%f7768, [_ZZ23Single_head_flash_attenPfS_S_S_jfE2Vs+5412];
	fma.rn.f32 	%f7769, %f3465, %f7768, %f7705;
	ld.shared.f32 	%f7770, [_ZZ23Single_head_flash_attenPfS_S_S_jfE2Vs+5416];
	fma.rn.f32 	%f7771, %f3465, %f7770, %f7707;
	ld.shared.f32 	%f7772, [_ZZ23Single_head_flash_attenPfS_S_S_jfE2Vs+5420];
	fma.rn.f32 	%f7773, %f3465, %f7772, %f7709;
	ld.shared.f32 	%f7774, [_ZZ23Single_head_flash_attenPfS_S_S_jfE2Vs+5424];
	fma.rn.f32 	%f7775, %f3465, %f7774, %f7711;
	ld.shared.f32 	%f7776, [_ZZ23Single_head_flash_attenPfS_S_S_jfE2Vs+5428];
	fma.rn.f32 	%f7777, %f3465, %f7776, %f7713;
	ld.shared.f32 	%f7778, [_ZZ23Single_head_flash_attenPfS_S_S_jfE2Vs+5432];
	fma.rn.f32 	%f7779, %f3465, %f7778, %f7715;
	ld.shared.f32 	%f7780, [_ZZ23Single_head_flash_attenPfS_S_S_jfE2Vs+5436];
	fma.rn.f32 	%f7781, %f3465, %f7780, %f7717;
	ld.shared.f32 	%f7782, [_ZZ23Single_head_flash_attenPfS_S_S_jfE2Vs+5440];
	fma.rn.f32 	%f7783, %f3465, %f7782, %f7719;
	ld.shared.f32 	%f7784, [_ZZ23Single_head_flash_attenPfS_S_S_jfE2Vs+5444];
	fma.rn.f32 	%f7785, %f3465, %f7784, %f7721;
	ld.shared.f32 	%f7786, [_ZZ23Single_head_flash_attenPfS_S_S_jfE2Vs+5448];
	fma.rn.f32 	%f7787, %f3465, %f7786, %f7723;
	ld.shared.f32 	%f7788, [_ZZ23Single_head_flash_attenPfS_S_S_jfE2Vs+5452];
	fma.rn.f32 	%f7789, %f3465, %f7788, %f7725;
	ld.shared.f32 	%f7790, [_ZZ23Single_head_flash_attenPfS_S_S_jfE2Vs+5456];
	fma.rn.f32 	%f7791, %f3465, %f7790, %f7727;
	ld.shared.f32 	%f7792, [_ZZ23Single_head_flash_attenPfS_S_S_jfE2Vs+5460];
	fma.rn.f32 	%f7793, %f3465, %f7792, %f7729;
	ld.shared.f32 	%f7794, [_ZZ23Single_head_flash_attenPfS_S_S_jfE2Vs+5464];
	fma.rn.f32 	%f7795, %f3465, %f7794, %f7731;
	ld.shared.f32 	%f7796, [_ZZ23Single_head_flash_attenPfS_S_S_jfE2Vs+5468];
	fma.rn.f32 	%f7797, %f3465, %f7796, %f7733;
	ld.shared.f32 	%f7798, [_ZZ23Single_head_flash_attenPfS_S_S_jfE2Vs+5472];
	fma.rn.f32 	%f7799, %f3465, %f7798, %f7735;
	ld.shared.f32 	%f7800, [_ZZ23Single_head_flash_attenPfS_S_S_jfE2Vs+5476];
	fma.rn.f32 	%f7801, %f3465, %f7800, %f7737;
	ld.shared.f32 	%f7802, [_ZZ23Single_head_flash_attenPfS_S_S_jfE2Vs+5480];
	fma.rn.f32 	%f7803, %f3465, %f7802, %f7739;
	ld.shared.f32 	%f7804, [_ZZ23Single_head_flash_attenPfS_S_S_jfE2Vs+5484];
	fma.rn.f32 	%f7805, %f3465, %f7804, %f7741;
	ld.shared.f32 	%f7806, [_ZZ23Single_head_flash_attenPfS_S_S_jfE2Vs+5488];
	fma.rn.f32 	%f7807, %f3465, %f7806, %f7743;
	ld.shared.f32 	%f7808, [_ZZ23Single_head_flash_attenPfS_S_S_jfE2Vs+5492];
	fma.rn.f32 	%f7809, %f3465, %f7808, %f7745;
	ld.shared.f32 	%f7810, [_ZZ23Single_head_flash_attenPfS_S_S_jfE2Vs+5496];
	fma.rn.f32 	%f7811, %f3465, %f7810, %f7747;
	ld.shared.f32 	%f7812, [_ZZ23Single_head_flash_attenPfS_S_S_jfE2Vs+5500];
	fma.rn.f32 	%f7813, %f3465, %f7812, %f7749;
	ld.shared.f32 	%f7814, [_ZZ23Single_head_flash_attenPfS_S_S_jfE2Vs+5504];
	fma.rn.f32 	%f7815, %f3541, %f7814, %f7751;
	ld.shared.f32 	%f7816, [_ZZ23Single_head_flash_attenPfS_S_S_jfE2Vs+5508];
	fma.rn.f32 	%f7817, %f3541, %f7816, %f7753;
	ld.shared.f32 	%f7818, [_ZZ23Single_head_flash_attenPfS_S_S_jfE2Vs+5512];
	fma.rn.f32 	%f7819, %f3541, %f7818, %f7755;
	ld.shared.f32 	%f7820, [_ZZ23Single_head_flash_attenPfS_S_S_jfE2Vs+5516];
	fma.rn.f32 	%f7821, %f3541, %f7820, %f7757;
	ld.shared.f32 	%f7822, [_ZZ23Single_head_flash_attenPfS_S_S_jfE2Vs+5520];
	fma.rn.f32 	%f7823, %f3541, %f7822, %f7759;
	ld.shared.f32 	%f7824, [_ZZ23Single_head_flash_attenPfS_S_S_jfE2Vs+5524];
	fma.rn.f32 	%f7825, %f3541, %f7824, %f7761;
	ld.shared.f32 	%f7826, [_ZZ23Single_head_flash_attenPfS_S_S_jfE2Vs+5528];
	fma.rn.f32 	%f7827, %f3541, %f7826, %f7763;
	ld.shared.f32 	%f7828, [_ZZ23Single_head_flash_attenPfS_S_S_jfE2Vs+5532];
	fma.rn.f32 	%f7829, %f3541, %f7828, %f7765;
	ld.shared.f32 	%f7830, [_ZZ23Single_head_flash_attenPfS_S_S_jfE2Vs+5536];
	fma.rn.f32 	%f7831, %f3541, %f7830, %f7767;
	ld.shared.f32 	%f7832, [_ZZ23Single_head_flash_attenPfS_S_S_jfE2Vs+5540];
	fma.rn.f32 	%f7833, %f3541, %f7832, %f7769;
	ld.shared.f32 	%f7834, [_ZZ23Single_head_flash_attenPfS_S_S_jfE2Vs+5544];
	fma.rn.f32 	%f7835, %f3541, %f7834, %f7771;
	ld.shared.f32 	%f7836, [_ZZ23Single_head_flash_attenPfS_S_S_jfE2Vs+5548];
	fma.rn.f32 	%f7837, %f3541, %f7836, %f7773;
	ld.shared.f32 	%f7838, [_ZZ23Single_head_flash_attenPfS_S_S_jfE2Vs+5552];
	fma.rn.f32 	%f7839, %f3541, %f7838, %f7775;
	ld.shared.f32 	%f7840, [_ZZ23Single_head_flash_attenPfS_S_S_jfE2Vs+5556];
	fma.rn.f32 	%f7841, %f3541, %f7840, %f7777;
	ld.shared.f32 	%f7842, [_ZZ23Single_head_flash_attenPfS_S_S_jfE2Vs+5560];
	fma.rn.f32 	%f7843, %f3541, %f7842, %f7779;
	ld.shared.f32 	%f7844, [_ZZ23Single_head_flash_attenPfS_S_S_jfE2Vs+5564];
	fma.rn.f32 	%f7845, %f3541, %f7844, %f7781;
	ld.shared.f32 	%f7846, [_ZZ23Single_head_flash_attenPfS_S_S_jfE2Vs+5568];
	fma.rn.f32 	%f7847, %f3541, %f7846, %f7783;
	ld.shared.f32 	%f7848, [_ZZ23Single_head_flash_attenPfS_S_S_jfE2Vs+5572];
	fma.rn.f32 	%f7849, %f3541, %f7848, %f7785;
	ld.shared.f32 	%f7850, [_ZZ23Single_head_flash_attenPfS_S_S_jfE2Vs+5576];
	fma.rn.f32 	%f7851, %f3541, %f7850, %f7787;
	ld.shared.f32 	%f7852, [_ZZ23Single_head_flash_attenPfS_S_S_jfE2Vs+5580];
	fma.rn.f32 	%f7853, %f3541, %f7852, %f7789;
	ld.shared.f32 	%f7854, [_ZZ23Single_head_flash_attenPfS_S_S_jfE2Vs+5584];
	fma.rn.f32 	%f7855, %f3541, %f7854, %f7791;
	ld.shared.f32 	%f7856, [_ZZ23Single_head_flash_attenPfS_S_S_jfE2Vs+5588];
	fma.rn.f32 	%f7857, %f3541, %f7856, %f7793;
	ld.shared.f32 	%f7858, [_ZZ23Single_head_flash_attenPfS_S_S_jfE2Vs+5592];
	fma.rn.f32 	%f7859, %f3541, %f7858, %f7795;
	ld.shared.f32 	%f7860, [_ZZ23Single_head_flash_attenPfS_S_S_jfE2Vs+5596];
	fma.rn.f32 	%f7861, %f3541, %f7860, %f7797;
	ld.shared.f32 	%f7862, [_ZZ23Single_head_flash_attenPfS_S_S_jfE2Vs+5600];
	fma.rn.f32 	%f7863, %f3541, %f7862, %f7799;
	ld.shared.f32 	%f7864, [_ZZ23Single_head_flash_attenPfS_S_S_jfE2Vs+5604];
	fma.rn.f32 	%f7865, %f3541, %f7864, %f7801;
	ld.shared.f32 	%f7866, [_ZZ23Single_head_flash_attenPfS_S_S_jfE2Vs+5608];
	fma.rn.f32 	%f7867, %f3541, %f7866, %f7803;
	ld.shared.f32 	%f7868, [_ZZ23Single_head_flash_attenPfS_S_S_jfE2Vs+5612];
	fma.rn.f32 	%f7869, %f3541, %f7868, %f7805;
	ld.shared.f32 	%f7870, [_ZZ23Single_head_flash_attenPfS_S_S_jfE2Vs+5616];
	fma.rn.f32 	%f7871, %f3541, %f7870, %f7807;
	ld.shared.f32 	%f7872, [_ZZ23Single_head_flash_attenPfS_S_S_jfE2Vs+5620];
	fma.rn.f32 	%f7873, %f3541, %f7872, %f7809;
	ld.shared.f32 	%f7874, [_ZZ23Single_head_flash_attenPfS_S_S_jfE2Vs+5624];
	fma.rn.f32 	%f7875, %f3541, %f7874, %f7811;
	ld.shared.f32 	%f7876, [_ZZ23Single_head_flash_attenPfS_S_S_jfE2Vs+5628];
	fma.rn.f32 	%f7877, %f3541, %f7876, %f7813;
	ld.shared.f32 	%f7878, [_ZZ23Single_head_flash_attenPfS_S_S_jfE2Vs+5632];
	fma.rn.f32 	%f7879, %f3617, %f7878, %f7815;
	ld.shared.f32 	%f7880, [_ZZ23Single_head_flash_attenPfS_S_S_jfE2Vs+5636];
	fma.rn.f32 	%f7881, %f3617, %f7880, %f7817;
	ld.shared.f32 	%f7882, [_ZZ23Single_head_flash_attenPfS_S_S_jfE2Vs+5640];
	fma.rn.f32 	%f7883, %f3617, %f7882, %f7819;
	ld.shared.f32 	%f7884, [_ZZ23Single_head_flash_attenPfS_S_S_jfE2Vs+5644];
	fma.rn.f32 	%f7885, %f3617, %f7884, %f7821;
	ld.shared.f32 	%f7886, [_ZZ23Single_head_flash_attenPfS_S_S_jfE2Vs+5648];
	fma.rn.f32 	%f7887, %f3617, %f7886, %f7823;
	ld.shared.f32 	%f7888, [_ZZ23Single_head_flash_attenPfS_S_S_jfE2Vs+5652];
	fma.rn.f32 	%f7889, %f3617, %f7888, %f7825;
	ld.shared.f32 	%f7890, [_ZZ23Single_head_flash_attenPfS_S_S_jfE2Vs+5656];
	fma.rn.f32 	%f7891, %f3617, %f7890, %f7827;
	ld.shared.f32 	%f7892, [_ZZ23Single_head_flash_attenPfS_S_S_jfE2Vs+5660];
	fma.rn.f32 	%f7893, %f3617, %f7892, %f7829;
	ld.shared.f32 	%f7894, [_ZZ23Single_head_flash_attenPfS_S_S_jfE2Vs+5664];
	fma.rn.f32 	%f7895, %f3617, %f7894, %f7831;
	ld.shared.f32 	%f7896, [_ZZ23Single_head_flash_attenPfS_S_S_jfE2Vs+5668];
	fma.rn.f32 	%f7897, %f3617, %f7896, %f7833;
	ld.shared.f32 	%f7898, [_ZZ23Single_head_flash_attenPfS_S_S_jfE2Vs+5672];
	fma.rn.f32 	%f7899, %f3617, %f7898, %f7835;
	ld.shared.f32 	%f7900, [_ZZ23Single_head_flash_attenPfS_S_S_jfE2Vs+5676];
	fma.rn.f32 	%f7901, %f3617, %f7900, %f7837;
	ld.shared.f32 	%f7902, [_ZZ23Single_head_flash_attenPfS_S_S_jfE2Vs+5680];
	fma.rn.f32 	%f7903, %f3617, %f7902, %f7839;
	ld.shared.f32 	%f7904, [_ZZ23Single_head_flash_attenPfS_S_S_jfE2Vs+5684];
	fma.rn.f32 	%f7905, %f3617, %f7904, %f7841;
	ld.shared.f32 	%f7906, [_ZZ23Single_head_flash_attenPfS_S_S_jfE2Vs+5688];
	fma.rn.f32 	%f7907, %f3617, %f7906, %f7843;
	ld.shared.f32 	%f7908, [_ZZ23Single_head_flash_attenPfS_S_S_jfE2Vs+5692];
	fma.rn.f32 	%f7909, %f3617, %f7908, %f7845;
	ld.shared.f32 	%f7910, [_ZZ23Single_head_flash_attenPfS_S_S_jfE2Vs+5696];
	fma.rn.f32 	%f7911, %f3617, %f7910, %f7847;
	ld.shared.f32 	%f7912, [_ZZ23Single_head_flash_attenPfS_S_S_jfE2Vs+5700];
	fma.rn.f32 	%f7913, %f3617, %f7912, %f7849;
	ld.shared.f32 	%f7914, [_ZZ23Single_head_flash_attenPfS_S_S_jfE2Vs+5704];
	fma.rn.f32 	%f7915, %f3617, %f7914, %f7851;
	ld.shared.f32 	%f7916, [_ZZ23Single_head_flash_attenPfS_S_S_jfE2Vs+5708];
	fma.rn.f32 	%f7917, %f3617, %f7916, %f7853;
	ld.shared.f32 	%f7918, [_ZZ23Single_head_flash_attenPfS_S_S_jfE2Vs+5712];
	fma.rn.f32 	%f7919, %f3617, %f7918, %f7855;
	ld.shared.f32 	%f7920, [_ZZ23Single_head_flash_attenPfS_S_S_jfE2Vs+5716];
	fma.rn.f32 	%f7921, %f3617, %f7920, %f7857;
	ld.shared.f32 	%f7922, [_ZZ23Single_head_flash_attenPfS_S_S_jfE2Vs+5720];
	fma.rn.f32 	%f7923, %f3617, %f7922, %f7859;
	ld.shared.f32 	%f7924, [_ZZ23Single_head_flash_attenPfS_S_S_jfE2Vs+5724];
	fma.rn.f32 	%f7925, %f3617, %f7924, %f7861;
	ld.shared.f32 	%f7926, [_ZZ23Single_head_flash_attenPfS_S_S_jfE2Vs+5728];
	fma.rn.f32 	%f7927, %f3617, %f7926, %f7863;
	ld.shared.f32 	%f7928, [_ZZ23Single_head_flash_attenPfS_S_S_jfE2Vs+5732];
	fma.rn.f32 	%f7929, %f3617, %f7928, %f7865;
	ld.shared.f32 	%f7930, [_ZZ23Single_head_flash_attenPfS_S_S_jfE2Vs+5736];
	fma.rn.f32 	%f7931, %f3617, %f7930, %f7867;
	ld.shared.f32 	%f7932, [_ZZ23Single_head_flash_attenPfS_S_S_jfE2Vs+5740];
	fma.rn.f32 	%f7933, %f3617, %f7932, %f7869;
	ld.shared.f32 	%f7934, [_ZZ23Single_head_flash_attenPfS_S_S_jfE2Vs+5744];
	fma.rn.f32 	%f7935, %f3617, %f7934, %f7871;
	ld.shared.f32 	%f7936, [_ZZ23Single_head_flash_attenPfS_S_S_jfE2Vs+5748];
	fma.rn.f32 	%f7937, %f3617, %f7936, %f7873;
	ld.shared.f32 	%f7938, [_ZZ23Single_head_flash_attenPfS_S_S_jfE2Vs+5752];
	fma.rn.f32 	%f7939, %f3617, %f7938, %f7875;
	ld.shared.f32 	%f7940, [_ZZ23Single_head_flash_attenPfS_S_S_jfE2Vs+5756];
	fma.rn.f32 	%f7941, %f3617, %f7940, %f7877;
	ld.shared.f32 	%f7942, [_ZZ23Single_head_flash_attenPfS_S_S_jfE2Vs+5760];
	fma.rn.f32 	%f7943, %f3693, %f7942, %f7879;
	ld.shared.f32 	%f7944, [_ZZ23Single_head_flash_attenPfS_S_S_jfE2Vs+5764];
	fma.rn.f32 	%f7945, %f3693, %f7944, %f7881;
	ld.shared.f32 	%f7946, [_ZZ23Single_head_flash_attenPfS_S_S_jfE2Vs+5768];
	fma.rn.f32 	%f7947, %f3693, %f7946, %f7883;
	ld.shared.f32 	%f7948, [_ZZ23Single_head_flash_attenPfS_S_S_jfE2Vs+5772];
	fma.rn.f32 	%f7949, %f3693, %f7948, %f7885;
	ld.shared.f32 	%f7950, [_ZZ23Single_head_flash_attenPfS_S_S_jfE2Vs+5776];
	fma.rn.f32 	%f7951, %f3693, %f7950, %f7887;
	ld.shared.f32 	%f7952, [_ZZ23Single_head_flash_attenPfS_S_S_jfE2Vs+5780];
	fma.rn.f32 	%f7953, %f3693, %f7952, %f7889;
	ld.shared.f32 	%f7954, [_ZZ23Single_head_flash_attenPfS_S_S_jfE2Vs+5784];
	fma.rn.f32 	%f7955, %f3693, %f7954, %f7891;
	ld.shared.f32 	%f7956, [_ZZ23Single_head_flash_attenPfS_S_S_jfE2Vs+5788];
	fma.rn.f32 	%f7957, %f3693, %f7956, %f7893;
	ld.shared.f32 	%f7958, [_ZZ23Single_head_flash_attenPfS_S_S_jfE2Vs+5792];
	fma.rn.f32 	%f7959, %f3693, %f7958, %f7895;
	ld.shared.f32 	%f7960, [_ZZ23Single_head_flash_attenPfS_S_S_jfE2Vs+5796];
	fma.rn.f32 	%f7961, %f3693, %f7960, %f7897;
	ld.shared.f32 	%f7962, [_ZZ23Single_head_flash_attenPfS_S_S_jfE2Vs+5800];
	fma.rn.f32 	%f7963, %f3693, %f7962, %f7899;
	ld.shared.f32 	%f7964, [_ZZ23Single_head_flash_attenPfS_S_S_jfE2Vs+5804];
	fma.rn.f32 	%f7965, %f3693, %f7964, %f7901;
	ld.shared.f32 	%f7966, [_ZZ23Single_head_flash_attenPfS_S_S_jfE2Vs+5808];
	fma.rn.f32 	%f7967, %f3693, %f7966, %f7903;
	ld.shared.f32 	%f7968, [_ZZ23Single_head_flash_attenPfS_S_S_jfE2Vs+5812];
	fma.rn.f32 	%f7969, %f3693, %f7968, %f7905;
	ld.shared.f32 	%f7970, [_ZZ23Single_head_flash_attenPfS_S_S_jfE2Vs+5816];
	fma.rn.f32 	%f7971, %f3693, %f7970, %f7907;
	ld.shared.f32 	%f7972, [_ZZ23Single_head_flash_attenPfS_S_S_jfE2Vs+5820];
	fma.rn.f32 	%f7973, %f3693, %f7972, %f7909;
	ld.shared.f32 	%f7974, [_ZZ23Single_head_flash_attenPfS_S_S_jfE2Vs+5824];
	fma.rn.f32 	%f7975, %f3693, %f7974, %f7911;
	ld.shared.f32 	%f7976, [_ZZ23Single_head_flash_attenPfS_S_S_jfE2Vs+5828];
	fma.rn.f32 	%f7977, %f3693, %f7976, %f7913;
	ld.shared.f32 	%f7978, [_ZZ23Single_head_flash_attenPfS_S_S_jfE2Vs+5832];
	fma.rn.f32 	%f7979, %f3693, %f7978, %f7915;
	ld.shared.f32 	%f7980, [_ZZ23Single_head_flash_attenPfS_S_S_jfE2Vs+5836];
	fma.rn.f32 	%f7981, %f3693, %f7980, %f7917;
	ld.shared.f32 	%f7982, [_ZZ23Single_head_flash_attenPfS_S_S_jfE2Vs+5840];
	fma.rn.f32 	%f7983, %f3693, %f7982, %f7919;
	ld.shared.f32 	%f7984, [_ZZ23Single_head_flash_attenPfS_S_S_jfE2Vs+5844];
	fma.rn.f32 	%f7985, %f3693, %f7984, %f7921;
	ld.shared.f32 	%f7986, [_ZZ23Single_head_flash_attenPfS_S_S_jfE2Vs+5848];
	fma.rn.f32 	%f7987, %f3693, %f7986, %f7923;
	ld.shared.f32 	%f7988, [_ZZ23Single_head_flash_attenPfS_S_S_jfE2Vs+5852];
	fma.rn.f32 	%f7989, %f3693, %f7988, %f7925;
	ld.shared.f32 	%f7990, [_ZZ23Single_head_flash_attenPfS_S_S_jfE2Vs+5856];
	fma.rn.f32 	%f7991, %f3693, %f7990, %f7927;
	ld.shared.f32 	%f7992, [_ZZ23Single_head_flash_attenPfS_S_S_jfE2Vs+5860];
	fma.rn.f32 	%f7993, %f3693, %f7992, %f7929;
	ld.shared.f32 	%f7994, [_ZZ23Single_head_flash_attenPfS_S_S_jfE2Vs+5864];
	fma.rn.f32 	%f7995, %f3693, %f7994, %f7931;
	ld.shared.f32 	%f7996, [_ZZ23Single_head_flash_attenPfS_S_S_jfE2Vs+5868];
	fma.rn.f32 	%f7997, %f3693, %f7996, %f7933;
	ld.shared.f32 	%f7998, [_ZZ23Single_head_flash_attenPfS_S_S_jfE2Vs+5872];
	fma.rn.f32 	%f7999, %f3693, %f7998, %f7935;
	ld.shared.f32 	%f8000, [_ZZ23Single_head_flash_attenPfS_S_S_jfE2Vs+5876];
	fma.rn.f32 	%f8001, %f3693, %f8000, %f7937;
	ld.shared.f32 	%f8002, [_ZZ23Single_head_flash_attenPfS_S_S_jfE2Vs+5880];
	fma.rn.f32 	%f8003, %f3693, %f8002, %f7939;
	ld.shared.f32 	%f8004, [_ZZ23Single_head_flash_attenPfS_S_S_jfE2Vs+5884];
	fma.rn.f32 	%f8005, %f3693, %f8004, %f7941;
	ld.shared.f32 	%f8006, [_ZZ23Single_head_flash_attenPfS_S_S_jfE2Vs+5888];
	fma.rn.f32 	%f8007, %f3769, %f8006, %f7943;
	ld.shared.f32 	%f8008, [_ZZ23Single_head_flash_attenPfS_S_S_jfE2Vs+5892];
	fma.rn.f32 	%f8009, %f3769, %f8008, %f7945;
	ld.shared.f32 	%f8010, [_ZZ23Single_head_flash_attenPfS_S_S_jfE2Vs+5896];
	fma.rn.f32 	%f8011, %f3769, %f8010, %f7947;
	ld.shared.f32 	%f8012, [_ZZ23Single_head_flash_attenPfS_S_S_jfE2Vs+5900];
	fma.rn.f32 	%f8013, %f3769, %f8012, %f7949;
	ld.shared.f32 	%f8014, [_ZZ23Single_head_flash_attenPfS_S_S_jfE2Vs+5904];
	fma.rn.f32 	%f8015, %f3769, %f8014, %f7951;
	ld.shared.f32 	%f8016, [_ZZ23Single_head_flash_attenPfS_S_S_jfE2Vs+5908];
	fma.rn.f32 	%f8017, %f3769, %f8016, %f7953;
	ld.shared.f32 	%f8018, [_ZZ23Single_head_flash_attenPfS_S_S_jfE2Vs+5912];
	fma.rn.f32 	%f8019, %f3769, %f8018, %f7955;
	ld.shared.f32 	%f8020, [_ZZ23Single_head_flash_attenPfS_S_S_jfE2Vs+5916];
	fma.rn.f32 	%f8021, %f3769, %f8020, %f7957;
	ld.shared.f32 	%f8022, [_ZZ23Single_head_flash_attenPfS_S_S_jfE2Vs+5920];
	fma.rn.f32 	%f8023, %f3769, %f8022, %f7959;
	ld.shared.f32 	%f8024, [_ZZ23Single_head_flash_attenPfS_S_S_jfE2Vs+5924];
	fma.rn.f32 	%f8025, %f3769, %f8024, %f7961;
	ld.shared.f32 	%f8026, [_ZZ23Single_head_flash_attenPfS_S_S_jfE2Vs+5928];
	fma.rn.f32 	%f8027, %f3769, %f8026, %f7963;
	ld.shared.f32 	%f8028, [_ZZ23Single_head_flash_attenPfS_S_S_jfE2Vs+5932];
	fma.rn.f32 	%f8029, %f3769, %f8028, %f7965;
	ld.shared.f32 	%f8030, [_ZZ23Single_head_flash_attenPfS_S_S_jfE2Vs+5936];
	fma.rn.f32 	%f8031, %f3769, %f8030, %f7967;
	ld.shared.f32 	%f8032, [_ZZ23Single_head_flash_attenPfS_S_S_jfE2Vs+5940];
	fma.rn.f32 	%f8033, %f3769, %f8032, %f7969;
	ld.shared.f32 	%f8034, [_ZZ23Single_head_flash_attenPfS_S_S_jfE2Vs+5944];
	fma.rn.f32 	%f8035, %f3769, %f8034, %f7971;
	ld.shared.f32 	%f8036, [_ZZ23Single_head_flash_attenPfS_S_S_jfE2Vs+5948];
	fma.rn.f32 	%f8037, %f3769, %f8036, %f7973;
	ld.shared.f32 	%f8038, [_ZZ23Single_head_flash_attenPfS_S_S_jfE2Vs+5952];
	fma.rn.f32 	%f8039, %f3769, %f8038, %f7975;
	ld.shared.f32 	%f8040, [_ZZ23Single_head_flash_attenPfS_S_S_jfE2Vs+5956];
	fma.rn.f32 	%f8041, %f3769, %f8040, %f7977;
	ld.shared.f32 	%f8042, [_ZZ23Single_head_flash_attenPfS_S_S_jfE2Vs+5960];
	fma.rn.f32 	%f8043, %f3769, %f8042, %f7979;
	ld.shared.f32 	%f8044, [_ZZ23Single_head_flash_attenPfS_S_S_jfE2Vs+5964];
	fma.rn.f32 	%f8045, %f3769, %f8044, %f7981;
	ld.shared.f32 	%f8046, [_ZZ23Single_head_flash_attenPfS_S_S_jfE2Vs+5968];
	fma.rn.f32 	%f8047, %f3769, %f8046, %f7983;
	ld.shared.f32 	%f8048, [_ZZ23Single_head_flash_attenPfS_S_S_jfE2Vs+5972];
	fma.rn.f32 	%f8049, %f3769, %f8048, %f7985;
	ld.shared.f32 	%f8050, [_ZZ23Single_head_flash_attenPfS_S_S_jfE2Vs+5976];
	fma.rn.f32 	%f8051, %f3769, %f8050, %f7987;
	ld.shared.f32 	%f8052, [_ZZ23Single_head_flash_attenPfS_S_S_jfE2Vs+5980];
	fma.rn.f32 	%f8053, %f3769, %f8052, %f7989;
	ld.shared.f32 	%f8054, [_ZZ23Single_head_flash_attenPfS_S_S_jfE2Vs+5984];
	fma.rn.f32 	%f8055, %f3769, %f8054, %f7991;
	ld.shared.f32 	%f8056, [_ZZ23Single_head_flash_attenPfS_S_S_jfE2Vs+5988];
	fma.rn.f32 	%f8057, %f3769, %f8056, %f7993;
	ld.shared.f32 	%f8058, [_ZZ23Single_head_flash_attenPfS_S_S_jfE2Vs+5992];
	fma.rn.f32 	%f8059, %f3769, %f8058, %f7995;
	ld.shared.f32 	%f8060, [_ZZ23Single_head_flash_attenPfS_S_S_jfE2Vs+5996];
	fma.rn.f32 	%f8061, %f3769, %f8060, %f7997;
	ld.shared.f32 	%f8062, [_ZZ23Single_head_flash_attenPfS_S_S_jfE2Vs+6000];
	fma.rn.f32 	%f8063, %f3769, %f8062, %f7999;
	ld.shared.f32 	%f8064, [_ZZ23Single_head_flash_attenPfS_S_S_jfE2Vs+6004];
	fma.rn.f32 	%f8065, %f3769, %f8064, %f8001;
	ld.shared.f32 	%f8066, [_ZZ23Single_head_flash_attenPfS_S_S_jfE2Vs+6008];
	fma.rn.f32 	%f8067, %f3769, %f8066, %f8003;
	ld.shared.f32 	%f8068, [_ZZ23Single_head_flash_attenPfS_S_S_jfE2Vs+6012];
	fma.rn.f32 	%f8069, %f3769, %f8068, %f8005;
	ld.shared.f32 	%f8070, [_ZZ23Single_head_flash_attenPfS_S_S_jfE2Vs+6016];
	fma.rn.f32 	%f8071, %f3845, %f8070, %f8007;
	ld.shared.f32 	%f8072, [_ZZ23Single_head_flash_attenPfS_S_S_jfE2Vs+6020];
	fma.rn.f32 	%f8073, %f3845, %f8072, %f8009;
	ld.shared.f32 	%f8074, [_ZZ23Single_head_flash_attenPfS_S_S_jfE2Vs+6024];
	fma.rn.f32 	%f8075, %f3845, %f8074, %f8011;
	ld.shared.f32 	%f8076, [_ZZ23Single_head_flash_attenPfS_S_S_jfE2Vs+6028];
	fma.rn.f32 	%f8077, %f3845, %f8076, %f8013;
	ld.shared.f32 	%f8078, [_ZZ23Single_head_flash_attenPfS_S_S_jfE2Vs+6032];
	fma.rn.f32 	%f8079, %f3845, %f8078, %f8015;
	ld.shared.f32 	%f8080, [_ZZ23Single_head_flash_attenPfS_S_S_jfE2Vs+6036];
	fma.rn.f32 	%f8081, %f3845, %f8080, %f8017;
	ld.shared.f32 	%f8082, [_ZZ23Single_head_flash_attenPfS_S_S_jfE2Vs+6040];
	fma.rn.f32 	%f8083, %f3845, %f8082, %f8019;
	ld.shared.f32 	%f8084, [_ZZ23Single_head_flash_attenPfS_S_S_jfE2Vs+6044];
	fma.rn.f32 	%f8085, %f3845, %f8084, %f8021;
	ld.shared.f32 	%f8086, [_ZZ23Single_head_flash_attenPfS_S_S_jfE2Vs+6048];
	fma.rn.f32 	%f8087, %f3845, %f8086, %f8023;
	ld.shared.f32 	%f8088, [_ZZ23Single_head_flash_attenPfS_S_S_jfE2Vs+6052];
	fma.rn.f32 	%f8089, %f3845, %f8088, %f8025;
	ld.shared.f32 	%f8090, [_ZZ23Single_head_flash_attenPfS_S_S_jfE2Vs+6056];
	fma.rn.f32 	%f8091, %f3845, %f8090, %f8027;
	ld.shared.f32 	%f8092, [_ZZ23Single_head_flash_attenPfS_S_S_jfE2Vs+6060];
	fma.rn.f32 	%f8093, %f3845, %f8092, %f8029;
	ld.shared.f32 	%f8094, [_ZZ23Single_head_flash_attenPfS_S_S_jfE2Vs+6064];
	fma.rn.f32 	%f8095, %f3845, %f8094, %f8031;
	ld.shared.f32 	%f8096, [_ZZ23Single_head_flash_attenPfS_S_S_jfE2Vs+6068];
	fma.rn.f32 	%f8097, %f3845, %f8096, %f8033;
	ld.shared.f32 	%f8098, [_ZZ23Single_head_flash_attenPfS_S_S_jfE2Vs+6072];
	fma.rn.f32 	%f8099, %f3845, %f8098, %f8035;
	ld.shared.f32 	%f8100, [_ZZ23Single_head_flash_attenPfS_S_S_jfE2Vs+6076];
	fma.rn.f32 	%f8101, %f3845, %f8100, %f8037;
	ld.shared.f32 	%f8102, [_ZZ23Single_head_flash_attenPfS_S_S_jfE2Vs+6080];
	fma.rn.f32 	%f8103, %f3845, %f8102, %f8039;
	ld.shared.f32 	%f8104, [_ZZ23Single_head_flash_attenPfS_S_S_jfE2Vs+6084];
	fma.rn.f32 	%f8105, %f3845, %f8104, %f8041;
	ld.shared.f32 	%f8106, [_ZZ23Single_head_flash_attenPfS_S_S_jfE2Vs+6088];
	fma.rn.f32 	%f8107, %f3845, %f8106, %f8043;
	ld.shared.f32 	%f8108, [_ZZ23Single_head_flash_attenPfS_S_S_jfE2Vs+6092];
	fma.rn.f32 	%f8109, %f3845, %f8108, %f8045;
	ld.shared.f32 	%f8110, [_ZZ23Single_head_flash_attenPfS_S_S_jfE2Vs+6096];
	fma.rn.f32 	%f8111, %f3845, %f8110, %f8047;
	ld.shared.f32 	%f8112, [_ZZ23Single_head_flash_attenPfS_S_S_jfE2Vs+6100];
	fma.rn.f32 	%f8113, %f3845, %f8112, %f8049;
	ld.shared.f32 	%f8114, [_ZZ23Single_head_flash_attenPfS_S_S_jfE2Vs+6104];
	fma.rn.f32 	%f8115, %f3845, %f8114, %f8051;
	ld.shared.f32 	%f8116, [_ZZ23Single_head_flash_attenPfS_S_S_jfE2Vs+6108];
	fma.rn.f32 	%f8117, %f3845, %f8116, %f8053;
	ld.shared.f32 	%f8118, [_ZZ23Single_head_flash_attenPfS_S_S_jfE2Vs+6112];
	fma.rn.f32 	%f8119, %f3845, %f8118, %f8055;
	ld.shared.f32 	%f8120, [_ZZ23Single_head_flash_attenPfS_S_S_jfE2Vs+6116];
	fma.rn.f32 	%f8121, %f3845, %f8120, %f8057;
	ld.shared.f32 	%f8122, [_ZZ23Single_head_flash_attenPfS_S_S_jfE2Vs+6120];
	fma.rn.f32 	%f8123, %f3845, %f8122, %f8059;
	ld.shared.f32 	%f8124, [_ZZ23Single_head_flash_attenPfS_S_S_jfE2Vs+6124];
	fma.rn.f32 	%f8125, %f3845, %f8124, %f8061;
	ld.shared.f32 	%f8126, [_ZZ23Single_head_flash_attenPfS_S_S_jfE2Vs+6128];
	fma.rn.f32 	%f8127, %f3845, %f8126, %f8063;
	ld.shared.f32 	%f8128, [_ZZ23Single_head_flash_attenPfS_S_S_jfE2Vs+6132];
	fma.rn.f32 	%f8129, %f3845, %f8128, %f8065;
	ld.shared.f32 	%f8130, [_ZZ23Single_head_flash_attenPfS_S_S_jfE2Vs+6136];
	fma.rn.f32 	%f8131, %f3845, %f8130, %f8067;
	ld.shared.f32 	%f8132, [_ZZ23Single_head_flash_attenPfS_S_S_jfE2Vs+6140];
	fma.rn.f32 	%f8133, %f3845, %f8132, %f8069;
	ld.shared.f32 	%f8134, [_ZZ23Single_head_flash_attenPfS_S_S_jfE2Vs+6144];
	fma.rn.f32 	%f8135, %f3921, %f8134, %f8071;
	ld.shared.f32 	%f8136, [_ZZ23Single_head_flash_attenPfS_S_S_jfE2Vs+6148];
	fma.rn.f32 	%f8137, %f3921, %f8136, %f8073;
	ld.shared.f32 	%f8138, [_ZZ23Single_head_flash_attenPfS_S_S_jfE2Vs+6152];
	fma.rn.f32 	%f8139, %f3921, %f8138, %f8075;
	ld.shared.f32 	%f8140, [_ZZ23Single_head_flash_attenPfS_S_S_jfE2Vs+6156];
	fma.rn.f32 	%f8141, %f3921, %f8140, %f8077;
	ld.shared.f32 	%f8142, [_ZZ23Single_head_flash_attenPfS_S_S_jfE2Vs+6160];
	fma.rn.f32 	%f8143, %f3921, %f8142, %f8079;
	ld.shared.f32 	%f8144, [_ZZ23Single_head_flash_attenPfS_S_S_jfE2Vs+6164];
	fma.rn.f32 	%f8145, %f3921, %f8144, %f8081;
	ld.shared.f32 	%f8146, [_ZZ23Single_head_flash_attenPfS_S_S_jfE2Vs+6168];
	fma.rn.f32 	%f8147, %f3921, %f8146, %f8083;
	ld.shared.f32 	%f8148, [_ZZ23Single_head_flash_attenPfS_S_S_jfE2Vs+6172];
	fma.rn.f32 	%f8149, %f3921, %f8148, %f8085;
	ld.shared.f32 	%f8150, [_ZZ23Single_head_flash_attenPfS_S_S_jfE2Vs+6176];
	fma.rn.f32 	%f8151, %f3921, %f8150, %f8087;
	ld.shared.f32 	%f8152, [_ZZ23Single_head_flash_attenPfS_S_S_jfE2Vs+6180];
	fma.rn.f32 	%f8153, %f3921, %f8152, %f8089;
	ld.shared.f32 	%f8154, [_ZZ23Single_head_flash_attenPfS_S_S_jfE2Vs+6184];
	fma.rn.f32 	%f8155, %f3921, %f8154, %f8091;
	ld.shared.f32 	%f8156, [_ZZ23Single_head_flash_attenPfS_S_S_jfE2Vs+6188];
	fma.rn.f32 	%f8157, %f3921, %f8156, %f8093;
	ld.shared.f32 	%f8158, [_ZZ23Single_head_flash_attenPfS_S_S_jfE2Vs+6192];
	fma.rn.f32 	%f8159, %f3921, %f8158, %f8095;
	ld.shared.f32 	%f8160, [_ZZ23Single_head_flash_attenPfS_S_S_jfE2Vs+6196];
	fma.rn.f32 	%f8161, %f3921, %f8160, %f8097;
	ld.shared.f32 	%f8162, [_ZZ23Single_head_flash_attenPfS_S_S_jfE2Vs+6200];
	fma.rn.f32 	%f8163, %f3921, %f8162, %f8099;
	ld.shared.f32 	%f8164, [_ZZ23Single_head_flash_attenPfS_S_S_jfE2Vs+6204];
	fma.rn.f32 	%f8165, %f3921, %f8164, %f8101;
	ld.shared.f32 	%f8166, [_ZZ23Single_head_flash_attenPfS_S_S_jfE2Vs+6208];
	fma.rn.f32 	%f8167, %f3921, %f8166, %f8103;
	ld.shared.f32 	%f8168, [_ZZ23Single_head_flash_attenPfS_S_S_jfE2Vs+6212];
	fma.rn.f32 	%f8169, %f3921, %f8168, %f8105;
	ld.shared.f32 	%f8170, [_ZZ23Single_head_flash_attenPfS_S_S_jfE2Vs+6216];
	fma.rn.f32 	%f8171, %f3921, %f8170, %f8107;
	ld.shared.f32 	%f8172, [_ZZ23Single_head_flash_attenPfS_S_S_jfE2Vs+6220];
	fma.rn.f32 	%f8173, %f3921, %f8172, %f8109;
	ld.shared.f32 	%f8174, [_ZZ23Single_head_flash_attenPfS_S_S_jfE2Vs+6224];
	fma.rn.f32 	%f8175, %f3921, %f8174, %f8111;
	ld.shared.f32 	%f8176, [_ZZ23Single_head_flash_attenPfS_S_S_jfE2Vs+6228];
	fma.rn.f32 	%f8177, %f3921, %f8176, %f8113;
	ld.shared.f32 	%f8178, [_ZZ23Single_head_flash_attenPfS_S_S_jfE2Vs+6232];
	fma.rn.f32 	%f8179, %f3921, %f8178, %f8115;
	ld.shared.f32 	%f8180, [_ZZ23Single_head_flash_attenPfS_S_S_jfE2Vs+6236];
	fma.rn.f32 	%f8181, %f3921, %f8180, %f8117;
	ld.shared.f32 	%f8182, [_ZZ23Single_head_flash_attenPfS_S_S_jfE2Vs+6240];
	fma.rn.f32 	%f8183, %f3921, %f8182, %f8119;
	ld.shared.f32 	%f8184, [_ZZ23Single_head_flash_attenPfS_S_S_jfE2Vs+6244];
	fma.rn.f32 	%f8185, %f3921, %f8184, %f8121;
	ld.shared.f32 	%f8186, [_ZZ23Single_head_flash_attenPfS_S_S_jfE2Vs+6248];
	fma.rn.f32 	%f8187, %f3921, %f8186, %f8123;
	ld.shared.f32 	%f8188, [_ZZ23Single_head_flash_attenPfS_S_S_jfE2Vs+6252];
	fma.rn.f32 	%f8189, %f3921, %f8188, %f8125;
	ld.shared.f32 	%f8190, [_ZZ23Single_head_flash_attenPfS_S_S_jfE2Vs+6256];
	fma.rn.f32 	%f8191, %f3921, %f8190, %f8127;
	ld.shared.f32 	%f8192, [_ZZ23Single_head_flash_attenPfS_S_S_jfE2Vs+6260];
	fma.rn.f32 	%f8193, %f3921, %f8192, %f8129;
	ld.shared.f32 	%f8194, [_ZZ23Single_head_flash_attenPfS_S_S_jfE2Vs+6264];
	fma.rn.f32 	%f8195, %f3921, %f8194, %f8131;
	ld.shared.f32 	%f8196, [_ZZ23Single_head_flash_attenPfS_S_S_jfE2Vs+6268];
	fma.rn.f32 	%f8197, %f3921, %f8196, %f8133;
	ld.shared.f32 	%f8198, [_ZZ23Single_head_flash_attenPfS_S_S_jfE2Vs+6272];
	fma.rn.f32 	%f8199, %f3997, %f8198, %f8135;
	ld.shared.f32 	%f8200, [_ZZ23Single_head_flash_attenPfS_S_S_jfE2Vs+6276];
	fma.rn.f32 	%f8201, %f3997, %f8200, %f8137;
	ld.shared.f32 	%f8202, [_ZZ23Single_head_flash_attenPfS_S_S_jfE2Vs+6280];
	fma.rn.f32 	%f8203, %f3997, %f8202, %f8139;
	ld.shared.f32 	%f8204, [_ZZ23Single_head_flash_attenPfS_S_S_jfE2Vs+6284];
	fma.rn.f32 	%f8205, %f3997, %f8204, %f8141;
	ld.shared.f32 	%f8206, [_ZZ23Single_head_flash_attenPfS_S_S_jfE2Vs+6288];
	fma.rn.f32 	%f8207, %f3997, %f8206, %f8143;
	ld.shared.f32 	%f8208, [_ZZ23Single_head_flash_attenPfS_S_S_jfE2Vs+6292];
	fma.rn.f32 	%f8209, %f3997, %f8208, %f8145;
	ld.shared.f32 	%f8210, [_ZZ23Single_head_flash_attenPfS_S_S_jfE2Vs+6296];
	fma.rn.f32 	%f8211, %f3997, %f8210, %f8147;
	ld.shared.f32 	%f8212, [_ZZ23Single_head_flash_attenPfS_S_S_jfE2Vs+6300];
	fma.rn.f32 	%f8213, %f3997, %f8212, %f8149;
	ld.shared.f32 	%f8214, [_ZZ23Single_head_flash_attenPfS_S_S_jfE2Vs+6304];
	fma.rn.f32 	%f8215, %f3997, %f8214, %f8151;
	ld.shared.f32 	%f8216, [_ZZ23Single_head_flash_attenPfS_S_S_jfE2Vs+6308];
	fma.rn.f32 	%f8217, %f3997, %f8216, %f8153;
	ld.shared.f32 	%f8218, [_ZZ23Single_head_flash_attenPfS_S_S_jfE2Vs+6312];
	fma.rn.f32 	%f8219, %f3997, %f8218, %f8155;
	ld.shared.f32 	%f8220, [_ZZ23Single_head_flash_attenPfS_S_S_jfE2Vs+6316];
	fma.rn.f32 	%f8221, %f3997, %f8220, %f8157;
	ld.shared.f32 	%f8222, [_ZZ23Single_head_flash_attenPfS_S_S_jfE2Vs+6320];
	fma.rn.f32 	%f8223, %f3997, %f8222, %f8159;
	ld.shared.f32 	%f8224, [_ZZ23Single_head_flash_attenPfS_S_S_jfE2Vs+6324];
	fma.rn.f32 	%f8225, %f3997, %f8224, %f8161;
	ld.shared.f32 	%f8226, [_ZZ23Single_head_flash_attenPfS_S_S_jfE2Vs+6328];
	fma.rn.f32 	%f8227, %f3997, %f8226, %f8163;
	ld.shared.f32 	%f8228, [_ZZ23Single_head_flash_attenPfS_S_S_jfE2Vs+6332];
	fma.rn.f32 	%f8229, %f3997, %f8228, %f8165;
	ld.shared.f32 	%f8230, [_ZZ23Single_head_flash_attenPfS_S_S_jfE2Vs+6336];
	fma.rn.f32 	%f8231, %f3997, %f8230, %f8167;
	ld.shared.f32 	%f8232, [_ZZ23Single_head_flash_attenPfS_S_S_jfE2Vs+6340];
	fma.rn.f32 	%f8233, %f3997, %f8232, %f8169;
	ld.shared.f32 	%f8234, [_ZZ23Single_head_flash_attenPfS_S_S_jfE2Vs+6344];
	fma.rn.f32 	%f8235, %f3997, %f8234, %f8171;
	ld.shared.f32 	%f8236, [_ZZ23Single_head_flash_attenPfS_S_S_jfE2Vs+6348];
	fma.rn.f32 	%f8237, %f3997, %f8236, %f8173;
	ld.shared.f32 	%f8238, [_ZZ23Single_head_flash_attenPfS_S_S_jfE2Vs+6352];
	fma.rn.f32 	%f8239, %f3997, %f8238, %f8175;
	ld.shared.f32 	%f8240, [_ZZ23Single_head_flash_attenPfS_S_S_jfE2Vs+6356];
	fma.rn.f32 	%f8241, %f3997, %f8240, %f8177;
	ld.shared.f32 	%f8242, [_ZZ23Single_head_flash_attenPfS_S_S_jfE2Vs+6360];
	fma.rn.f32 	%f8243, %f3997, %f8242, %f8179;
	ld.shared.f32 	%f8244, [_ZZ23Single_head_flash_attenPfS_S_S_jfE2Vs+6364];
	fma.rn.f32 	%f8245, %f3997, %f8244, %f8181;
	ld.shared.f32 	%f8246, [_ZZ23Single_head_flash_attenPfS_S_S_jfE2Vs+6368];
	fma.rn.f32 	%f8247, %f3997, %f8246, %f8183;
	ld.shared.f32 	%f8248, [_ZZ23Single_head_flash_attenPfS_S_S_jfE2Vs+6372];
	fma.rn.f32 	%f8249, %f3997, %f8248, %f8185;
	ld.shared.f32 	%f8250, [_ZZ23Single_head_flash_attenPfS_S_S_jfE2Vs+6376];
	fma.rn.f32 	%f8251, %f3997, %f8250, %f8187;
	ld.shared.f32 	%f8252, [_ZZ23Single_head_flash_attenPfS_S_S_jfE2Vs+6380];
	fma.rn.f32 	%f8253, %f3997, %f8252, %f8189;
	ld.shared.f32 	%f8254, [_ZZ23Single_head_flash_attenPfS_S_S_jfE2Vs+6384];
	fma.rn.f32 	%f8255, %f3997, %f8254, %f8191;
	ld.shared.f32 	%f8256, [_ZZ23Single_head_flash_attenPfS_S_S_jfE2Vs+6388];
	fma.rn.f32 	%f8257, %f3997, %f8256, %f8193;
	ld.shared.f32 	%f8258, [_ZZ23Single_head_flash_attenPfS_S_S_jfE2Vs+6392];
	fma.rn.f32 	%f8259, %f3997, %f8258, %f8195;
	ld.shared.f32 	%f8260, [_ZZ23Single_head_flash_attenPfS_S_S_jfE2Vs+6396];
	fma.rn.f32 	%f8261, %f3997, %f8260, %f8197;
	ld.shared.f32 	%f8262, [_ZZ23Single_head_flash_attenPfS_S_S_jfE2Vs+6400];
	fma.rn.f32 	%f8263, %f4073, %f8262, %f8199;
	ld.shared.f32 	%f8264, [_ZZ23Single_head_flash_attenPfS_S_S_jfE2Vs+6404];
	fma.rn.f32 	%f8265, %f4073, %f8264, %f8201;
	ld.shared.f32 	%f8266, [_ZZ23Single_head_flash_attenPfS_S_S_jfE2Vs+6408];
	fma.rn.f32 	%f8267, %f4073, %f8266, %f8203;
	ld.shared.f32 	%f8268, [_ZZ23Single_head_flash_attenPfS_S_S_jfE2Vs+6412];
	fma.rn.f32 	%f8269, %f4073, %f8268, %f8205;
	ld.shared.f32 	%f8270, [_ZZ23Single_head_flash_attenPfS_S_S_jfE2Vs+6416];
	fma.rn.f32 	%f8271, %f4073, %f8270, %f8207;
	ld.shared.f32 	%f8272, [_ZZ23Single_head_flash_attenPfS_S_S_jfE2Vs+6420];
	fma.rn.f32 	%f8273, %f4073, %f8272, %f8209;
	ld.shared.f32 	%f8274, [_ZZ23Single_head_flash_attenPfS_S_S_jfE2Vs+6424];
	fma.rn.f32 	%f8275, %f4073, %f8274, %f8211;
	ld.shared.f32 	%f8276, [_ZZ23Single_head_flash_attenPfS_S_S_jfE2Vs+6428];
	fma.rn.f32 	%f8277, %f4073, %f8276, %f8213;
	ld.shared.f32 	%f8278, [_ZZ23Single_head_flash_attenPfS_S_S_jfE2Vs+6432];
	fma.rn.f32 	%f8279, %f4073, %f8278, %f8215;
	ld.shared.f32 	%f8280, [_ZZ23Single_head_flash_attenPfS_S_S_jfE2Vs+6436];
	fma.rn.f32 	%f8281, %f4073, %f8280, %f8217;
	ld.shared.f32 	%f8282, [_ZZ23Single_head_flash_attenPfS_S_S_jfE2Vs+6440];
	fma.rn.f32 	%f8283, %f4073, %f8282, %f8219;
	ld.shared.f32 	%f8284, [_ZZ23Single_head_flash_attenPfS_S_S_jfE2Vs+6444];
	fma.rn.f32 	%f8285, %f4073, %f8284, %f8221;
	ld.shared.f32 	%f8286, [_ZZ23Single_head_flash_attenPfS_S_S_jfE2Vs+6448];
	fma.rn.f32 	%f8287, %f4073, %f8286, %f8223;
	ld.shared.f32 	%f8288, [_ZZ23Single_head_flash_attenPfS_S_S_jfE2Vs+6452];
	fma.rn.f32 	%f8289, %f4073, %f8288, %f8225;
	ld.shared.f32 	%f8290, [_ZZ23Single_head_flash_attenPfS_S_S_jfE2Vs+6456];
	fma.rn.f32 	%f8291, %f4073, %f8290, %f8227;
	ld.shared.f32 	%f8292, [_ZZ23Single_head_flash_attenPfS_S_S_jfE2Vs+6460];
	fma.rn.f32 	%f8293, %f4073, %f8292, %f8229;
	ld.shared.f32 	%f8294, [_ZZ23Single_head_flash_attenPfS_S_S_jfE2Vs+6464];
	fma.rn.f32 	%f8295, %f4073, %f8294, %f8231;
	ld.shared.f32 	%f8296, [_ZZ23Single_head_flash_attenPfS_S_S_jfE2Vs+6468];
	fma.rn.f32 	%f8297, %f4073, %f8296, %f8233;
	ld.shared.f32 	%f8298, [_ZZ23Single_head_flash_attenPfS_S_S_jfE2Vs+6472];
	fma.rn.f32 	%f8299, %f4073, %f8298, %f8235;
	ld.shared.f32 	%f8300, [_ZZ23Single_head_flash_attenPfS_S_S_jfE2Vs+6476];
	fma.rn.f32 	%f8301, %f4073, %f8300, %f8237;
	ld.shared.f32 	%f8302, [_ZZ23Single_head_flash_attenPfS_S_S_jfE2Vs+6480];
	fma.rn.f32 	%f8303, %f4073, %f8302, %f8239;
	ld.shared.f32 	%f8304, [_ZZ23Single_head_flash_attenPfS_S_S_jfE2Vs+6484];
	fma.rn.f32 	%f8305, %f4073, %f8304, %f8241;
	ld.shared.f32 	%f8306, [_ZZ23Single_head_flash_attenPfS_S_S_jfE2Vs+6488];
	fma.rn.f32 	%f8307, %f4073, %f8306, %f8243;
	ld.shared.f32 	%f8308, [_ZZ23Single_head_flash_attenPfS_S_S_jfE2Vs+6492];
	fma.rn.f32 	%f8309, %f4073, %f8308, %f8245;
	ld.shared.f32 	%f8310, [_ZZ23Single_head_flash_attenPfS_S_S_jfE2Vs+6496];
	fma.rn.f32 	%f8311, %f4073, %f8310, %f8247;
	ld.shared.f32 	%f8312, [_ZZ23Single_head_flash_attenPfS_S_S_jfE2Vs+6500];
	fma.rn.f32 	%f8313, %f4073, %f8312, %f8249;
	ld.shared.f32 	%f8314, [_ZZ23Single_head_flash_attenPfS_S_S_jfE2Vs+6504];
	fma.rn.f32 	%f8315, %f4073, %f8314, %f8251;
	ld.shared.f32 	%f8316, [_ZZ23Single_head_flash_attenPfS_S_S_jfE2Vs+6508];
	fma.rn.f32 	%f8317, %f4073, %f8316, %f8253;
	ld.shared.f32 	%f8318, [_ZZ23Single_head_flash_attenPfS_S_S_jfE2Vs+6512];
	fma.rn.f32 	%f8319, %f4073, %f8318, %f8255;
	ld.shared.f32 	%f8320, [_ZZ23Single_head_flash_attenPfS_S_S_jfE2Vs+6516];
	fma.rn.f32 	%f8321, %f4073, %f8320, %f8257;
	ld.shared.f32 	%f8322, [_ZZ23Single_head_flash_attenPfS_S_S_jfE2Vs+6520];
	fma.rn.f32 	%f8323, %f4073, %f8322, %f8259;
	ld.shared.f32 	%f8324, [_ZZ23Single_head_flash_attenPfS_S_S_jfE2Vs+6524];
	fma.rn.f32 	%f8325, %f4073, %f8324, %f8261;
	ld.shared.f32 	%f8326, [_ZZ23Single_head_flash_attenPfS_S_S_jfE2Vs+6528];
	fma.rn.f32 	%f8327, %f4149, %f8326, %f8263;
	ld.shared.f32 	%f8328, [_ZZ23Single_head_flash_attenPfS_S_S_jfE2Vs+6532];
	fma.rn.f32 	%f8329, %f4149, %f8328, %f8265;
	ld.shared.f32 	%f8330, [_ZZ23Single_head_flash_attenPfS_S_S_jfE2Vs+6536];
	fma.rn.f32 	%f8331, %f4149, %f8330, %f8267;
	ld.shared.f32 	%f8332, [_ZZ23Single_head_flash_attenPfS_S_S_jfE2Vs+6540];
	fma.rn.f32 	%f8333, %f4149, %f8332, %f8269;
	ld.shared.f32 	%f8334, [_ZZ23Single_head_flash_attenPfS_S_S_jfE2Vs+6544];
	fma.rn.f32 	%f8335, %f4149, %f8334, %f8271;
	ld.shared.f32 	%f8336, [_ZZ23Single_head_flash_attenPfS_S_S_jfE2Vs+6548];
	fma.rn.f32 	%f8337, %f4149, %f8336, %f8273;
	ld.shared.f32 	%f8338, [_ZZ23Single_head_flash_attenPfS_S_S_jfE2Vs+6552];
	fma.rn.f32 	%f8339, %f4149, %f8338, %f8275;
	ld.shared.f32 	%f8340, [_ZZ23Single_head_flash_attenPfS_S_S_jfE2Vs+6556];
	fma.rn.f32 	%f8341, %f4149, %f8340, %f8277;
	ld.shared.f32 	%f8342, [_ZZ23Single_head_flash_attenPfS_S_S_jfE2Vs+6560];
	fma.rn.f32 	%f8343, %f4149, %f8342, %f8279;
	ld.shared.f32 	%f8344, [_ZZ23Single_head_flash_attenPfS_S_S_jfE2Vs+6564];
	fma.rn.f32 	%f8345, %f4149, %f8344, %f8281;
	ld.shared.f32 	%f8346, [_ZZ23Single_head_flash_attenPfS_S_S_jfE2Vs+6568];
	fma.rn.f32 	%f8347, %f4149, %f8346, %f8283;
	ld.shared.f32 	%f8348, [_ZZ23Single_head_flash_attenPfS_S_S_jfE2Vs+6572];
	fma.rn.f32 	%f8349, %f4149, %f8348, %f8285;
	ld.shared.f32 	%f8350, [_ZZ23Single_head_flash_attenPfS_S_S_jfE2Vs+6576];
	fma.rn.f32 	%f8351, %f4149, %f8350, %f8287;
	ld.shared.f32 	%f8352, [_ZZ23Single_head_flash_attenPfS_S_S_jfE2Vs+6580];
	fma.rn.f32 	%f8353, %f4149, %f8352, %f8289;
	ld.shared.f32 	%f8354, [_ZZ23Single_head_flash_attenPfS_S_S_jfE2Vs+6584];
	fma.rn.f32 	%f8355, %f4149, %f8354, %f8291;
	ld.shared.f32 	%f8356, [_ZZ23Single_head_flash_attenPfS_S_S_jfE2Vs+6588];
	fma.rn.f32 	%f8357, %f4149, %f8356, %f8293;
	ld.shared.f32 	%f8358, [_ZZ23Single_head_flash_attenPfS_S_S_jfE2Vs+6592];
	fma.rn.f32 	%f8359, %f4149, %f8358, %f8295;
	ld.shared.f32 	%f8360, [_ZZ23Single_head_flash_attenPfS_S_S_jfE2Vs+6596];
	fma.rn.f32 	%f8361, %f4149, %f8360, %f8297;
	ld.shared.f32 	%f8362, [_ZZ23Single_head_flash_attenPfS_S_S_jfE2Vs+6600];
	fma.rn.f32 	%f8363, %f4149, %f8362, %f8299;
	ld.shared.f32 	%f8364, [_ZZ23Single_head_flash_attenPfS_S_S_jfE2Vs+6604];
	fma.rn.f32 	%f8365, %f4149, %f8364, %f8301;
	ld.shared.f32 	%f8366, [_ZZ23Single_head_flash_attenPfS_S_S_jfE2Vs+6608];
	fma.rn.f32 	%f8367, %f4149, %f8366, %f8303;
	ld.shared.f32 	%f8368, [_ZZ23Single_head_flash_attenPfS_S_S_jfE2Vs+6612];
	fma.rn.f32 	%f8369, %f4149, %f8368, %f8305;
	ld.shared.f32 	%f8370, [_ZZ23Single_head_flash_attenPfS_S_S_jfE2Vs+6616];
	fma.rn.f32 	%f8371, %f4149, %f8370, %f8307;
	ld.shared.f32 	%f8372, [_ZZ23Single_head_flash_attenPfS_S_S_jfE2Vs+6620];
	fma.rn.f32 	%f8373, %f4149, %f8372, %f8309;
	ld.shared.f32 	%f8374, [_ZZ23Single_head_flash_attenPfS_S_S_jfE2Vs+6624];
	fma.rn.f32 	%f8375, %f4149, %f8374, %f8311;
	ld.shared.f32 	%f8376, [_ZZ23Single_head_flash_attenPfS_S_S_jfE2Vs+6628];
	fma.rn.f32 	%f8377, %f4149, %f8376, %f8313;
	ld.shared.f32 	%f8378, [_ZZ23Single_head_flash_attenPfS_S_S_jfE2Vs+6632];
	fma.rn.f32 	%f8379, %f4149, %f8378, %f8315;
	ld.shared.f32 	%f8380, [_ZZ23Single_head_flash_attenPfS_S_S_jfE2Vs+6636];
	fma.rn.f32 	%f8381, %f4149, %f8380, %f8317;
	ld.shared.f32 	%f8382, [_ZZ23Single_head_flash_attenPfS_S_S_jfE2Vs+6640];
	fma.rn.f32 	%f8383, %f4149, %f8382, %f8319;
	ld.shared.f32 	%f8384, [_ZZ23Single_head_flash_attenPfS_S_S_jfE2Vs+6644];
	fma.rn.f32 	%f8385, %f4149, %f8384, %f8321;
	ld.shared.f32 	%f8386, [_ZZ23Single_head_flash_attenPfS_S_S_jfE2Vs+6648];
	fma.rn.f32 	%f8387, %f4149, %f8386, %f8323;
	ld.shared.f32 	%f8388, [_ZZ23Single_head_flash_attenPfS_S_S_jfE2Vs+6652];
	fma.rn.f32 	%f8389, %f4149, %f8388, %f8325;
	ld.shared.f32 	%f8390, [_ZZ23Single_head_flash_attenPfS_S_S_jfE2Vs+6656];
	fma.rn.f32 	%f8391, %f4225, %f8390, %f8327;
	ld.shared.f32 	%f8392, [_ZZ23Single_head_flash_attenPfS_S_S_jfE2Vs+6660];
	fma.rn.f32 	%f8393, %f4225, %f8392, %f8329;
	ld.shared.f32 	%f8394, [_ZZ23Single_head_flash_attenPfS_S_S_jfE2Vs+6664];
	fma.rn.f32 	%f8395, %f4225, %f8394, %f8331;
	ld.shared.f32 	%f8396, [_ZZ23Single_head_flash_attenPfS_S_S_jfE2Vs+6668];
	fma.rn.f32 	%f8397, %f4225, %f8396, %f8333;
	ld.shared.f32 	%f8398, [_ZZ23Single_head_flash_attenPfS_S_S_jfE2Vs+6672];
	fma.rn.f32 	%f8399, %f4225, %f8398, %f8335;
	ld.shared.f32 	%f8400, [_ZZ23Single_head_flash_attenPfS_S_S_jfE2Vs+6676];
	fma.rn.f32 	%f8401, %f4225, %f8400, %f8337;
	ld.shared.f32 	%f8402, [_ZZ23Single_head_flash_attenPfS_S_S_jfE2Vs+6680];
	fma.rn.f32 	%f8403, %f4225, %f8402, %f8339;
	ld.shared.f32 	%f8404, [_ZZ23Single_head_flash_attenPfS_S_S_jfE2Vs+6684];
	fma.rn.f32 	%f8405, %f4225, %f8404, %f8341;
	ld.shared.f32 	%f8406, [_ZZ23Single_head_flash_attenPfS_S_S_jfE2Vs+6688];
	fma.rn.f32 	%f8407, %f4225, %f8406, %f8343;
	ld.shared.f32 	%f8408, [_ZZ23Single_head_flash_attenPfS_S_S_jfE2Vs+6692];
	fma.rn.f32 	%f8409, %f4225, %f8408, %f8345;
	ld.shared.f32 	%f8410, [_ZZ23Single_head_flash_attenPfS_S_S_jfE2Vs+6696];
	fma.rn.f32 	%f8411, %f4225, %f8410, %f8347;
	ld.shared.f32 	%f8412, [_ZZ23Single_head_flash_attenPfS_S_S_jfE2Vs+6700];
	fma.rn.f32 	%f8413, %f4225, %f8412, %f8349;
	ld.shared.f32 	%f8414, [_ZZ23Single_head_flash_attenPfS_S_S_jfE2Vs+6704];
	fma.rn.f32 	%f8415, %f4225, %f8414, %f8351;
	ld.shared.f32 	%f8416, [_ZZ23Single_head_flash_attenPfS_S_S_jfE2Vs+6708];
	fma.rn.f32 	%f8417, %f4225, %f8416, %f8353;
	ld.shared.f32 	%f8418, [_ZZ23Single_head_flash_attenPfS_S_S_jfE2Vs+6712];
	fma.rn.f32 	%f8419, %f4225, %f8418, %f8355;
	ld.shared.f32 	%f8420, [_ZZ23Single_head_flash_attenPfS_S_S_jfE2Vs+6716];
	fma.rn.f32 	%f8421, %f4225, %f8420, %f8357;
	ld.shared.f32 	%f8422, [_ZZ23Single_head_flash_attenPfS_S_S_jfE2Vs+6720];
	fma.rn.f32 	%f8423, %f4225, %f8422, %f8359;
	ld.shared.f32 	%f8424, [_ZZ23Single_head_flash_attenPfS_S_S_jfE2Vs+6724];
	fma.rn.f32 	%f8425, %f4225, %f8424, %f8361;
	ld.shared.f32 	%f8426, [_ZZ23Single_head_flash_attenPfS_S_S_jfE2Vs+6728];
	fma.rn.f32 	%f8427, %f4225, %f8426, %f8363;
	ld.shared.f32 	%f8428, [_ZZ23Single_head_flash_attenPfS_S_S_jfE2Vs+6732];
	fma.rn.f32 	%f8429, %f4225, %f8428, %f8365;
	ld.shared.f32 	%f8430, [_ZZ23Single_head_flash_attenPfS_S_S_jfE2Vs+6736];
	fma.rn.f32 	%f8431, %f4225, %f8430, %f8367;
	ld.shared.f32 	%f8432, [_ZZ23Single_head_flash_attenPfS_S_S_jfE2Vs+6740];
	fma.rn.f32 	%f8433, %f4225, %f8432, %f8369;
	ld.shared.f32 	%f8434, [_ZZ23Single_head_flash_attenPfS_S_S_jfE2Vs+6744];
	fma.rn.f32 	%f8435, %f4225, %f8434, %f8371;
	ld.shared.f32 	%f8436, [_ZZ23Single_head_flash_attenPfS_S_S_jfE2Vs+6748];
	fma.rn.f32 	%f8437, %f4225, %f8436, %f8373;
	ld.shared.f32 	%f8438, [_ZZ23Single_head_flash_attenPfS_S_S_jfE2Vs+6752];
	fma.rn.f32 	%f8439, %f4225, %f8438, %f8375;
	ld.shared.f32 	%f8440, [_ZZ23Single_head_flash_attenPfS_S_S_jfE2Vs+6756];
	fma.rn.f32 	%f8441, %f4225, %f8440, %f8377;
	ld.shared.f32 	%f8442, [_ZZ23Single_head_flash_attenPfS_S_S_jfE2Vs+6760];
	fma.rn.f32 	%f8443, %f4225, %f8442, %f8379;
	ld.shared.f32 	%f8444, [_ZZ23Single_head_flash_attenPfS_S_S_jfE2Vs+6764];
	fma.rn.f32 	%f8445, %f4225, %f8444, %f8381;
	ld.shared.f32 	%f8446, [_ZZ23Single_head_flash_attenPfS_S_S_jfE2Vs+6768];
	fma.rn.f32 	%f8447, %f4225, %f8446, %f8383;
	ld.shared.f32 	%f8448, [_ZZ23Single_head_flash_attenPfS_S_S_jfE2Vs+6772];
	fma.rn.f32 	%f8449, %f4225, %f8448, %f8385;
	ld.shared.f32 	%f8450, [_ZZ23Single_head_flash_attenPfS_S_S_jfE2Vs+6776];
	fma.rn.f32 	%f8451, %f4225, %f8450, %f8387;
	ld.shared.f32 	%f8452, [_ZZ23Single_head_flash_attenPfS_S_S_jfE2Vs+6780];
	fma.rn.f32 	%f8453, %f4225, %f8452, %f8389;
	ld.shared.f32 	%f8454, [_ZZ23Single_head_flash_attenPfS_S_S_jfE2Vs+6784];
	fma.rn.f32 	%f8455, %f4301, %f8454, %f8391;
	ld.shared.f32 	%f8456, [_ZZ23Single_head_flash_attenPfS_S_S_jfE2Vs+6788];
	fma.rn.f32 	%f8457, %f4301, %f8456, %f8393;
	ld.shared.f32 	%f8458, [_ZZ23Single_head_flash_attenPfS_S_S_jfE2Vs+6792];
	fma.rn.f32 	%f8459, %f4301, %f8458, %f8395;
	ld.shared.f32 	%f8460, [_ZZ23Single_head_flash_attenPfS_S_S_jfE2Vs+6796];
	fma.rn.f32 	%f8461, %f4301, %f8460, %f8397;
	ld.shared.f32 	%f8462, [_ZZ23Single_head_flash_attenPfS_S_S_jfE2Vs+6800];
	fma.rn.f32 	%f8463, %f4301, %f8462, %f8399;
	ld.shared.f32 	%f8464, [_ZZ23Single_head_flash_attenPfS_S_S_jfE2Vs+6804];
	fma.rn.f32 	%f8465, %f4301, %f8464, %f8401;
	ld.shared.f32 	%f8466, [_ZZ23Single_head_flash_attenPfS_S_S_jfE2Vs+6808];
	fma.rn.f32 	%f8467, %f4301, %f8466, %f8403;
	ld.shared.f32 	%f8468, [_ZZ23Single_head_flash_attenPfS_S_S_jfE2Vs+6812];
	fma.rn.f32 	%f8469, %f4301, %f8468, %f8405;
	ld.shared.f32 	%f8470, [_ZZ23Single_head_flash_attenPfS_S_S_jfE2Vs+6816];
	fma.rn.f32 	%f8471, %f4301, %f8470, %f8407;
	ld.shared.f32 	%f8472, [_ZZ23Single_head_flash_attenPfS_S_S_jfE2Vs+6820];
	fma.rn.f32 	%f8473, %f4301, %f8472, %f8409;
	ld.shared.f32 	%f8474, [_ZZ23Single_head_flash_attenPfS_S_S_jfE2Vs+6824];
	fma.rn.f32 	%f8475, %f4301, %f8474, %f8411;
	ld.shared.f32 	%f8476, [_ZZ23Single_head_flash_attenPfS_S_S_jfE2Vs+6828];
	fma.rn.f32 	%f8477, %f4301, %f8476, %f8413;
	ld.shared.f32 	%f8478, [_ZZ23Single_head_flash_attenPfS_S_S_jfE2Vs+6832];
	fma.rn.f32 	%f8479, %f4301, %f8478, %f8415;
	ld.shared.f32 	%f8480, [_ZZ23Single_head_flash_attenPfS_S_S_jfE2Vs+6836];
	fma.rn.f32 	%f8481, %f4301, %f8480, %f8417;
	ld.shared.f32 	%f8482, [_ZZ23Single_head_flash_attenPfS_S_S_jfE2Vs+6840];
	fma.rn.f32 	%f8483, %f4301, %f8482, %f8419;
	ld.shared.f32 	%f8484, [_ZZ23Single_head_flash_attenPfS_S_S_jfE2Vs+6844];
	fma.rn.f32 	%f8485, %f4301, %f8484, %f8421;
	ld.shared.f32 	%f8486, [_ZZ23Single_head_flash_attenPfS_S_S_jfE2Vs+6848];
	fma.rn.f32 	%f8487, %f4301, %f8486, %f8423;
	ld.shared.f32 	%f8488, [_ZZ23Single_head_flash_attenPfS_S_S_jfE2Vs+6852];
	fma.rn.f32 	%f8489, %f4301, %f8488, %f8425;
	ld.shared.f32 	%f8490, [_ZZ23Single_head_flash_attenPfS_S_S_jfE2Vs+6856];
	fma.rn.f32 	%f8491, %f4301, %f8490, %f8427;
	ld.shared.f32 	%f8492, [_ZZ23Single_head_flash_attenPfS_S_S_jfE2Vs+6860];
	fma.rn.f32 	%f8493, %f4301, %f8492, %f8429;
	ld.shared.f32 	%f8494, [_ZZ23Single_head_flash_attenPfS_S_S_jfE2Vs+6864];
	fma.rn.f32 	%f8495, %f4301, %f8494, %f8431;
	ld.shared.f32 	%f8496, [_ZZ23Single_head_flash_attenPfS_S_S_jfE2Vs+6868];
	fma.rn.f32 	%f8497, %f4301, %f8496, %f8433;
	ld.shared.f32 	%f8498, [_ZZ23Single_head_flash_attenPfS_S_S_jfE2Vs+6872];
	fma.rn.f32 	%f8499, %f4301, %f8498, %f8435;
	ld.shared.f32 	%f8500, [_ZZ23Single_head_flash_attenPfS_S_S_jfE2Vs+6876];
	fma.rn.f32 	%f8501, %f4301, %f8500, %f8437;
	ld.shared.f32 	%f8502, [_ZZ23Single_head_flash_attenPfS_S_S_jfE2Vs+6880];
	fma.rn.f32 	%f8503, %f4301, %f8502, %f8439;
	ld.shared.f32 	%f8504, [_ZZ23Single_head_flash_attenPfS_S_S_jfE2Vs+6884];
	fma.rn.f32 	%f8505, %f4301, %f8504, %f8441;
	ld.shared.f32 	%f8506, [_ZZ23Single_head_flash_attenPfS_S_S_jfE2Vs+6888];
	fma.rn.f32 	%f8507, %f4301, %f8506, %f8443;
	ld.shared.f32 	%f8508, [_ZZ23Single_head_flash_attenPfS_S_S_jfE2Vs+6892];
	fma.rn.f32 	%f8509, %f4301, %f8508, %f8445;
	ld.shared.f32 	%f8510, [_ZZ23Single_head_flash_attenPfS_S_S_jfE2Vs+6896];
	fma.rn.f32 	%f8511, %f4301, %f8510, %f8447;
	ld.shared.f32 	%f8512, [_ZZ23Single_head_flash_attenPfS_S_S_jfE2Vs+6900];
	fma.rn.f32 	%f8513, %f4301, %f8512, %f8449;
	ld.shared.f32 	%f8514, [_ZZ23Single_head_flash_attenPfS_S_S_jfE2Vs+6904];
	fma.rn.f32 	%f8515, %f4301, %f8514, %f8451;
	ld.shared.f32 	%f8516, [_ZZ23Single_head_flash_attenPfS_S_S_jfE2Vs+6908];
	fma.rn.f32 	%f8517, %f4301, %f8516, %f8453;
	ld.shared.f32 	%f8518, [_ZZ23Single_head_flash_attenPfS_S_S_jfE2Vs+6912];
	fma.rn.f32 	%f8519, %f4377, %f8518, %f8455;
	ld.shared.f32 	%f8520, [_ZZ23Single_head_flash_attenPfS_S_S_jfE2Vs+6916];
	fma.rn.f32 	%f8521, %f4377, %f8520, %f8457;
	ld.shared.f32 	%f8522, [_ZZ23Single_head_flash_attenPfS_S_S_jfE2Vs+6920];
	fma.rn.f32 	%f8523, %f4377, %f8522, %f8459;
	ld.shared.f32 	%f8524, [_ZZ23Single_head_flash_attenPfS_S_S_jfE2Vs+6924];
	fma.rn.f32 	%f8525, %f4377, %f8524, %f8461;
	ld.shared.f32 	%f8526, [_ZZ23Single_head_flash_attenPfS_S_S_jfE2Vs+6928];
	fma.rn.f32 	%f8527, %f4377, %f8526, %f8463;
	ld.shared.f32 	%f8528, [_ZZ23Single_head_flash_attenPfS_S_S_jfE2Vs+6932];
	fma.rn.f32 	%f8529, %f4377, %f8528, %f8465;
	ld.shared.f32 	%f8530, [_ZZ23Single_head_flash_attenPfS_S_S_jfE2Vs+6936];
	fma.rn.f32 	%f8531, %f4377, %f8530, %f8467;
	ld.shared.f32 	%f8532, [_ZZ23Single_head_flash_attenPfS_S_S_jfE2Vs+6940];
	fma.rn.f32 	%f8533, %f4377, %f8532, %f8469;
	ld.shared.f32 	%f8534, [_ZZ23Single_head_flash_attenPfS_S_S_jfE2Vs+6944];
	fma.rn.f32 	%f8535, %f4377, %f8534, %f8471;
	ld.shared.f32 	%f8536, [_ZZ23Single_head_flash_attenPfS_S_S_jfE2Vs+6948];
	fma.rn.f32 	%f8537, %f4377, %f8536, %f8473;
	ld.shared.f32 	%f8538, [_ZZ23Single_head_flash_attenPfS_S_S_jfE2Vs+6952];
	fma.rn.f32 	%f8539, %f4377, %f8538, %f8475;
	ld.shared.f32 	%f8540, [_ZZ23Single_head_flash_attenPfS_S_S_jfE2Vs+6956];
	fma.rn.f32 	%f8541, %f4377, %f8540, %f8477;
	ld.shared.f32 	%f8542, [_ZZ23Single_head_flash_attenPfS_S_S_jfE2Vs+6960];
	fma.rn.f32 	%f8543, %f4377, %f8542, %f8479;
	ld.shared.f32 	%f8544, [_ZZ23Single_head_flash_attenPfS_S_S_jfE2Vs+6964];
	fma.rn.f32 	%f8545, %f4377, %f8544, %f8481;
	ld.shared.f32 	%f8546, [_ZZ23Single_head_flash_attenPfS_S_S_jfE2Vs+6968];
	fma.rn.f32 	%f8547, %f4377, %f8546, %f8483;
	ld.shared.f32 	%f8548, [_ZZ23Single_head_flash_attenPfS_S_S_jfE2Vs+6972];
	fma.rn.f32 	%f8549, %f4377, %f8548, %f8485;
	ld.shared.f32 	%f8550, [_ZZ23Single_head_flash_attenPfS_S_S_jfE2Vs+6976];
	fma.rn.f32 	%f8551, %f4377, %f8550, %f8487;
	ld.shared.f32 	%f8552, [_ZZ23Single_head_flash_attenPfS_S_S_jfE2Vs+6980];
	fma.rn.f32 	%f8553, %f4377, %f8552, %f8489;
	ld.shared.f32 	%f8554, [_ZZ23Single_head_flash_attenPfS_S_S_jfE2Vs+6984];
	fma.rn.f32 	%f8555, %f4377, %f8554, %f8491;
	ld.shared.f32 	%f8556, [_ZZ23Single_head_flash_attenPfS_S_S_jfE2Vs+6988];
	fma.rn.f32 	%f8557, %f4377, %f8556, %f8493;
	ld.shared.f32 	%f8558, [_ZZ23Single_head_flash_attenPfS_S_S_jfE2Vs+6992];
	fma.rn.f32 	%f8559, %f4377, %f8558, %f8495;
	ld.shared.f32 	%f8560, [_ZZ23Single_head_flash_attenPfS_S_S_jfE2Vs+6996];
	fma.rn.f32 	%f8561, %f4377, %f8560, %f8497;
	ld.shared.f32 	%f8562, [_ZZ23Single_head_flash_attenPfS_S_S_jfE2Vs+7000];
	fma.rn.f32 	%f8563, %f4377, %f8562, %f8499;
	ld.shared.f32 	%f8564, [_ZZ23Single_head_flash_attenPfS_S_S_jfE2Vs+7004];
	fma.rn.f32 	%f8565, %f4377, %f8564, %f8501;
	ld.shared.f32 	%f8566, [_ZZ23Single_head_flash_attenPfS_S_S_jfE2Vs+7008];
	fma.rn.f32 	%f8567, %f4377, %f8566, %f8503;
	ld.shared.f32 	%f8568, [_ZZ23Single_head_flash_attenPfS_S_S_jfE2Vs+7012];
	fma.rn.f32 	%f8569, %f4377, %f8568, %f8505;
	ld.shared.f32 	%f8570, [_ZZ23Single_head_flash_attenPfS_S_S_jfE2Vs+7016];
	fma.rn.f32 	%f8571, %f4377, %f8570, %f8507;
	ld.shared.f32 	%f8572, [_ZZ23Single_head_flash_attenPfS_S_S_jfE2Vs+7020];
	fma.rn.f32 	%f8573, %f4377, %f8572, %f8509;
	ld.shared.f32 	%f8574, [_ZZ23Single_head_flash_attenPfS_S_S_jfE2Vs+7024];
	fma.rn.f32 	%f8575, %f4377, %f8574, %f8511;
	ld.shared.f32 	%f8576, [_ZZ23Single_head_flash_attenPfS_S_S_jfE2Vs+7028];
	fma.rn.f32 	%f8577, %f4377, %f8576, %f8513;
	ld.shared.f32 	%f8578, [_ZZ23Single_head_flash_attenPfS_S_S_jfE2Vs+7032];
	fma.rn.f32 	%f8579, %f4377, %f8578, %f8515;
	ld.shared.f32 	%f8580, [_ZZ23Single_head_flash_attenPfS_S_S_jfE2Vs+7036];
	fma.rn.f32 	%f8581, %f4377, %f8580, %f8517;
	ld.shared.f32 	%f8582, [_ZZ23Single_head_flash_attenPfS_S_S_jfE2Vs+7040];
	fma.rn.f32 	%f8583, %f4453, %f8582, %f8519;
	ld.shared.f32 	%f8584, [_ZZ23Single_head_flash_attenPfS_S_S_jfE2Vs+7044];
	fma.rn.f32 	%f8585, %f4453, %f8584, %f8521;
	ld.shared.f32 	%f8586, [_ZZ23Single_head_flash_attenPfS_S_S_jfE2Vs+7048];
	fma.rn.f32 	%f8587, %f4453, %f8586, %f8523;
	ld.shared.f32 	%f8588, [_ZZ23Single_head_flash_attenPfS_S_S_jfE2Vs+7052];
	fma.rn.f32 	%f8589, %f4453, %f8588, %f8525;
	ld.shared.f32 	%f8590, [_ZZ23Single_head_flash_attenPfS_S_S_jfE2Vs+7056];
	fma.rn.f32 	%f8591, %f4453, %f8590, %f8527;
	ld.shared.f32 	%f8592, [_ZZ23Single_head_flash_attenPfS_S_S_jfE2Vs+7060];
	fma.rn.f32 	%f8593, %f4453, %f8592, %f8529;
	ld.shared.f32 	%f8594, [_ZZ23Single_head_flash_attenPfS_S_S_jfE2Vs+7064];
	fma.rn.f32 	%f8595, %f4453, %f8594, %f8531;
	ld.shared.f32 	%f8596, [_ZZ23Single_head_flash_attenPfS_S_S_jfE2Vs+7068];
	fma.rn.f32 	%f8597, %f4453, %f8596, %f8533;
	ld.shared.f32 	%f8598, [_ZZ23Single_head_flash_attenPfS_S_S_jfE2Vs+7072];
	fma.rn.f32 	%f8599, %f4453, %f8598, %f8535;
	ld.shared.f32 	%f8600, [_ZZ23Single_head_flash_attenPfS_S_S_jfE2Vs+7076];
	fma.rn.f32 	%f8601, %f4453, %f8600, %f8537;
	ld.shared.f32 	%f8602, [_ZZ23Single_head_flash_attenPfS_S_S_jfE2Vs+7080];
	fma.rn.f32 	%f8603, %f4453, %f8602, %f8539;
	ld.shared.f32 	%f8604, [_ZZ23Single_head_flash_attenPfS_S_S_jfE2Vs+7084];
	fma.rn.f32 	%f8605, %f4453, %f8604, %f8541;
	ld.shared.f32 	%f8606, [_ZZ23Single_head_flash_attenPfS_S_S_jfE2Vs+7088];
	fma.rn.f32 	%f8607, %f4453, %f8606, %f8543;
	ld.shared.f32 	%f8608, [_ZZ23Single_head_flash_attenPfS_S_S_jfE2Vs+7092];
	fma.rn.f32 	%f8609, %f4453, %f8608, %f8545;
	ld.shared.f32 	%f8610, [_ZZ23Single_head_flash_attenPfS_S_S_jfE2Vs+7096];
	fma.rn.f32 	%f8611, %f4453, %f8610, %f8547;
	ld.shared.f32 	%f8612, [_ZZ23Single_head_flash_attenPfS_S_S_jfE2Vs+7100];
	fma.rn.f32 	%f8613, %f4453, %f8612, %f8549;
	ld.shared.f32 	%f8614, [_ZZ23Single_head_flash_attenPfS_S_S_jfE2Vs+7104];
	fma.rn.f32 	%f8615, %f4453, %f8614, %f8551;
	ld.shared.f32 	%f8616, [_ZZ23Single_head_flash_attenPfS_S_S_jfE2Vs+7108];
	fma.rn.f32 	%f8617, %f4453, %f8616, %f8553;
	ld.shared.f32 	%f8618, [_ZZ23Single_head_flash_attenPfS_S_S_jfE2Vs+7112];
	fma.rn.f32 	%f8619, %f4453, %f8618, %f8555;
	ld.shared.f32 	%f8620, [_ZZ23Single_head_flash_attenPfS_S_S_jfE2Vs+7116];
	fma.rn.f32 	%f8621, %f4453, %f8620, %f8557;
	ld.shared.f32 	%f8622, [_ZZ23Single_head_flash_attenPfS_S_S_jfE2Vs+7120];
	fma.rn.f32 	%f8623, %f4453, %f8622, %f8559;
	ld.shared.f32 	%f8624, [_ZZ23Single_head_flash_attenPfS_S_S_jfE2Vs+7124];
	fma.rn.f32 	%f8625, %f4453, %f8624, %f8561;
	ld.shared.f32 	%f8626, [_ZZ23Single_head_flash_attenPfS_S_S_jfE2Vs+7128];
	fma.rn.f32 	%f8627, %f4453, %f8626, %f8563;
	ld.shared.f32 	%f8628, [_ZZ23Single_head_flash_attenPfS_S_S_jfE2Vs+7132];
	fma.rn.f32 	%f8629, %f4453, %f8628, %f8565;
	ld.shared.f32 	%f8630, [_ZZ23Single_head_flash_attenPfS_S_S_jfE2Vs+7136];
	fma.rn.f32 	%f8631, %f4453, %f8630, %f8567;
	ld.shared.f32 	%f8632, [_ZZ23Single_head_flash_attenPfS_S_S_jfE2Vs+7140];
	fma.rn.f32 	%f8633, %f4453, %f8632, %f8569;
	ld.shared.f32 	%f8634, [_ZZ23Single_head_flash_attenPfS_S_S_jfE2Vs+7144];
	fma.rn.f32 	%f8635, %f4453, %f8634, %f8571;
	ld.shared.f32 	%f8636, [_ZZ23Single_head_flash_attenPfS_S_S_jfE2Vs+7148];
	fma.rn.f32 	%f8637, %f4453, %f8636, %f8573;
	ld.shared.f32 	%f8638, [_ZZ23Single_head_flash_attenPfS_S_S_jfE2Vs+7152];
	fma.rn.f32 	%f8639, %f4453, %f8638, %f8575;
	ld.shared.f32 	%f8640, [_ZZ23Single_head_flash_attenPfS_S_S_jfE2Vs+7156];
	fma.rn.f32 	%f8641, %f4453, %f8640, %f8577;
	ld.shared.f32 	%f8642, [_ZZ23Single_head_flash_attenPfS_S_S_jfE2Vs+7160];
	fma.rn.f32 	%f8643, %f4453, %f8642, %f8579;
	ld.shared.f32 	%f8644, [_ZZ23Single_head_flash_attenPfS_S_S_jfE2Vs+7164];
	fma.rn.f32 	%f8645, %f4453, %f8644, %f8581;
	ld.shared.f32 	%f8646, [_ZZ23Single_head_flash_attenPfS_S_S_jfE2Vs+7168];
	fma.rn.f32 	%f8647, %f4529, %f8646, %f8583;
	ld.shared.f32 	%f8648, [_ZZ23Single_head_flash_attenPfS_S_S_jfE2Vs+7172];
	fma.rn.f32 	%f8649, %f4529, %f8648, %f8585;
	ld.shared.f32 	%f8650, [_ZZ23Single_head_flash_attenPfS_S_S_jfE2Vs+7176];
	fma.rn.f32 	%f8651, %f4529, %f8650, %f8587;
	ld.shared.f32 	%f8652, [_ZZ23Single_head_flash_attenPfS_S_S_jfE2Vs+7180];
	fma.rn.f32 	%f8653, %f4529, %f8652, %f8589;
	ld.shared.f32 	%f8654, [_ZZ23Single_head_flash_attenPfS_S_S_jfE2Vs+7184];
	fma.rn.f32 	%f8655, %f4529, %f8654, %f8591;
	ld.shared.f32 	%f8656, [_ZZ23Single_head_flash_attenPfS_S_S_jfE2Vs+7188];
	fma.rn.f32 	%f8657, %f4529, %f8656, %f8593;
	ld.shared.f32 	%f8658, [_ZZ23Single_head_flash_attenPfS_S_S_jfE2Vs+7192];
	fma.rn.f32 	%f8659, %f4529, %f8658, %f8595;
	ld.shared.f32 	%f8660, [_ZZ23Single_head_flash_attenPfS_S_S_jfE2Vs+7196];
	fma.rn.f32 	%f8661, %f4529, %f8660, %f8597;
	ld.shared.f32 	%f8662, [_ZZ23Single_head_flash_attenPfS_S_S_jfE2Vs+7200];
	fma.rn.f32 	%f8663, %f4529, %f8662, %f8599;
	ld.shared.f32 	%f8664, [_ZZ23Single_head_flash_attenPfS_S_S_jfE2Vs+7204];
	fma.rn.f32 	%f8665, %f4529, %f8664, %f8601;
	ld.shared.f32 	%f8666, [_ZZ23Single_head_flash_attenPfS_S_S_jfE2Vs+7208];
	fma.rn.f32 	%f8667, %f4529, %f8666, %f8603;
	ld.shared.f32 	%f8668, [_ZZ23Single_head_flash_attenPfS_S_S_jfE2Vs+7212];
	fma.rn.f32 	%f8669, %f4529, %f8668, %f8605;
	ld.shared.f32 	%f8670, [_ZZ23Single_head_flash_attenPfS_S_S_jfE2Vs+7216];
	fma.rn.f32 	%f8671, %f4529, %f8670, %f8607;
	ld.shared.f32 	%f8672, [_ZZ23Single_head_flash_attenPfS_S_S_jfE2Vs+7220];
	fma.rn.f32 	%f8673, %f4529, %f8672, %f8609;
	ld.shared.f32 	%f8674, [_ZZ23Single_head_flash_attenPfS_S_S_jfE2Vs+7224];
	fma.rn.f32 	%f8675, %f4529, %f8674, %f8611;
	ld.shared.f32 	%f8676, [_ZZ23Single_head_flash_attenPfS_S_S_jfE2Vs+7228];
	fma.rn.f32 	%f8677, %f4529, %f8676, %f8613;
	ld.shared.f32 	%f8678, [_ZZ23Single_head_flash_attenPfS_S_S_jfE2Vs+7232];
	fma.rn.f32 	%f8679, %f4529, %f8678, %f8615;
	ld.shared.f32 	%f8680, [_ZZ23Single_head_flash_attenPfS_S_S_jfE2Vs+7236];
	fma.rn.f32 	%f8681, %f4529, %f8680, %f8617;
	ld.shared.f32 	%f8682, [_ZZ23Single_head_flash_attenPfS_S_S_jfE2Vs+7240];
	fma.rn.f32 	%f8683, %f4529, %f8682, %f8619;
	ld.shared.f32 	%f8684, [_ZZ23Single_head_flash_attenPfS_S_S_jfE2Vs+7244];
	fma.rn.f32 	%f8685, %f4529, %f8684, %f8621;
	ld.shared.f32 	%f8686, [_ZZ23Single_head_flash_attenPfS_S_S_jfE2Vs+7248];
	fma.rn.f32 	%f8687, %f4529, %f8686, %f8623;
	ld.shared.f32 	%f8688, [_ZZ23Single_head_flash_attenPfS_S_S_jfE2Vs+7252];
	fma.rn.f32 	%f8689, %f4529, %f8688, %f8625;
	ld.shared.f32 	%f8690, [_ZZ23Single_head_flash_attenPfS_S_S_jfE2Vs+7256];
	fma.rn.f32 	%f8691, %f4529, %f8690, %f8627;
	ld.shared.f32 	%f8692, [_ZZ23Single_head_flash_attenPfS_S_S_jfE2Vs+7260];
	fma.rn.f32 	%f8693, %f4529, %f8692, %f8629;
	ld.shared.f32 	%f8694, [_ZZ23Single_head_flash_attenPfS_S_S_jfE2Vs+7264];
	fma.rn.f32 	%f8695, %f4529, %f8694, %f8631;
	ld.shared.f32 	%f8696, [_ZZ23Single_head_flash_attenPfS_S_S_jfE2Vs+7268];
	fma.rn.f32 	%f8697, %f4529, %f8696, %f8633;
	ld.shared.f32 	%f8698, [_ZZ23Single_head_flash_attenPfS_S_S_jfE2Vs+7272];
	fma.rn.f32 	%f8699, %f4529, %f8698, %f8635;
	ld.shared.f32 	%f8700, [_ZZ23Single_head_flash_attenPfS_S_S_jfE2Vs+7276];
	fma.rn.f32 	%f8701, %f4529, %f8700, %f8637;
	ld.shared.f32 	%f8702, [_ZZ23Single_head_flash_attenPfS_S_S_jfE2Vs+7280];
	fma.rn.f32 	%f8703, %f4529, %f8702, %f8639;
	ld.shared.f32 	%f8704, [_ZZ23Single_head_flash_attenPfS_S_S_jfE2Vs+7284];
	fma.rn.f32 	%f8705, %f4529, %f8704, %f8641;
	ld.shared.f32 	%f8706, [_ZZ23Single_head_flash_attenPfS_S_S_jfE2Vs+7288];
	fma.rn.f32 	%f8707, %f4529, %f8706, %f8643;
	ld.shared.f32 	%f8708, [_ZZ23Single_head_flash_attenPfS_S_S_jfE2Vs+7292];
	fma.rn.f32 	%f8709, %f4529, %f8708, %f8645;
	ld.shared.f32 	%f8710, [_ZZ23Single_head_flash_attenPfS_S_S_jfE2Vs+7296];
	fma.rn.f32 	%f8711, %f4605, %f8710, %f8647;
	ld.shared.f32 	%f8712, [_ZZ23Single_head_flash_attenPfS_S_S_jfE2Vs+7300];
	fma.rn.f32 	%f8713, %f4605, %f8712, %f8649;
	ld.shared.f32 	%f8714, [_ZZ23Single_head_flash_attenPfS_S_S_jfE2Vs+7304];
	fma.rn.f32 	%f8715, %f4605, %f8714, %f8651;
	ld.shared.f32 	%f8716, [_ZZ23Single_head_flash_attenPfS_S_S_jfE2Vs+7308];
	fma.rn.f32 	%f8717, %f4605, %f8716, %f8653;
	ld.shared.f32 	%f8718, [_ZZ23Single_head_flash_attenPfS_S_S_jfE2Vs+7312];
	fma.rn.f32 	%f8719, %f4605, %f8718, %f8655;
	ld.shared.f32 	%f8720, [_ZZ23Single_head_flash_attenPfS_S_S_jfE2Vs+7316];
	fma.rn.f32 	%f8721, %f4605, %f8720, %f8657;
	ld.shared.f32 	%f8722, [_ZZ23Single_head_flash_attenPfS_S_S_jfE2Vs+7320];
	fma.rn.f32 	%f8723, %f4605, %f8722, %f8659;
	ld.shared.f32 	%f8724, [_ZZ23Single_head_flash_attenPfS_S_S_jfE2Vs+7324];
	fma.rn.f32 	%f8725, %f4605, %f8724, %f8661;
	ld.shared.f32 	%f8726, [_ZZ23Single_head_flash_attenPfS_S_S_jfE2Vs+7328];
	fma.rn.f32 	%f8727, %f4605, %f8726, %f8663;
	ld.shared.f32 	%f8728, [_ZZ23Single_head_flash_attenPfS_S_S_jfE2Vs+7332];
	fma.rn.f32 	%f8729, %f4605, %f8728, %f8665;
	ld.shared.f32 	%f8730, [_ZZ23Single_head_flash_attenPfS_S_S_jfE2Vs+7336];
	fma.rn.f32 	%f8731, %f4605, %f8730, %f8667;
	ld.shared.f32 	%f8732, [_ZZ23Single_head_flash_attenPfS_S_S_jfE2Vs+7340];
	fma.rn.f32 	%f8733, %f4605, %f8732, %f8669;
	ld.shared.f32 	%f8734, [_ZZ23Single_head_flash_attenPfS_S_S_jfE2Vs+7344];
	fma.rn.f32 	%f8735, %f4605, %f8734, %f8671;
	ld.shared.f32 	%f8736, [_ZZ23Single_head_flash_attenPfS_S_S_jfE2Vs+7348];
	fma.rn.f32 	%f8737, %f4605, %f8736, %f8673;
	ld.shared.f32 	%f8738, [_ZZ23Single_head_flash_attenPfS_S_S_jfE2Vs+7352];
	fma.rn.f32 	%f8739, %f4605, %f8738, %f8675;
	ld.shared.f32 	%f8740, [_ZZ23Single_head_flash_attenPfS_S_S_jfE2Vs+7356];
	fma.rn.f32 	%f8741, %f4605, %f8740, %f8677;
	ld.shared.f32 	%f8742, [_ZZ23Single_head_flash_attenPfS_S_S_jfE2Vs+7360];
	fma.rn.f32 	%f8743, %f4605, %f8742, %f8679;
	ld.shared.f32 	%f8744, [_ZZ23Single_head_flash_attenPfS_S_S_jfE2Vs+7364];
	fma.rn.f32 	%f8745, %f4605, %f8744, %f8681;
	ld.shared.f32 	%f8746, [_ZZ23Single_head_flash_attenPfS_S_S_jfE2Vs+7368];
	fma.rn.f32 	%f8747, %f4605, %f8746, %f8683;
	ld.shared.f32 	%f8748, [_ZZ23Single_head_flash_attenPfS_S_S_jfE2Vs+7372];
	fma.rn.f32 	%f8749, %f4605, %f8748, %f8685;
	ld.shared.f32 	%f8750, [_ZZ23Single_head_flash_attenPfS_S_S_jfE2Vs+7376];
	fma.rn.f32 	%f8751, %f4605, %f8750, %f8687;
	ld.shared.f32 	%f8752, [_ZZ23Single_head_flash_attenPfS_S_S_jfE2Vs+7380];
	fma.rn.f32 	%f8753, %f4605, %f8752, %f8689;
	ld.shared.f32 	%f8754, [_ZZ23Single_head_flash_attenPfS_S_S_jfE2Vs+7384];
	fma.rn.f32 	%f8755, %f4605, %f8754, %f8691;
	ld.shared.f32 	%f8756, [_ZZ23Single_head_flash_attenPfS_S_S_jfE2Vs+7388];
	fma.rn.f32 	%f8757, %f4605, %f8756, %f8693;
	ld.shared.f32 	%f8758, [_ZZ23Single_head_flash_attenPfS_S_S_jfE2Vs+7392];
	fma.rn.f32 	%f8759, %f4605, %f8758, %f8695;
	ld.shared.f32 	%f8760, [_ZZ23Single_head_flash_attenPfS_S_S_jfE2Vs+7396];
	fma.rn.f32 	%f8761, %f4605, %f8760, %f8697;
	ld.shared.f32 	%f8762, [_ZZ23Single_head_flash_attenPfS_S_S_jfE2Vs+7400];
	fma.rn.f32 	%f8763, %f4605, %f8762, %f8699;
	ld.shared.f32 	%f8764, [_ZZ23Single_head_flash_attenPfS_S_S_jfE2Vs+7404];
	fma.rn.f32 	%f8765, %f4605, %f8764, %f8701;
	ld.shared.f32 	%f8766, [_ZZ23Single_head_flash_attenPfS_S_S_jfE2Vs+7408];
	fma.rn.f32 	%f8767, %f4605, %f8766, %f8703;
	ld.shared.f32 	%f8768, [_ZZ23Single_head_flash_attenPfS_S_S_jfE2Vs+7412];
	fma.rn.f32 	%f8769, %f4605, %f8768, %f8705;
	ld.shared.f32 	%f8770, [_ZZ23Single_head_flash_attenPfS_S_S_jfE2Vs+7416];
	fma.rn.f32 	%f8771, %f4605, %f8770, %f8707;
	ld.shared.f32 	%f8772, [_ZZ23Single_head_flash_attenPfS_S_S_jfE2Vs+7420];
	fma.rn.f32 	%f8773, %f4605, %f8772, %f8709;
	ld.shared.f32 	%f8774, [_ZZ23Single_head_flash_attenPfS_S_S_jfE2Vs+7424];
	fma.rn.f32 	%f8775, %f4681, %f8774, %f8711;
	ld.shared.f32 	%f8776, [_ZZ23Single_head_flash_attenPfS_S_S_jfE2Vs+7428];
	fma.rn.f32 	%f8777, %f4681, %f8776, %f8713;
	ld.shared.f32 	%f8778, [_ZZ23Single_head_flash_attenPfS_S_S_jfE2Vs+7432];
	fma.rn.f32 	%f8779, %f4681, %f8778, %f8715;
	ld.shared.f32 	%f8780, [_ZZ23Single_head_flash_attenPfS_S_S_jfE2Vs+7436];
	fma.rn.f32 	%f8781, %f4681, %f8780, %f8717;
	ld.shared.f32 	%f8782, [_ZZ23Single_head_flash_attenPfS_S_S_jfE2Vs+7440];
	fma.rn.f32 	%f8783, %f4681, %f8782, %f8719;
	ld.shared.f32 	%f8784, [_ZZ23Single_head_flash_attenPfS_S_S_jfE2Vs+7444];
	fma.rn.f32 	%f8785, %f4681, %f8784, %f8721;
	ld.shared.f32 	%f8786, [_ZZ23Single_head_flash_attenPfS_S_S_jfE2Vs+7448];
	fma.rn.f32 	%f8787, %f4681, %f8786, %f8723;
	ld.shared.f32 	%f8788, [_ZZ23Single_head_flash_attenPfS_S_S_jfE2Vs+7452];
	fma.rn.f32 	%f8789, %f4681, %f8788, %f8725;
	ld.shared.f32 	%f8790, [_ZZ23Single_head_flash_attenPfS_S_S_jfE2Vs+7456];
	fma.rn.f32 	%f8791, %f4681, %f8790, %f8727;
	ld.shared.f32 	%f8792, [_ZZ23Single_head_flash_attenPfS_S_S_jfE2Vs+7460];
	fma.rn.f32 	%f8793, %f4681, %f8792, %f8729;
	ld.shared.f32 	%f8794, [_ZZ23Single_head_flash_attenPfS_S_S_jfE2Vs+7464];
	fma.rn.f32 	%f8795, %f4681, %f8794, %f8731;
	ld.shared.f32 	%f8796, [_ZZ23Single_head_flash_attenPfS_S_S_jfE2Vs+7468];
	fma.rn.f32 	%f8797, %f4681, %f8796, %f8733;
	ld.shared.f32 	%f8798, [_ZZ23Single_head_flash_attenPfS_S_S_jfE2Vs+7472];
	fma.rn.f32 	%f8799, %f4681, %f8798, %f8735;
	ld.shared.f32 	%f8800, [_ZZ23Single_head_flash_attenPfS_S_S_jfE2Vs+7476];
	fma.rn.f32 	%f8801, %f4681, %f8800, %f8737;
	ld.shared.f32 	%f8802, [_ZZ23Single_head_flash_attenPfS_S_S_jfE2Vs+7480];
	fma.rn.f32 	%f8803, %f4681, %f8802, %f8739;
	ld.shared.f32 	%f8804, [_ZZ23Single_head_flash_attenPfS_S_S_jfE2Vs+7484];
	fma.rn.f32 	%f8805, %f4681, %f8804, %f8741;
	ld.shared.f32 	%f8806, [_ZZ23Single_head_flash_attenPfS_S_S_jfE2Vs+7488];
	fma.rn.f32 	%f8807, %f4681, %f8806, %f8743;
	ld.shared.f32 	%f8808, [_ZZ23Single_head_flash_attenPfS_S_S_jfE2Vs+7492];
	fma.rn.f32 	%f8809, %f4681, %f8808, %f8745;
	ld.shared.f32 	%f8810, [_ZZ23Single_head_flash_attenPfS_S_S_jfE2Vs+7496];
	fma.rn.f32 	%f8811, %f4681, %f8810, %f8747;
	ld.shared.f32 	%f8812, [_ZZ23Single_head_flash_attenPfS_S_S_jfE2Vs+7500];
	fma.rn.f32 	%f8813, %f4681, %f8812, %f8749;
	ld.shared.f32 	%f8814, [_ZZ23Single_head_flash_attenPfS_S_S_jfE2Vs+7504];
	fma.rn.f32 	%f8815, %f4681, %f8814, %f8751;
	ld.shared.f32 	%f8816, [_ZZ23Single_head_flash_attenPfS_S_S_jfE2Vs+7508];
	fma.rn.f32 	%f8817, %f4681, %f8816, %f8753;
	ld.shared.f32 	%f8818, [_ZZ23Single_head_flash_attenPfS_S_S_jfE2Vs+7512];
	fma.rn.f32 	%f8819, %f4681, %f8818, %f8755;
	ld.shared.f32 	%f8820, [_ZZ23Single_head_flash_attenPfS_S_S_jfE2Vs+7516];
	fma.rn.f32 	%f8821, %f4681, %f8820, %f8757;
	ld.shared.f32 	%f8822, [_ZZ23Single_head_flash_attenPfS_S_S_jfE2Vs+7520];
	fma.rn.f32 	%f8823, %f4681, %f8822, %f8759;
	ld.shared.f32 	%f8824, [_ZZ23Single_head_flash_attenPfS_S_S_jfE2Vs+7524];
	fma.rn.f32 	%f8825, %f4681, %f8824, %f8761;
	ld.shared.f32 	%f8826, [_ZZ23Single_head_flash_attenPfS_S_S_jfE2Vs+7528];
	fma.rn.f32 	%f8827, %f4681, %f8826, %f8763;
	ld.shared.f32 	%f8828, [_ZZ23Single_head_flash_attenPfS_S_S_jfE2Vs+7532];
	fma.rn.f32 	%f8829, %f4681, %f8828, %f8765;
	ld.shared.f32 	%f8830, [_ZZ23Single_head_flash_attenPfS_S_S_jfE2Vs+7536];
	fma.rn.f32 	%f8831, %f4681, %f8830, %f8767;
	ld.shared.f32 	%f8832, [_ZZ23Single_head_flash_attenPfS_S_S_jfE2Vs+7540];
	fma.rn.f32 	%f8833, %f4681, %f8832, %f8769;
	ld.shared.f32 	%f8834, [_ZZ23Single_head_flash_attenPfS_S_S_jfE2Vs+7544];
	fma.rn.f32 	%f8835, %f4681, %f8834, %f8771;
	ld.shared.f32 	%f8836, [_ZZ23Single_head_flash_attenPfS_S_S_jfE2Vs+7548];
	fma.rn.f32 	%f8837, %f4681, %f8836, %f8773;
	ld.shared.f32 	%f8838, [_ZZ23Single_head_flash_attenPfS_S_S_jfE2Vs+7552];
	fma.rn.f32 	%f8839, %f4757, %f8838, %f8775;
	ld.shared.f32 	%f8840, [_ZZ23Single_head_flash_attenPfS_S_S_jfE2Vs+7556];
	fma.rn.f32 	%f8841, %f4757, %f8840, %f8777;
	ld.shared.f32 	%f8842, [_ZZ23Single_head_flash_attenPfS_S_S_jfE2Vs+7560];
	fma.rn.f32 	%f8843, %f4757, %f8842, %f8779;
	ld.shared.f32 	%f8844, [_ZZ23Single_head_flash_attenPfS_S_S_jfE2Vs+7564];
	fma.rn.f32 	%f8845, %f4757, %f8844, %f8781;
	ld.shared.f32 	%f8846, [_ZZ23Single_head_flash_attenPfS_S_S_jfE2Vs+7568];
	fma.rn.f32 	%f8847, %f4757, %f8846, %f8783;
	ld.shared.f32 	%f8848, [_ZZ23Single_head_flash_attenPfS_S_S_jfE2Vs+7572];
	fma.rn.f32 	%f8849, %f4757, %f8848, %f8785;
	ld.shared.f32 	%f8850, [_ZZ23Single_head_flash_attenPfS_S_S_jfE2Vs+7576];
	fma.rn.f32 	%f8851, %f4757, %f8850, %f8787;
	ld.shared.f32 	%f8852, [_ZZ23Single_head_flash_attenPfS_S_S_jfE2Vs+7580];
	fma.rn.f32 	%f8853, %f4757, %f8852, %f8789;
	ld.shared.f32 	%f8854, [_ZZ23Single_head_flash_attenPfS_S_S_jfE2Vs+7584];
	fma.rn.f32 	%f8855, %f4757, %f8854, %f8791;
	ld.shared.f32 	%f8856, [_ZZ23Single_head_flash_attenPfS_S_S_jfE2Vs+7588];
	fma.rn.f32 	%f8857, %f4757, %f8856, %f8793;
	ld.shared.f32 	%f8858, [_ZZ23Single_head_flash_attenPfS_S_S_jfE2Vs+7592];
	fma.rn.f32 	%f8859, %f4757, %f8858, %f8795;
	ld.shared.f32 	%f8860, [_ZZ23Single_head_flash_attenPfS_S_S_jfE2Vs+7596];
	fma.rn.f32 	%f8861, %f4757, %f8860, %f8797;
	ld.shared.f32 	%f8862, [_ZZ23Single_head_flash_attenPfS_S_S_jfE2Vs+7600];
	fma.rn.f32 	%f8863, %f4757, %f8862, %f8799;
	ld.shared.f32 	%f8864, [_ZZ23Single_head_flash_attenPfS_S_S_jfE2Vs+7604];
	fma.rn.f32 	%f8865, %f4757, %f8864, %f8801;
	ld.shared.f32 	%f8866, [_ZZ23Single_head_flash_attenPfS_S_S_jfE2Vs+7608];
	fma.rn.f32 	%f8867, %f4757, %f8866, %f8803;
	ld.shared.f32 	%f8868, [_ZZ23Single_head_flash_attenPfS_S_S_jfE2Vs+7612];
	fma.rn.f32 	%f8869, %f4757, %f8868, %f8805;
	ld.shared.f32 	%f8870, [_ZZ23Single_head_flash_attenPfS_S_S_jfE2Vs+7616];
	fma.rn.f32 	%f8871, %f4757, %f8870, %f8807;
	ld.shared.f32 	%f8872, [_ZZ23Single_head_flash_attenPfS_S_S_jfE2Vs+7620];
	fma.rn.f32 	%f8873, %f4757, %f8872, %f8809;
	ld.shared.f32 	%f8874, [_ZZ23Single_head_flash_attenPfS_S_S_jfE2Vs+7624];
	fma.rn.f32 	%f8875, %f4757, %f8874, %f8811;
	ld.shared.f32 	%f8876, [_ZZ23Single_head_flash_attenPfS_S_S_jfE2Vs+7628];
	fma.rn.f32 	%f8877, %f4757, %f8876, %f8813;
	ld.shared.f32 	%f8878, [_ZZ23Single_head_flash_attenPfS_S_S_jfE2Vs+7632];
	fma.rn.f32 	%f8879, %f4757, %f8878, %f8815;
	ld.shared.f32 	%f8880, [_ZZ23Single_head_flash_attenPfS_S_S_jfE2Vs+7636];
	fma.rn.f32 	%f8881, %f4757, %f8880, %f8817;
	ld.shared.f32 	%f8882, [_ZZ23Single_head_flash_attenPfS_S_S_jfE2Vs+7640];
	fma.rn.f32 	%f8883, %f4757, %f8882, %f8819;
	ld.shared.f32 	%f8884, [_ZZ23Single_head_flash_attenPfS_S_S_jfE2Vs+7644];
	fma.rn.f32 	%f8885, %f4757, %f8884, %f8821;
	ld.shared.f32 	%f8886, [_ZZ23Single_head_flash_attenPfS_S_S_jfE2Vs+7648];
	fma.rn.f32 	%f8887, %f4757, %f8886, %f8823;
	ld.shared.f32 	%f8888, [_ZZ23Single_head_flash_attenPfS_S_S_jfE2Vs+7652];
	fma.rn.f32 	%f8889, %f4757, %f8888, %f8825;
	ld.shared.f32 	%f8890, [_ZZ23Single_head_flash_attenPfS_S_S_jfE2Vs+7656];
	fma.rn.f32 	%f8891, %f4757, %f8890, %f8827;
	ld.shared.f32 	%f8892, [_ZZ23Single_head_flash_attenPfS_S_S_jfE2Vs+7660];
	fma.rn.f32 	%f8893, %f4757, %f8892, %f8829;
	ld.shared.f32 	%f8894, [_ZZ23Single_head_flash_attenPfS_S_S_jfE2Vs+7664];
	fma.rn.f32 	%f8895, %f4757, %f8894, %f8831;
	ld.shared.f32 	%f8896, [_ZZ23Single_head_flash_attenPfS_S_S_jfE2Vs+7668];
	fma.rn.f32 	%f8897, %f4757, %f8896, %f8833;
	ld.shared.f32 	%f8898, [_ZZ23Single_head_flash_attenPfS_S_S_jfE2Vs+7672];
	fma.rn.f32 	%f8899, %f4757, %f8898, %f8835;
	ld.shared.f32 	%f8900, [_ZZ23Single_head_flash_attenPfS_S_S_jfE2Vs+7676];
	fma.rn.f32 	%f8901, %f4757, %f8900, %f8837;
	ld.shared.f32 	%f8902, [_ZZ23Single_head_flash_attenPfS_S_S_jfE2Vs+7680];
	fma.rn.f32 	%f8903, %f4833, %f8902, %f8839;
	ld.shared.f32 	%f8904, [_ZZ23Single_head_flash_attenPfS_S_S_jfE2Vs+7684];
	fma.rn.f32 	%f8905, %f4833, %f8904, %f8841;
	ld.shared.f32 	%f8906, [_ZZ23Single_head_flash_attenPfS_S_S_jfE2Vs+7688];
	fma.rn.f32 	%f8907, %f4833, %f8906, %f8843;
	ld.shared.f32 	%f8908, [_ZZ23Single_head_flash_attenPfS_S_S_jfE2Vs+7692];
	fma.rn.f32 	%f8909, %f4833, %f8908, %f8845;
	ld.shared.f32 	%f8910, [_ZZ23Single_head_flash_attenPfS_S_S_jfE2Vs+7696];
	fma.rn.f32 	%f8911, %f4833, %f8910, %f8847;
	ld.shared.f32 	%f8912, [_ZZ23Single_head_flash_attenPfS_S_S_jfE2Vs+7700];
	fma.rn.f32 	%f8913, %f4833, %f8912, %f8849;
	ld.shared.f32 	%f8914, [_ZZ23Single_head_flash_attenPfS_S_S_jfE2Vs+7704];
	fma.rn.f32 	%f8915, %f4833, %f8914, %f8851;
	ld.shared.f32 	%f8916, [_ZZ23Single_head_flash_attenPfS_S_S_jfE2Vs+7708];
	fma.rn.f32 	%f8917, %f4833, %f8916, %f8853;
	ld.shared.f32 	%f8918, [_ZZ23Single_head_flash_attenPfS_S_S_jfE2Vs+7712];
	fma.rn.f32 	%f8919, %f4833, %f8918, %f8855;
	ld.shared.f32 	%f8920, [_ZZ23Single_head_flash_attenPfS_S_S_jfE2Vs+7716];
	fma.rn.f32 	%f8921, %f4833, %f8920, %f8857;
	ld.shared.f32 	%f8922, [_ZZ23Single_head_flash_attenPfS_S_S_jfE2Vs+7720];
	fma.rn.f32 	%f8923, %f4833, %f8922, %f8859;
	ld.shared.f32 	%f8924, [_ZZ23Single_head_flash_attenPfS_S_S_jfE2Vs+7724];
	fma.rn.f32 	%f8925, %f4833, %f8924, %f8861;
	ld.shared.f32 	%f8926, [_ZZ23Single_head_flash_attenPfS_S_S_jfE2Vs+7728];
	fma.rn.f32 	%f8927, %f4833, %f8926, %f8863;
	ld.shared.f32 	%f8928, [_ZZ23Single_head_flash_attenPfS_S_S_jfE2Vs+7732];
	fma.rn.f32 	%f8929, %f4833, %f8928, %f8865;
	ld.shared.f32 	%f8930, [_ZZ23Single_head_flash_attenPfS_S_S_jfE2Vs+7736];
	fma.rn.f32 	%f8931, %f4833, %f8930, %f8867;
	ld.shared.f32 	%f8932, [_ZZ23Single_head_flash_attenPfS_S_S_jfE2Vs+7740];
	fma.rn.f32 	%f8933, %f4833, %f8932, %f8869;
	ld.shared.f32 	%f8934, [_ZZ23Single_head_flash_attenPfS_S_S_jfE2Vs+7744];
	fma.rn.f32 	%f8935, %f4833, %f8934, %f8871;
	ld.shared.f32 	%f8936, [_ZZ23Single_head_flash_attenPfS_S_S_jfE2Vs+7748];
	fma.rn.f32 	%f8937, %f4833, %f8936, %f8873;
	ld.shared.f32 	%f8938, [_ZZ23Single_head_flash_attenPfS_S_S_jfE2Vs+7752];
	fma.rn.f32 	%f8939, %f4833, %f8938, %f8875;
	ld.shared.f32 	%f8940, [_ZZ23Single_head_flash_attenPfS_S_S_jfE2Vs+7756];
	fma.rn.f32 	%f8941, %f4833, %f8940, %f8877;
	ld.shared.f32 	%f8942, [_ZZ23Single_head_flash_attenPfS_S_S_jfE2Vs+7760];
	fma.rn.f32 	%f8943, %f4833, %f8942, %f8879;
	ld.shared.f32 	%f8944, [_ZZ23Single_head_flash_attenPfS_S_S_jfE2Vs+7764];
	fma.rn.f32 	%f8945, %f4833, %f8944, %f8881;
	ld.shared.f32 	%f8946, [_ZZ23Single_head_flash_attenPfS_S_S_jfE2Vs+7768];
	fma.rn.f32 	%f8947, %f4833, %f8946, %f8883;
	ld.shared.f32 	%f8948, [_ZZ23Single_head_flash_attenPfS_S_S_jfE2Vs+7772];
	fma.rn.f32 	%f8949, %f4833, %f8948, %f8885;
	ld.shared.f32 	%f8950, [_ZZ23Single_head_flash_attenPfS_S_S_jfE2Vs+7776];
	fma.rn.f32 	%f8951, %f4833, %f8950, %f8887;
	ld.shared.f32 	%f8952, [_ZZ23Single_head_flash_attenPfS_S_S_jfE2Vs+7780];
	fma.rn.f32 	%f8953, %f4833, %f8952, %f8889;
	ld.shared.f32 	%f8954, [_ZZ23Single_head_flash_attenPfS_S_S_jfE2Vs+7784];
	fma.rn.f32 	%f8955, %f4833, %f8954, %f8891;
	ld.shared.f32 	%f8956, [_ZZ23Single_head_flash_attenPfS_S_S_jfE2Vs+7788];
	fma.rn.f32 	%f8957, %f4833, %f8956, %f8893;
	ld.shared.f32 	%f8958, [_ZZ23Single_head_flash_attenPfS_S_S_jfE2Vs+7792];
	fma.rn.f32 	%f8959, %f4833, %f8958, %f8895;
	ld.shared.f32 	%f8960, [_ZZ23Single_head_flash_attenPfS_S_S_jfE2Vs+7796];
	fma.rn.f32 	%f8961, %f4833, %f8960, %f8897;
	ld.shared.f32 	%f8962, [_ZZ23Single_head_flash_attenPfS_S_S_jfE2Vs+7800];
	fma.rn.f32 	%f8963, %f4833, %f8962, %f8899;
	ld.shared.f32 	%f8964, [_ZZ23Single_head_flash_attenPfS_S_S_jfE2Vs+7804];
	fma.rn.f32 	%f8965, %f4833, %f8964, %f8901;
	ld.shared.f32 	%f8966, [_ZZ23Single_head_flash_attenPfS_S_S_jfE2Vs+7808];
	fma.rn.f32 	%f8967, %f4909, %f8966, %f8903;
	ld.shared.f32 	%f8968, [_ZZ23Single_head_flash_attenPfS_S_S_jfE2Vs+7812];
	fma.rn.f32 	%f8969, %f4909, %f8968, %f8905;
	ld.shared.f32 	%f8970, [_ZZ23Single_head_flash_attenPfS_S_S_jfE2Vs+7816];
	fma.rn.f32 	%f8971, %f4909, %f8970, %f8907;
	ld.shared.f32 	%f8972, [_ZZ23Single_head_flash_attenPfS_S_S_jfE2Vs+7820];
	fma.rn.f32 	%f8973, %f4909, %f8972, %f8909;
	ld.shared.f32 	%f8974, [_ZZ23Single_head_flash_attenPfS_S_S_jfE2Vs+7824];
	fma.rn.f32 	%f8975, %f4909, %f8974, %f8911;
	ld.shared.f32 	%f8976, [_ZZ23Single_head_flash_attenPfS_S_S_jfE2Vs+7828];
	fma.rn.f32 	%f8977, %f4909, %f8976, %f8913;
	ld.shared.f32 	%f8978, [_ZZ23Single_head_flash_attenPfS_S_S_jfE2Vs+7832];
	fma.rn.f32 	%f8979, %f4909, %f8978, %f8915;
	ld.shared.f32 	%f8980, [_ZZ23Single_head_flash_attenPfS_S_S_jfE2Vs+7836];
	fma.rn.f32 	%f8981, %f4909, %f8980, %f8917;
	ld.shared.f32 	%f8982, [_ZZ23Single_head_flash_attenPfS_S_S_jfE2Vs+7840];
	fma.rn.f32 	%f8983, %f4909, %f8982, %f8919;
	ld.shared.f32 	%f8984, [_ZZ23Single_head_flash_attenPfS_S_S_jfE2Vs+7844];
	fma.rn.f32 	%f8985, %f4909, %f8984, %f8921;
	ld.shared.f32 	%f8986, [_ZZ23Single_head_flash_attenPfS_S_S_jfE2Vs+7848];
	fma.rn.f32 	%f8987, %f4909, %f8986, %f8923;
	ld.shared.f32 	%f8988, [_ZZ23Single_head_flash_attenPfS_S_S_jfE2Vs+7852];
	fma.rn.f32 	%f8989, %f4909, %f8988, %f8925;
	ld.shared.f32 	%f8990, [_ZZ23Single_head_flash_attenPfS_S_S_jfE2Vs+7856];
	fma.rn.f32 	%f8991, %f4909, %f8990, %f8927;
	ld.shared.f32 	%f8992, [_ZZ23Single_head_flash_attenPfS_S_S_jfE2Vs+7860];
	fma.rn.f32 	%f8993, %f4909, %f8992, %f8929;
	ld.shared.f32 	%f8994, [_ZZ23Single_head_flash_attenPfS_S_S_jfE2Vs+7864];
	fma.rn.f32 	%f8995, %f4909, %f8994, %f8931;
	ld.shared.f32 	%f8996, [_ZZ23Single_head_flash_attenPfS_S_S_jfE2Vs+7868];
	fma.rn.f32 	%f8997, %f4909, %f8996, %f8933;
	ld.shared.f32 	%f8998, [_ZZ23Single_head_flash_attenPfS_S_S_jfE2Vs+7872];
	fma.rn.f32 	%f8999, %f4909, %f8998, %f8935;
	ld.shared.f32 	%f9000, [_ZZ23Single_head_flash_attenPfS_S_S_jfE2Vs+7876];
	fma.rn.f32 	%f9001, %f4909, %f9000, %f8937;
	ld.shared.f32 	%f9002, [_ZZ23Single_head_flash_attenPfS_S_S_jfE2Vs+7880];
	fma.rn.f32 	%f9003, %f4909, %f9002, %f8939;
	ld.shared.f32 	%f9004, [_ZZ23Single_head_flash_attenPfS_S_S_jfE2Vs+7884];
	fma.rn.f32 	%f9005, %f4909, %f9004, %f8941;
	ld.shared.f32 	%f9006, [_ZZ23Single_head_flash_attenPfS_S_S_jfE2Vs+7888];
	fma.rn.f32 	%f9007, %f4909, %f9006, %f8943;
	ld.shared.f32 	%f9008, [_ZZ23Single_head_flash_attenPfS_S_S_jfE2Vs+7892];
	fma.rn.f32 	%f9009, %f4909, %f9008, %f8945;
	ld.shared.f32 	%f9010, [_ZZ23Single_head_flash_attenPfS_S_S_jfE2Vs+7896];
	fma.rn.f32 	%f9011, %f4909, %f9010, %f8947;
	ld.shared.f32 	%f9012, [_ZZ23Single_head_flash_attenPfS_S_S_jfE2Vs+7900];
	fma.rn.f32 	%f9013, %f4909, %f9012, %f8949;
	ld.shared.f32 	%f9014, [_ZZ23Single_head_flash_attenPfS_S_S_jfE2Vs+7904];
	fma.rn.f32 	%f9015, %f4909, %f9014, %f8951;
	ld.shared.f32 	%f9016, [_ZZ23Single_head_flash_attenPfS_S_S_jfE2Vs+7908];
	fma.rn.f32 	%f9017, %f4909, %f9016, %f8953;
	ld.shared.f32 	%f9018, [_ZZ23Single_head_flash_attenPfS_S_S_jfE2Vs+7912];
	fma.rn.f32 	%f9019, %f4909, %f9018, %f8955;
	ld.shared.f32 	%f9020, [_ZZ23Single_head_flash_attenPfS_S_S_jfE2Vs+7916];
	fma.rn.f32 	%f9021, %f4909, %f9020, %f8957;
	ld.shared.f32 	%f9022, [_ZZ23Single_head_flash_attenPfS_S_S_jfE2Vs+7920];
	fma.rn.f32 	%f9023, %f4909, %f9022, %f8959;
	ld.shared.f32 	%f9024, [_ZZ23Single_head_flash_attenPfS_S_S_jfE2Vs+7924];
	fma.rn.f32 	%f9025, %f4909, %f9024, %f8961;
	ld.shared.f32 	%f9026, [_ZZ23Single_head_flash_attenPfS_S_S_jfE2Vs+7928];
	fma.rn.f32 	%f9027, %f4909, %f9026, %f8963;
	ld.shared.f32 	%f9028, [_ZZ23Single_head_flash_attenPfS_S_S_jfE2Vs+7932];
	fma.rn.f32 	%f9029, %f4909, %f9028, %f8965;
	ld.shared.f32 	%f9030, [_ZZ23Single_head_flash_attenPfS_S_S_jfE2Vs+7936];
	fma.rn.f32 	%f9031, %f4985, %f9030, %f8967;
	ld.shared.f32 	%f9032, [_ZZ23Single_head_flash_attenPfS_S_S_jfE2Vs+7940];
	fma.rn.f32 	%f9033, %f4985, %f9032, %f8969;
	ld.shared.f32 	%f9034, [_ZZ23Single_head_flash_attenPfS_S_S_jfE2Vs+7944];
	fma.rn.f32 	%f9035, %f4985, %f9034, %f8971;
	ld.shared.f32 	%f9036, [_ZZ23Single_head_flash_attenPfS_S_S_jfE2Vs+7948];
	fma.rn.f32 	%f9037, %f4985, %f9036, %f8973;
	ld.shared.f32 	%f9038, [_ZZ23Single_head_flash_attenPfS_S_S_jfE2Vs+7952];
	fma.rn.f32 	%f9039, %f4985, %f9038, %f8975;
	ld.shared.f32 	%f9040, [_ZZ23Single_head_flash_attenPfS_S_S_jfE2Vs+7956];
	fma.rn.f32 	%f9041, %f4985, %f9040, %f8977;
	ld.shared.f32 	%f9042, [_ZZ23Single_head_flash_attenPfS_S_S_jfE2Vs+7960];
	fma.rn.f32 	%f9043, %f4985, %f9042, %f8979;
	ld.shared.f32 	%f9044, [_ZZ23Single_head_flash_attenPfS_S_S_jfE2Vs+7964];
	fma.rn.f32 	%f9045, %f4985, %f9044, %f8981;
	ld.shared.f32 	%f9046, [_ZZ23Single_head_flash_attenPfS_S_S_jfE2Vs+7968];
	fma.rn.f32 	%f9047, %f4985, %f9046, %f8983;
	ld.shared.f32 	%f9048, [_ZZ23Single_head_flash_attenPfS_S_S_jfE2Vs+7972];
	fma.rn.f32 	%f9049, %f4985, %f9048, %f8985;
	ld.shared.f32 	%f9050, [_ZZ23Single_head_flash_attenPfS_S_S_jfE2Vs+7976];
	fma.rn.f32 	%f9051, %f4985, %f9050, %f8987;
	ld.shared.f32 	%f9052, [_ZZ23Single_head_flash_attenPfS_S_S_jfE2Vs+7980];
	fma.rn.f32 	%f9053, %f4985, %f9052, %f8989;
	ld.shared.f32 	%f9054, [_ZZ23Single_head_flash_attenPfS_S_S_jfE2Vs+7984];
	fma.rn.f32 	%f9055, %f4985, %f9054, %f8991;
	ld.shared.f32 	%f9056, [_ZZ23Single_head_flash_attenPfS_S_S_jfE2Vs+7988];
	fma.rn.f32 	%f9057, %f4985, %f9056, %f8993;
	ld.shared.f32 	%f9058, [_ZZ23Single_head_flash_attenPfS_S_S_jfE2Vs+7992];
	fma.rn.f32 	%f9059, %f4985, %f9058, %f8995;
	ld.shared.f32 	%f9060, [_ZZ23Single_head_flash_attenPfS_S_S_jfE2Vs+7996];
	fma.rn.f32 	%f9061, %f4985, %f9060, %f8997;
	ld.shared.f32 	%f9062, [_ZZ23Single_head_flash_attenPfS_S_S_jfE2Vs+8000];
	fma.rn.f32 	%f9063, %f4985, %f9062, %f8999;
	ld.shared.f32 	%f9064, [_ZZ23Single_head_flash_attenPfS_S_S_jfE2Vs+8004];
	fma.rn.f32 	%f9065, %f4985, %f9064, %f9001;
	ld.shared.f32 	%f9066, [_ZZ23Single_head_flash_attenPfS_S_S_jfE2Vs+8008];
	fma.rn.f32 	%f9067, %f4985, %f9066, %f9003;
	ld.shared.f32 	%f9068, [_ZZ23Single_head_flash_attenPfS_S_S_jfE2Vs+8012];
	fma.rn.f32 	%f9069, %f4985, %f9068, %f9005;
	ld.shared.f32 	%f9070, [_ZZ23Single_head_flash_attenPfS_S_S_jfE2Vs+8016];
	fma.rn.f32 	%f9071, %f4985, %f9070, %f9007;
	ld.shared.f32 	%f9072, [_ZZ23Single_head_flash_attenPfS_S_S_jfE2Vs+8020];
	fma.rn.f32 	%f9073, %f4985, %f9072, %f9009;
	ld.shared.f32 	%f9074, [_ZZ23Single_head_flash_attenPfS_S_S_jfE2Vs+8024];
	fma.rn.f32 	%f9075, %f4985, %f9074, %f9011;
	ld.shared.f32 	%f9076, [_ZZ23Single_head_flash_attenPfS_S_S_jfE2Vs+8028];
	fma.rn.f32 	%f9077, %f4985, %f9076, %f9013;
	ld.shared.f32 	%f9078, [_ZZ23Single_head_flash_attenPfS_S_S_jfE2Vs+8032];
	fma.rn.f32 	%f9079, %f4985, %f9078, %f9015;
	ld.shared.f32 	%f9080, [_ZZ23Single_head_flash_attenPfS_S_S_jfE2Vs+8036];
	fma.rn.f32 	%f9081, %f4985, %f9080, %f9017;
	ld.shared.f32 	%f9082, [_ZZ23Single_head_flash_attenPfS_S_S_jfE2Vs+8040];
	fma.rn.f32 	%f9083, %f4985, %f9082, %f9019;
	ld.shared.f32 	%f9084, [_ZZ23Single_head_flash_attenPfS_S_S_jfE2Vs+8044];
	fma.rn.f32 	%f9085, %f4985, %f9084, %f9021;
	ld.shared.f32 	%f9086, [_ZZ23Single_head_flash_attenPfS_S_S_jfE2Vs+8048];
	fma.rn.f32 	%f9087, %f4985, %f9086, %f9023;
	ld.shared.f32 	%f9088, [_ZZ23Single_head_flash_attenPfS_S_S_jfE2Vs+8052];
	fma.rn.f32 	%f9089, %f4985, %f9088, %f9025;
	ld.shared.f32 	%f9090, [_ZZ23Single_head_flash_attenPfS_S_S_jfE2Vs+8056];
	fma.rn.f32 	%f9091, %f4985, %f9090, %f9027;
	ld.shared.f32 	%f9092, [_ZZ23Single_head_flash_attenPfS_S_S_jfE2Vs+8060];
	fma.rn.f32 	%f9093, %f4985, %f9092, %f9029;
	ld.shared.f32 	%f9094, [_ZZ23Single_head_flash_attenPfS_S_S_jfE2Vs+8064];
	fma.rn.f32 	%f9159, %f5061, %f9094, %f9031;
	ld.shared.f32 	%f9095, [_ZZ23Single_head_flash_attenPfS_S_S_jfE2Vs+8068];
	fma.rn.f32 	%f9160, %f5061, %f9095, %f9033;
	ld.shared.f32 	%f9096, [_ZZ23Single_head_flash_attenPfS_S_S_jfE2Vs+8072];
	fma.rn.f32 	%f9161, %f5061, %f9096, %f9035;
	ld.shared.f32 	%f9097, [_ZZ23Single_head_flash_attenPfS_S_S_jfE2Vs+8076];
	fma.rn.f32 	%f9162, %f5061, %f9097, %f9037;
	ld.shared.f32 	%f9098, [_ZZ23Single_head_flash_attenPfS_S_S_jfE2Vs+8080];
	fma.rn.f32 	%f9163, %f5061, %f9098, %f9039;
	ld.shared.f32 	%f9099, [_ZZ23Single_head_flash_attenPfS_S_S_jfE2Vs+8084];
	fma.rn.f32 	%f9164, %f5061, %f9099, %f9041;
	ld.shared.f32 	%f9100, [_ZZ23Single_head_flash_attenPfS_S_S_jfE2Vs+8088];
	fma.rn.f32 	%f9165, %f5061, %f9100, %f9043;
	ld.shared.f32 	%f9101, [_ZZ23Single_head_flash_attenPfS_S_S_jfE2Vs+8092];
	fma.rn.f32 	%f9166, %f5061, %f9101, %f9045;
	ld.shared.f32 	%f9102, [_ZZ23Single_head_flash_attenPfS_S_S_jfE2Vs+8096];
	fma.rn.f32 	%f9167, %f5061, %f9102, %f9047;
	ld.shared.f32 	%f9103, [_ZZ23Single_head_flash_attenPfS_S_S_jfE2Vs+8100];
	fma.rn.f32 	%f9168, %f5061, %f9103, %f9049;
	ld.shared.f32 	%f9104, [_ZZ23Single_head_flash_attenPfS_S_S_jfE2Vs+8104];
	fma.rn.f32 	%f9169, %f5061, %f9104, %f9051;
	ld.shared.f32 	%f9105, [_ZZ23Single_head_flash_attenPfS_S_S_jfE2Vs+8108];
	fma.rn.f32 	%f9170, %f5061, %f9105, %f9053;
	ld.shared.f32 	%f9106, [_ZZ23Single_head_flash_attenPfS_S_S_jfE2Vs+8112];
	fma.rn.f32 	%f9171, %f5061, %f9106, %f9055;
	ld.shared.f32 	%f9107, [_ZZ23Single_head_flash_attenPfS_S_S_jfE2Vs+8116];
	fma.rn.f32 	%f9172, %f5061, %f9107, %f9057;
	ld.shared.f32 	%f9108, [_ZZ23Single_head_flash_attenPfS_S_S_jfE2Vs+8120];
	fma.rn.f32 	%f9173, %f5061, %f9108, %f9059;
	ld.shared.f32 	%f9109, [_ZZ23Single_head_flash_attenPfS_S_S_jfE2Vs+8124];
	fma.rn.f32 	%f9174, %f5061, %f9109, %f9061;
	ld.shared.f32 	%f9110, [_ZZ23Single_head_flash_attenPfS_S_S_jfE2Vs+8128];
	fma.rn.f32 	%f9175, %f5061, %f9110, %f9063;
	ld.shared.f32 	%f9111, [_ZZ23Single_head_flash_attenPfS_S_S_jfE2Vs+8132];
	fma.rn.f32 	%f9176, %f5061, %f9111, %f9065;
	ld.shared.f32 	%f9112, [_ZZ23Single_head_flash_attenPfS_S_S_jfE2Vs+8136];
	fma.rn.f32 	%f9177, %f5061, %f9112, %f9067;
	ld.shared.f32 	%f9113, [_ZZ23Single_head_flash_attenPfS_S_S_jfE2Vs+8140];
	fma.rn.f32 	%f9178, %f5061, %f9113, %f9069;
	ld.shared.f32 	%f9114, [_ZZ23Single_head_flash_attenPfS_S_S_jfE2Vs+8144];
	fma.rn.f32 	%f9179, %f5061, %f9114, %f9071;
	ld.shared.f32 	%f9115, [_ZZ23Single_head_flash_attenPfS_S_S_jfE2Vs+8148];
	fma.rn.f32 	%f9180, %f5061, %f9115, %f9073;
	ld.shared.f32 	%f9116, [_ZZ23Single_head_flash_attenPfS_S_S_jfE2Vs+8152];
	fma.rn.f32 	%f9181, %f5061, %f9116, %f9075;
	ld.shared.f32 	%f9117, [_ZZ23Single_head_flash_attenPfS_S_S_jfE2Vs+8156];
	fma.rn.f32 	%f9182, %f5061, %f9117, %f9077;
	ld.shared.f32 	%f9118, [_ZZ23Single_head_flash_attenPfS_S_S_jfE2Vs+8160];
	fma.rn.f32 	%f9183, %f5061, %f9118, %f9079;
	ld.shared.f32 	%f9119, [_ZZ23Single_head_flash_attenPfS_S_S_jfE2Vs+8164];
	fma.rn.f32 	%f9184, %f5061, %f9119, %f9081;
	ld.shared.f32 	%f9120, [_ZZ23Single_head_flash_attenPfS_S_S_jfE2Vs+8168];
	fma.rn.f32 	%f9185, %f5061, %f9120, %f9083;
	ld.shared.f32 	%f9121, [_ZZ23Single_head_flash_attenPfS_S_S_jfE2Vs+8172];
	fma.rn.f32 	%f9186, %f5061, %f9121, %f9085;
	ld.shared.f32 	%f9122, [_ZZ23Single_head_flash_attenPfS_S_S_jfE2Vs+8176];
	fma.rn.f32 	%f9187, %f5061, %f9122, %f9087;
	ld.shared.f32 	%f9123, [_ZZ23Single_head_flash_attenPfS_S_S_jfE2Vs+8180];
	fma.rn.f32 	%f9188, %f5061, %f9123, %f9089;
	ld.shared.f32 	%f9124, [_ZZ23Single_head_flash_attenPfS_S_S_jfE2Vs+8184];
	fma.rn.f32 	%f9189, %f5061, %f9124, %f9091;
	ld.shared.f32 	%f9125, [_ZZ23Single_head_flash_attenPfS_S_S_jfE2Vs+8188];
	fma.rn.f32 	%f9190, %f5061, %f9125, %f9093;
	bar.sync 	0;
	add.s32 	%r161, %r161, 64;
	add.s32 	%r160, %r160, 2048;
	setp.lt.u32 	%p3, %r161, %r159;
	@%p3 bra 	$L__BB0_2;
	ld.param.u64 	%rd18, [_Z23Single_head_flash_attenPfS_S_S_jf_param_3];
	mov.u32 	%r154, %ctaid.x;
	mov.u32 	%r155, %ntid.x;
	mad.lo.s32 	%r157, %r154, %r155, %r22;
	shl.b32 	%r158, %r157, 5;
	div.rn.f32 	%f9126, %f9159, %f9191;
	cvta.to.global.u64 	%rd13, %rd18;
	mul.wide.u32 	%rd14, %r158, 4;
	add.s64 	%rd15, %rd13, %rd14;
	st.global.f32 	[%rd15], %f9126;
	div.rn.f32 	%f9127, %f9160, %f9191;
	st.global.f32 	[%rd15+4], %f9127;
	div.rn.f32 	%f9128, %f9161, %f9191;
	st.global.f32 	[%rd15+8], %f9128;
	div.rn.f32 	%f9129, %f9162, %f9191;
	st.global.f32 	[%rd15+12], %f9129;
	div.rn.f32 	%f9130, %f9163, %f9191;
	st.global.f32 	[%rd15+16], %f9130;
	div.rn.f32 	%f9131, %f9164, %f9191;
	st.global.f32 	[%rd15+20], %f9131;
	div.rn.f32 	%f9132, %f9165, %f9191;
	st.global.f32 	[%rd15+24], %f9132;
	div.rn.f32 	%f9133, %f9166, %f9191;
	st.global.f32 	[%rd15+28], %f9133;
	div.rn.f32 	%f9134, %f9167, %f9191;
	st.global.f32 	[%rd15+32], %f9134;
	div.rn.f32 	%f9135, %f9168, %f9191;
	st.global.f32 	[%rd15+36], %f9135;
	div.rn.f32 	%f9136, %f9169, %f9191;
	st.global.f32 	[%rd15+40], %f9136;
	div.rn.f32 	%f9137, %f9170, %f9191;
	st.global.f32 	[%rd15+44], %f9137;
	div.rn.f32 	%f9138, %f9171, %f9191;
	st.global.f32 	[%rd15+48], %f9138;
	div.rn.f32 	%f9139, %f9172, %f9191;
	st.global.f32 	[%rd15+52], %f9139;
	div.rn.f32 	%f9140, %f9173, %f9191;
	st.global.f32 	[%rd15+56], %f9140;
	div.rn.f32 	%f9141, %f9174, %f9191;
	st.global.f32 	[%rd15+60], %f9141;
	div.rn.f32 	%f9142, %f9175, %f9191;
	st.global.f32 	[%rd15+64], %f9142;
	div.rn.f32 	%f9143, %f9176, %f9191;
	st.global.f32 	[%rd15+68], %f9143;
	div.rn.f32 	%f9144, %f9177, %f9191;
	st.global.f32 	[%rd15+72], %f9144;
	div.rn.f32 	%f9145, %f9178, %f9191;
	st.global.f32 	[%rd15+76], %f9145;
	div.rn.f32 	%f9146, %f9179, %f9191;
	st.global.f32 	[%rd15+80], %f9146;
	div.rn.f32 	%f9147, %f9180, %f9191;
	st.global.f32 	[%rd15+84], %f9147;
	div.rn.f32 	%f9148, %f9181, %f9191;
	st.global.f32 	[%rd15+88], %f9148;
	div.rn.f32 	%f9149, %f9182, %f9191;
	st.global.f32 	[%rd15+92], %f9149;
	div.rn.f32 	%f9150, %f9183, %f9191;
	st.global.f32 	[%rd15+96], %f9150;
	div.rn.f32 	%f9151, %f9184, %f9191;
	st.global.f32 	[%rd15+100], %f9151;
	div.rn.f32 	%f9152, %f9185, %f9191;
	st.global.f32 	[%rd15+104], %f9152;
	div.rn.f32 	%f9153, %f9186, %f9191;
	st.global.f32 	[%rd15+108], %f9153;
	div.rn.f32 	%f9154, %f9187, %f9191;
	st.global.f32 	[%rd15+112], %f9154;
	div.rn.f32 	%f9155, %f9188, %f9191;
	st.global.f32 	[%rd15+116], %f9155;
	div.rn.f32 	%f9156, %f9189, %f9191;
	st.global.f32 	[%rd15+120], %f9156;
	div.rn.f32 	%f9157, %f9190, %f9191;
	st.global.f32 	[%rd15+124], %f9157;
$L__BB0_6:
	ret;

}


// ===== COMPILED SASS (sm_100) =====

	.target	sm_100

	.elftype	@"ET_EXEC"


//--------------------- .note.nv.tkinfo           --------------------------
	.section	.note.nv.tkinfo,"",@"SHT_NOTE"
	.sectionflags	@"SHF_NOTE_NV_TKINFO"
	.tkinfo
        /*0018*/ 	.word	0x00000002
        /*0030*/ 	.string	""
        /*0030*/ 	.string	"ptxas"
        /*0030*/ 	.string	"Cuda compilation tools, release 13.0, V13.0.88"
        /*0030*/ 	.string	"Build cuda_13.0.r13.0/compiler.36424714_0"
        /*0030*/ 	.string	"-arch sm_100 -m 64 "



//--------------------- .note.nv.cuinfo           --------------------------
	.section	.note.nv.cuinfo,"",@"SHT_NOTE"
	.sectionflags	@"SHF_NOTE_NV_CUINFO"
        /*0018*/ 	.short	0x0002
        /*001a*/ 	.short	0x0064
        /*001c*/ 	.short	0x0082
	.zero		2


//--------------------- .nv.info                  --------------------------
	.section	.nv.info,"",@"SHT_CUDA_INFO"
	.align	4


	//----- nvinfo : EIATTR_REGCOUNT
	.align		4
        /*0000*/ 	.byte	0x04, 0x2f
        /*0002*/ 	.short	(.L_1 - .L_0)
	.align		4
.L_0:
        /*0004*/ 	.word	index@(_Z23Single_head_flash_attenPfS_S_S_jf)
        /*0008*/ 	.word	0x000000a8


	//----- nvinfo : EIATTR_FRAME_SIZE
	.align		4
.L_1:
        /*000c*/ 	.byte	0x04, 0x11
        /*000e*/ 	.short	(.L_3 - .L_2)
	.align		4
.L_2:
        /*0010*/ 	.word	index@($__internal_0_$__cuda_sm3x_div_rn_noftz_f32_slowpath)
        /*0014*/ 	.word	0x00000000


	//----- nvinfo : EIATTR_FRAME_SIZE
	.align		4
.L_3:
        /*0018*/ 	.byte	0x04, 0x11
        /*001a*/ 	.short	(.L_5 - .L_4)
	.align		4
.L_4:
        /*001c*/ 	.word	index@(_Z23Single_head_flash_attenPfS_S_S_jf)
        /*0020*/ 	.word	0x00000000


	//----- nvinfo : EIATTR_MIN_STACK_SIZE
	.align		4
.L_5:
        /*0024*/ 	.byte	0x04, 0x12
        /*0026*/ 	.short	(.L_7 - .L_6)
	.align		4
.L_6:
        /*0028*/ 	.word	index@(_Z23Single_head_flash_attenPfS_S_S_jf)
        /*002c*/ 	.word	0x00000000
.L_7:


//--------------------- .nv.compat                --------------------------
	.section	.nv.compat,"",@"SHT_CUDA_COMPAT_INFO"
	.align	4
        /*0000*/ 	.byte	0x02, 0x09, 0x00, 0x00, 0x02, 0x02, 0x01, 0x00, 0x02, 0x05, 0x05, 0x00, 0x03, 0x07, 0x01, 0x01
        /*0010*/ 	.byte	0x02, 0x03, 0x00, 0x00, 0x02, 0x06, 0x01, 0x00, 0x04, 0x0b, 0x08, 0x00, 0x01, 0x00, 0x00, 0x00
        /*0020*/ 	.byte	0x00, 0x00, 0x00, 0x00


//--------------------- .nv.info._Z23Single_head_flash_attenPfS_S_S_jf --------------------------
	.section	.nv.info._Z23Single_head_flash_attenPfS_S_S_jf,"",@"SHT_CUDA_INFO"
	.sectionflags	@""
	.align	4


	//----- nvinfo : EIATTR_CUDA_API_VERSION
	.align		4
        /*0000*/ 	.byte	0x04, 0x37
        /*0002*/ 	.short	(.L_9 - .L_8)
.L_8:
        /*0004*/ 	.word	0x00000082


	//----- nvinfo : EIATTR_KPARAM_INFO
	.align		4
.L_9:
        /*0008*/ 	.byte	0x04, 0x17
        /*000a*/ 	.short	(.L_11 - .L_10)
.L_10:
        /*000c*/ 	.word	0x00000000
        /*0010*/ 	.short	0x0005
        /*0012*/ 	.short	0x0024
        /*0014*/ 	.byte	0x00, 0xf0, 0x11, 0x00


	//----- nvinfo : EIATTR_KPARAM_INFO
	.align		4
.L_11:
        /*0018*/ 	.byte	0x04, 0x17
        /*001a*/ 	.short	(.L_13 - .L_12)
.L_12:
        /*001c*/ 	.word	0x00000000
        /*0020*/ 	.short	0x0004
        /*0022*/ 	.short	0x0020
        /*0024*/ 	.byte	0x00, 0xf0, 0x11, 0x00


	//----- nvinfo : EIATTR_KPARAM_INFO
	.align		4
.L_13:
        /*0028*/ 	.byte	0x04, 0x17
        /*002a*/ 	.short	(.L_15 - .L_14)
.L_14:
        /*002c*/ 	.word	0x00000000
        /*0030*/ 	.short	0x0003
        /*0032*/ 	.short	0x0018
        /*0034*/ 	.byte	0x00, 0xf5, 0x21, 0x00


	//----- nvinfo : EIATTR_KPARAM_INFO
	.align		4
.L_15:
        /*0038*/ 	.byte	0x04, 0x17
        /*003a*/ 	.short	(.L_17 - .L_16)
.L_16:
        /*003c*/ 	.word	0x00000000
        /*0040*/ 	.short	0x0002
        /*0042*/ 	.short	0x0010
        /*0044*/ 	.byte	0x00, 0xf5, 0x21, 0x00


	//----- nvinfo : EIATTR_KPARAM_INFO
	.align		4
.L_17:
        /*0048*/ 	.byte	0x04, 0x17
        /*004a*/ 	.short	(.L_19 - .L_18)
.L_18:
        /*004c*/ 	.word	0x00000000
        /*0050*/ 	.short	0x0001
        /*0052*/ 	.short	0x0008
        /*0054*/ 	.byte	0x00, 0xf5, 0x21, 0x00


	//----- nvinfo : EIATTR_KPARAM_INFO
	.align		4
.L_19:
        /*0058*/ 	.byte	0x04, 0x17
        /*005a*/ 	.short	(.L_21 - .L_20)
.L_20:
        /*005c*/ 	.word	0x00000000
        /*0060*/ 	.short	0x0000
        /*0062*/ 	.short	0x0000
        /*0064*/ 	.byte	0x00, 0xf5, 0x21, 0x00


	//----- nvinfo : EIATTR_SPARSE_MMA_MASK
	.align		4
.L_21:
        /*0068*/ 	.byte	0x03, 0x50
        /*006a*/ 	.short	0x0000


	//----- nvinfo : EIATTR_MAXREG_COUNT
	.align		4
        /*006c*/ 	.byte	0x03, 0x1b
        /*006e*/ 	.short	0x00ff


	//----- nvinfo : EIATTR_NUM_BARRIERS
	.align		4
        /*0070*/ 	.byte	0x02, 0x4c
        /*0072*/ 	.byte	0x01
	.zero		1


	//----- nvinfo : EIATTR_MERCURY_ISA_VERSION
	.align		4
        /*0074*/ 	.byte	0x03, 0x5f
        /*0076*/ 	.short	0x0101


	//----- nvinfo : EIATTR_VRC_CTA_INIT_COUNT
	.align		4
        /*0078*/ 	.byte	0x02, 0x4a
	.zero		1
	.zero		1


	//----- nvinfo : EIATTR_EXIT_INSTR_OFFSETS
	.align		4
        /*007c*/ 	.byte	0x04, 0x1c
        /*007e*/ 	.short	(.L_23 - .L_22)


	//   ....[0]....
.L_22:
        /*0080*/ 	.word	0x00000070


	//   ....[1]....
        /*0084*/ 	.word	0x00019610


	//----- nvinfo : EIATTR_CRS_STACK_SIZE
	.align		4
.L_23:
        /*0088*/ 	.byte	0x04, 0x1e
        /*008a*/ 	.short	(.L_25 - .L_24)
.L_24:
        /*008c*/ 	.word	0x00000000


	//----- nvinfo : EIATTR_CBANK_PARAM_SIZE
	.align		4
.L_25:
        /*0090*/ 	.byte	0x03, 0x19
        /*0092*/ 	.short	0x0028


	//----- nvinfo : EIATTR_PARAM_CBANK
	.align		4
        /*0094*/ 	.byte	0x04, 0x0a
        /*0096*/ 	.short	(.L_27 - .L_26)
	.align		4
.L_26:
        /*0098*/ 	.word	index@(.nv.constant0._Z23Single_head_flash_attenPfS_S_S_jf)
        /*009c*/ 	.short	0x0380
        /*009e*/ 	.short	0x0028


	//----- nvinfo : EIATTR_SW_WAR
	.align		4
.L_27:
        /*00a0*/ 	.byte	0x04, 0x36
        /*00a2*/ 	.short	(.L_29 - .L_28)
.L_28:
        /*00a4*/ 	.word	0x00000008
.L_29:


//--------------------- .nv.callgraph             --------------------------
	.section	.nv.callgraph,"",@"SHT_CUDA_CALLGRAPH"
	.align	4
	.sectionentsize	8
	.align		4
        /*0000*/ 	.word	0x00000000
	.align		4
        /*0004*/ 	.word	0xffffffff
	.align		4
        /*0008*/ 	.word	0x00000000
	.align		4
        /*000c*/ 	.word	0xfffffffe
	.align		4
        /*0010*/ 	.word	0x00000000
	.align		4
        /*0014*/ 	.word	0xfffffffd
	.align		4
        /*0018*/ 	.word	0x00000000
	.align		4
        /*001c*/ 	.word	0xfffffffc


//--------------------- .text._Z23Single_head_flash_attenPfS_S_S_jf --------------------------
	.section	.text._Z23Single_head_flash_attenPfS_S_S_jf,"ax",@progbits
	.align	128
        .global         _Z23Single_head_flash_attenPfS_S_S_jf
        .type           _Z23Single_head_flash_attenPfS_S_S_jf,@function
        .size           _Z23Single_head_flash_attenPfS_S_S_jf,(.L_x_79 - _Z23Single_head_flash_attenPfS_S_S_jf)
        .other          _Z23Single_head_flash_attenPfS_S_S_jf,@"STO_CUDA_ENTRY STV_DEFAULT"
_Z23Single_head_flash_attenPfS_S_S_jf:
.text._Z23Single_head_flash_attenPfS_S_S_jf:
[----:B------:R-:W-:Y:S01]  /*0000*/  LDC R1, c[0x0][0x37c] ;  /* 0x0000df00ff017b82 */ /* 0x000fe20000000800 */
[----:B------:R-:W0:Y:S07]  /*0010*/  S2R R48, SR_TID.X ;  /* 0x0000000000307919 */ /* 0x000e2e0000002100 */
[----:B------:R-:W0:Y:S01]  /*0020*/  S2UR UR4, SR_CTAID.X ;  /* 0x00000000000479c3 */ /* 0x000e220000002500 */
[----:B------:R-:W1:Y:S07]  /*0030*/  LDCU UR5, c[0x0][0x3a0] ;  /* 0x00007400ff0577ac */ /* 0x000e6e0008000800 */
[----:B------:R-:W0:Y:S02]  /*0040*/  LDC R3, c[0x0][0x360] ;  /* 0x0000d800ff037b82 */ /* 0x000e240000000800 */
[----:B0-----:R-:W-:-:S05]  /*0050*/  IMAD R0, R3, UR4, R48 ;  /* 0x0000000403007c24 */ /* 0x001fca000f8e0230 */
[----:B-1----:R-:W-:-:S13]  /*0060*/  ISETP.GE.U32.AND P0, PT, R0, UR5, PT ;  /* 0x0000000500007c0c */ /* 0x002fda000bf06070 */
[----:B------:R-:W-:Y:S05]  /*0070*/  @P0 EXIT ;  /* 0x000000000000094d */ /* 0x000fea0003800000 */
[----:B------:R-:W0:Y:S01]  /*0080*/  LDC.64 R2, c[0x0][0x380] ;  /* 0x0000e000ff027b82 */ /* 0x000e220000000a00 */
[----:B------:R-:W1:Y:S01]  /*0090*/  LDCU.64 UR8, c[0x0][0x358] ;  /* 0x00006b00ff0877ac */ /* 0x000e620008000a00 */
[----:B------:R-:W-:-:S06]  /*00a0*/  SHF.L.U32 R5, R0, 0x5, RZ ;  /* 0x0000000500057819 */ /* 0x000fcc00000006ff */
[----:B------:R-:W2:Y:S01]  /*00b0*/  S2UR UR5, SR_CgaCtaId ;  /* 0x00000000000579c3 */ /* 0x000ea20000008800 */
[----:B------:R-:W-:Y:S01]  /*00c0*/  UMOV UR4, 0x400 ;  /* 0x0000040000047882 */ /* 0x000fe20000000000 */
[----:B------:R-:W-:Y:S01]  /*00d0*/  ISETP.GT.U32.AND P0, PT, R48, 0x3f, PT ;  /* 0x0000003f3000780c */ /* 0x000fe20003f04070 */
[----:B------:R-:W3:Y:S01]  /*00e0*/  LDCU UR11, c[0x0][0x3a0] ;  /* 0x00007400ff0b77ac */ /* 0x000ee20008000800 */
[----:B------:R-:W4:Y:S01]  /*00f0*/  LDCU UR10, c[0x0][0x3a4] ;  /* 0x00007480ff0a77ac */ /* 0x000f220008000800 */
[----:B0-----:R-:W-:-:S05]  /*0100*/  IMAD.WIDE.U32 R2, R5, 0x4, R2 ;  /* 0x0000000405027825 */ /* 0x001fca00078e0002 */
[----:B-1----:R-:W5:Y:S04]  /*0110*/  LDG.E R4, desc[UR8][R2.64] ;  /* 0x0000000802047981 */ /* 0x002f68000c1e1900 */
[----:B------:R-:W5:Y:S04]  /*0120*/  LDG.E R5, desc[UR8][R2.64+0x4] ;  /* 0x0000040802057981 */ /* 0x000f68000c1e1900 */
[----:B------:R-:W5:Y:S04]  /*0130*/  LDG.E R6, desc[UR8][R2.64+0x8] ;  /* 0x0000080802067981 */ /* 0x000f68000c1e1900 */
[----:B------:R-:W5:Y:S04]  /*0140*/  LDG.E R7, desc[UR8][R2.64+0xc] ;  /* 0x00000c0802077981 */ /* 0x000f68000c1e1900 */
[----:B------:R-:W3:Y:S04]  /*0150*/  LDG.E R8, desc[UR8][R2.64+0x10] ;  /* 0x0000100802087981 */ /* 0x000ee8000c1e1900 */
[----:B------:R-:W3:Y:S04]  /*0160*/  LDG.E R9, desc[UR8][R2.64+0x14] ;  /* 0x0000140802097981 */ /* 0x000ee8000c1e1900 */
[----:B------:R-:W3:Y:S04]  /*0170*/  LDG.E R10, desc[UR8][R2.64+0x18] ;  /* 0x00001808020a7981 */ /* 0x000ee8000c1e1900 */
[----:B------:R-:W3:Y:S04]  /*0180*/  LDG.E R11, desc[UR8][R2.64+0x1c] ;  /* 0x00001c08020b7981 */ /* 0x000ee8000c1e1900 */
[----:B------:R-:W4:Y:S04]  /*0190*/  LDG.E R12, desc[UR8][R2.64+0x20] ;  /* 0x00002008020c7981 */ /* 0x000f28000c1e1900 */
        /* <DEDUP_REMOVED lines=22> */
[----:B------:R0:W4:Y:S01]  /*0300*/  LDG.E R35, desc[UR8][R2.64+0x7c] ;  /* 0x00007c0802237981 */ /* 0x000122000c1e1900 */
[----:B--2---:R-:W-:Y:S01]  /*0310*/  ULEA UR4, UR5, UR4, 0x18 ;  /* 0x0000000405047291 */ /* 0x004fe2000f8ec0ff */
[----:B------:R-:W-:Y:S01]  /*0320*/  HFMA2 R103, -RZ, RZ, 0, 0 ;  /* 0x00000000ff677431 */ /* 0x000fe200000001ff */
[C---:B------:R-:W-:Y:S01]  /*0330*/  SHF.L.U32 R80, R48.reuse, 0x5, RZ ;  /* 0x0000000530507819 */ /* 0x040fe200000006ff */
[----:B------:R-:W-:Y:S01]  /*0340*/  HFMA2 R99, -RZ, RZ, 0, 0 ;  /* 0x00000000ff637431 */ /* 0x000fe200000001ff */
[----:B------:R-:W-:Y:S01]  /*0350*/  MOV R101, RZ ;  /* 0x000000ff00657202 */ /* 0x000fe20000000f00 */
[----:B------:R-:W-:Y:S01]  /*0360*/  HFMA2 R95, -RZ, RZ, 0, 0 ;  /* 0x00000000ff5f7431 */ /* 0x000fe200000001ff */
[----:B------:R-:W-:Y:S01]  /*0370*/  LEA R0, R48, UR4, 0x7 ;  /* 0x0000000430007c11 */ /* 0x000fe2000f8e38ff */
[----:B------:R-:W-:Y:S01]  /*0380*/  HFMA2 R91, -RZ, RZ, 0, 0 ;  /* 0x00000000ff5b7431 */ /* 0x000fe200000001ff */
[----:B------:R-:W-:Y:S01]  /*0390*/  MOV R97, RZ ;  /* 0x000000ff00617202 */ /* 0x000fe20000000f00 */
        /* <DEDUP_REMOVED lines=9> */
[----:B------:R-:W-:Y:S01]  /*0430*/  CS2R R46, SRZ ;  /* 0x00000000002e7805 */ /* 0x000fe2000001ff00 */
[----:B------:R-:W-:Y:S01]  /*0440*/  HFMA2 R117, -RZ, RZ, 0, 0 ;  /* 0x00000000ff757431 */ /* 0x000fe200000001ff */
[----:B------:R-:W-:-:S02]  /*0450*/  CS2R R44, SRZ ;  /* 0x00000000002c7805 */ /* 0x000fc4000001ff00 */
[----:B0-----:R-:W-:Y:S02]  /*0460*/  CS2R R2, SRZ ;  /* 0x0000000000027805 */ /* 0x001fe4000001ff00 */
[----:B------:R-:W-:Y:S02]  /*0470*/  CS2R R42, SRZ ;  /* 0x00000000002a7805 */ /* 0x000fe4000001ff00 */
[----:B------:R-:W-:Y:S02]  /*0480*/  CS2R R40, SRZ ;  /* 0x0000000000287805 */ /* 0x000fe4000001ff00 */
[----:B------:R-:W-:Y:S02]  /*0490*/  CS2R R50, SRZ ;  /* 0x0000000000327805 */ /* 0x000fe4000001ff00 */
[----:B------:R-:W-:Y:S01]  /*04a0*/  MOV R49, RZ ;  /* 0x000000ff00317202 */ /* 0x000fe20000000f00 */
[----:B------:R-:W-:Y:S01]  /*04b0*/  UMOV UR4, URZ ;  /* 0x000000ff00047c82 */ /* 0x000fe20008000000 */
[----:B------:R-:W-:-:S02]  /*04c0*/  MOV R107, RZ ;  /* 0x000000ff006b7202 */ /* 0x000fc40000000f00 */
[----:B------:R-:W-:Y:S02]  /*04d0*/  MOV R111, RZ ;  /* 0x000000ff006f7202 */ /* 0x000fe40000000f00 */
[----:B------:R-:W-:Y:S01]  /*04e0*/  MOV R115, RZ ;  /* 0x000000ff00737202 */ /* 0x000fe20000000f00 */
[----:B-----5:R-:W-:Y:S04]  /*04f0*/  STS.128 [R0], R4 ;  /* 0x0000000400007388 */ /* 0x020fe80000000c00 */
[----:B---3--:R-:W-:Y:S04]  /*0500*/  STS.128 [R0+0x10], R8 ;  /* 0x0000100800007388 */ /* 0x008fe80000000c00 */
[----:B----4-:R-:W-:Y:S04]  /*0510*/  STS.128 [R0+0x20], R12 ;  /* 0x0000200c00007388 */ /* 0x010fe80000000c00 */
[----:B------:R-:W-:Y:S04]  /*0520*/  STS.128 [R0+0x30], R16 ;  /* 0x0000301000007388 */ /* 0x000fe80000000c00 */
[----:B------:R-:W-:Y:S04]  /*0530*/  STS.128 [R0+0x40], R20 ;  /* 0x0000401400007388 */ /* 0x000fe80000000c00 */
[----:B------:R-:W-:Y:S04]  /*0540*/  STS.128 [R0+0x50], R24 ;  /* 0x0000501800007388 */ /* 0x000fe80000000c00 */
[----:B------:R-:W-:Y:S04]  /*0550*/  STS.128 [R0+0x60], R28 ;  /* 0x0000601c00007388 */ /* 0x000fe80000000c00 */
[----:B------:R0:W-:Y:S02]  /*0560*/  STS.128 [R0+0x70], R32 ;  /* 0x0000702000007388 */ /* 0x0001e40000000c00 */
[----:B0-----:R-:W-:-:S07]  /*0570*/  HFMA2 R0, -RZ, RZ, 0, 0 ;  /* 0x00000000ff007431 */ /* 0x001fce00000001ff */
.L_x_2:
[----:B------:R-:W-:Y:S04]  /*0580*/  BSSY.RECONVERGENT B0, `(.L_x_0) ;  /* 0x000008e000007945 */ /* 0x000fe80003800200 */
[----:B------:R-:W-:Y:S05]  /*0590*/  @P0 BRA `(.L_x_1) ;  /* 0x0000000800300947 */ /* 0x000fea0003800000 */
[----:B------:R-:W0:Y:S08]  /*05a0*/  LDC.64 R4, c[0x0][0x388] ;  /* 0x0000e200ff047b82 */ /* 0x000e300000000a00 */
[----:B------:R-:W1:Y:S01]  /*05b0*/  LDC.64 R6, c[0x0][0x390] ;  /* 0x0000e400ff067b82 */ /* 0x000e620000000a00 */
[----:B0-----:R-:W-:-:S05]  /*05c0*/  IMAD.WIDE.U32 R4, R80, 0x4, R4 ;  /* 0x0000000450047825 */ /* 0x001fca00078e0004 */
[----:B------:R-:W2:Y:S01]  /*05d0*/  LDG.E R8, desc[UR8][R4.64] ;  /* 0x0000000804087981 */ /* 0x000ea2000c1e1900 */
[----:B-1----:R-:W-:-:S03]  /*05e0*/  IMAD.WIDE.U32 R6, R80, 0x4, R6 ;  /* 0x0000000450067825 */ /* 0x002fc600078e0006 */
[----:B------:R-:W3:Y:S04]  /*05f0*/  LDG.E R12, desc[UR8][R4.64+0x4] ;  /* 0x00000408040c7981 */ /* 0x000ee8000c1e1900 */
[----:B------:R-:W4:Y:S04]  /*0600*/  LDG.E R10, desc[UR8][R6.64] ;  /* 0x00000008060a7981 */ /* 0x000f28000c1e1900 */
[----:B------:R-:W5:Y:S04]  /*0610*/  LDG.E R14, desc[UR8][R6.64+0x4] ;  /* 0x00000408060e7981 */ /* 0x000f68000c1e1900 */
        /* <DEDUP_REMOVED lines=59> */
[----:B------:R-:W5:Y:S01]  /*09d0*/  LDG.E R148, desc[UR8][R6.64+0x7c] ;  /* 0x00007c0806947981 */ /* 0x000f62000c1e1900 */
[----:B------:R-:W0:Y:S01]  /*09e0*/  S2UR UR7, SR_CgaCtaId ;  /* 0x00000000000779c3 */ /* 0x000e220000008800 */
[----:B------:R-:W-:-:S02]  /*09f0*/  UMOV UR6, 0x400 ;  /* 0x0000040000067882 */ /* 0x000fc40000000000 */
[----:B------:R-:W-:Y:S02]  /*0a00*/  UIADD3 UR5, UPT, UPT, UR6, 0x2000, URZ ;  /* 0x0000200006057890 */ /* 0x000fe4000fffe0ff */
[----:B------:R-:W-:Y:S02]  /*0a10*/  UIADD3 UR6, UPT, UPT, UR6, 0x4000, URZ ;  /* 0x0000400006067890 */ /* 0x000fe4000fffe0ff */
[----:B0-----:R-:W-:Y:S02]  /*0a20*/  ULEA UR5, UR7, UR5, 0x18 ;  /* 0x0000000507057291 */ /* 0x001fe4000f8ec0ff */
[----:B------:R-:W-:-:S04]  /*0a30*/  ULEA UR6, UR7, UR6, 0x18 ;  /* 0x0000000607067291 */ /* 0x000fc8000f8ec0ff */
[C---:B------:R-:W-:Y:S02]  /*0a40*/  LEA R9, R48.reuse, UR5, 0x7 ;  /* 0x0000000530097c11 */ /* 0x040fe4000f8e38ff */
[----:B------:R-:W-:-:S03]  /*0a50*/  LEA R11, R48, UR6, 0x7 ;  /* 0x00000006300b7c11 */ /* 0x000fc6000f8e38ff */
[----:B--2---:R0:W-:Y:S04]  /*0a60*/  STS [R9], R8 ;  /* 0x0000000809007388 */ /* 0x0041e80000000800 */
[----:B----4-:R0:W-:Y:S04]  /*0a70*/  STS [R11], R10 ;  /* 0x0000000a0b007388 */ /* 0x0101e80000000800 */
[----:B---3--:R0:W-:Y:S04]  /*0a80*/  STS [R9+0x4], R12 ;  /* 0x0000040c09007388 */ /* 0x0081e80000000800 */
[----:B-----5:R0:W-:Y:S04]  /*0a90*/  STS [R11+0x4], R14 ;  /* 0x0000040e0b007388 */ /* 0x0201e80000000800 */
[----:B------:R0:W-:Y:S04]  /*0aa0*/  STS [R9+0x8], R16 ;  /* 0x0000081009007388 */ /* 0x0001e80000000800 */
        /* <DEDUP_REMOVED lines=58> */
[----:B------:R0:W-:Y:S02]  /*0e50*/  STS [R11+0x7c], R148 ;  /* 0x00007c940b007388 */ /* 0x0001e40000000800 */
.L_x_1:
[----:B------:R-:W-:Y:S05]  /*0e60*/  BSYNC.RECONVERGENT B0 ;  /* 0x0000000000007941 */ /* 0x000fea0003800200 */
.L_x_0:
[----:B------:R-:W0:Y:S01]  /*0e70*/  S2R R48, SR_TID.X ;  /* 0x0000000000307919 */ /* 0x000e220000002100 */
[----:B------:R-:W1:Y:S01]  /*0e80*/  S2UR UR6, SR_CgaCtaId ;  /* 0x00000000000679c3 */ /* 0x000e620000008800 */
[----:B------:R-:W-:Y:S01]  /*0e90*/  UMOV UR5, 0x400 ;  /* 0x0000040000057882 */ /* 0x000fe20000000000 */
[----:B------:R-:W-:-:S06]  /*0ea0*/  UIADD3 UR4, UPT, UPT, UR4, 0x40, URZ ;  /* 0x0000004004047890 */ /* 0x000fcc000fffe0ff */
[----:B------:R-:W-:Y:S01]  /*0eb0*/  BAR.SYNC.DEFER_BLOCKING 0x0 ;  /* 0x0000000000007b1d */ /* 0x000fe20000010000 */
[----:B------:R-:W-:Y:S01]  /*0ec0*/  IADD3 R80, PT, PT, R80, 0x800, RZ ;  /* 0x0000080050507810 */ /* 0x000fe20007ffe0ff */
[----:B------:R-:W-:Y:S02]  /*0ed0*/  UISETP.GE.U32.AND UP0, UPT, UR4, UR11, UPT ;  /* 0x0000000b0400728c */ /* 0x000fe4000bf06070 */
[----:B-1----:R-:W-:-:S06]  /*0ee0*/  ULEA UR5, UR6, UR5, 0x18 ;  /* 0x0000000506057291 */ /* 0x002fcc000f8ec0ff */
[----:B0-----:R-:W-:-:S03]  /*0ef0*/  LEA R82, R48, UR5, 0x7 ;  /* 0x0000000530527c11 */ /* 0x001fc6000f8e38ff */
[----:B------:R-:W-:Y:S04]  /*0f00*/  LDS.128 R28, [UR5+0x2200] ;  /* 0x00220005ff1c7984 */ /* 0x000fe80008000c00 */
[----:B------:R-:W0:Y:S04]  /*0f10*/  LDS.128 R4, [R82] ;  /* 0x0000000052047984 */ /* 0x000e280000000c00 */
[----:B------:R-:W1:Y:S04]  /*0f20*/  LDS.128 R20, [UR5+0x2280] ;  /* 0x00228005ff147984 */ /* 0x000e680008000c00 */
[----:B------:R-:W2:Y:S04]  /*0f30*/  LDS.128 R8, [UR5+0x2380] ;  /* 0x00238005ff087984 */ /* 0x000ea80008000c00 */
[----:B------:R-:W3:Y:S04]  /*0f40*/  LDS.128 R36, [UR5+0x2080] ;  /* 0x00208005ff247984 */ /* 0x000ee80008000c00 */
[----:B------:R-:W4:Y:S04]  /*0f50*/  LDS.128 R56, [UR5+0x2400] ;  /* 0x00240005ff387984 */ /* 0x000f280008000c00 */
[----:B------:R-:W5:Y:S04]  /*0f60*/  LDS.128 R24, [UR5+0x2500] ;  /* 0x00250005ff187984 */ /* 0x000f680008000c00 */
[----:B------:R-:W5:Y:S04]  /*0f70*/  LDS.128 R52, [UR5+0x2300] ;  /* 0x00230005ff347984 */ /* 0x000f680008000c00 */
[----:B------:R-:W5:Y:S04]  /*0f80*/  LDS.128 R12, [UR5+0x2580] ;  /* 0x00258005ff0c7984 */ /* 0x000f680008000c00 */
[----:B------:R-:W5:Y:S04]  /*0f90*/  LDS.128 R60, [UR5+0x2180] ;  /* 0x00218005ff3c7984 */ /* 0x000f680008000c00 */
[----:B------:R-:W5:Y:S01]  /*0fa0*/  LDS.128 R32, [UR5+0x2480] ;  /* 0x00248005ff207984 */ /* 0x000f620008000c00 */
[----:B0-----:R-:W-:-:S03]  /*0fb0*/  FFMA R28, R4, R28, RZ ;  /* 0x0000001c041c7223 */ /* 0x001fc600000000ff */
[----:B------:R-:W0:Y:S01]  /*0fc0*/  LDS.128 R16, [UR5+0x2000] ;  /* 0x00200005ff107984 */ /* 0x000e220008000c00 */
[C---:B------:R-:W-:Y:S01]  /*0fd0*/  FFMA R29, R5.reuse, R29, R28 ;  /* 0x0000001d051d7223 */ /* 0x040fe2000000001c */
[----:B-1----:R-:W-:Y:S02]  /*0fe0*/  FFMA R20, R4, R20, RZ ;  /* 0x0000001404147223 */ /* 0x002fe400000000ff */
[----:B------:R-:W1:Y:S01]  /*0ff0*/  LDS.128 R64, [UR5+0x2100] ;  /* 0x00210005ff407984 */ /* 0x000e620008000c00 */
[----:B------:R-:W-:Y:S01]  /*1000*/  FFMA R30, R6, R30, R29 ;  /* 0x0000001e061e7223 */ /* 0x000fe2000000001d */
[C---:B--2---:R-:W-:Y:S01]  /*1010*/  FFMA R8, R4.reuse, R8, RZ ;  /* 0x0000000804087223 */ /* 0x044fe200000000ff */
[----:B------:R-:W-:Y:S01]  /*1020*/  FFMA R21, R5, R21, R20 ;  /* 0x0000001505157223 */ /* 0x000fe20000000014 */
[----:B------:R-:W-:Y:S01]  /*1030*/  LDS.128 R68, [UR5+0x3e00] ;  /* 0x003e0005ff447984 */ /* 0x000fe20008000c00 */
[C---:B---3--:R-:W-:Y:S01]  /*1040*/  FFMA R36, R4.reuse, R36, RZ ;  /* 0x0000002404247223 */ /* 0x048fe200000000ff */
[----:B------:R-:W-:Y:S01]  /*1050*/  FFMA R126, R7, R31, R30 ;  /* 0x0000001f077e7223 */ /* 0x000fe2000000001e */
[C---:B------:R-:W-:Y:S01]  /*1060*/  FFMA R9, R5.reuse, R9, R8 ;  /* 0x0000000905097223 */ /* 0x040fe20000000008 */
[----:B------:R-:W2:Y:S01]  /*1070*/  LDS.128 R28, [UR5+0x2800] ;  /* 0x00280005ff1c7984 */ /* 0x000ea20008000c00 */
[----:B----4-:R-:W-:Y:S01]  /*1080*/  FFMA R56, R4, R56, RZ ;  /* 0x0000003804387223 */ /* 0x010fe200000000ff */
[C---:B------:R-:W-:Y:S01]  /*1090*/  FFMA R37, R5.reuse, R37, R36 ;  /* 0x0000002505257223 */ /* 0x040fe20000000024 */
[C---:B------:R-:W-:Y:S01]  /*10a0*/  FFMA R22, R6.reuse, R22, R21 ;  /* 0x0000001606167223 */ /* 0x040fe20000000015 */
[C---:B------:R-:W-:Y:S01]  /*10b0*/  FFMA R10, R6.reuse, R10, R9 ;  /* 0x0000000a060a7223 */ /* 0x040fe20000000009 */
[----:B------:R-:W-:Y:S01]  /*10c0*/  FFMA R57, R5, R57, R56 ;  /* 0x0000003905397223 */ /* 0x000fe20000000038 */
[----:B------:R-:W-:Y:S01]  /*10d0*/  FFMA R38, R6, R38, R37 ;  /* 0x0000002606267223 */ /* 0x000fe20000000025 */
[----:B-----5:R-:W-:Y:S01]  /*10e0*/  FFMA R24, R4, R24, RZ ;  /* 0x0000001804187223 */ /* 0x020fe200000000ff */
[C---:B------:R-:W-:Y:S01]  /*10f0*/  FFMA R121, R7.reuse, R23, R22 ;  /* 0x0000001707797223 */ /* 0x040fe20000000016 */
[----:B------:R-:W-:Y:S01]  /*1100*/  FFMA R58, R6, R58, R57 ;  /* 0x0000003a063a7223 */ /* 0x000fe20000000039 */
[C---:B------:R-:W-:Y:S01]  /*1110*/  FFMA R124, R7.reuse, R11, R10 ;  /* 0x0000000b077c7223 */ /* 0x040fe2000000000a */
[----:B------:R-:W-:Y:S01]  /*1120*/  FFMA R129, R7, R39, R38 ;  /* 0x0000002707817223 */ /* 0x000fe20000000026 */
[----:B------:R-:W3:Y:S01]  /*1130*/  LDS.128 R20, [UR5+0x2880] ;  /* 0x00288005ff147984 */ /* 0x000ee20008000c00 */
[----:B------:R-:W-:Y:S01]  /*1140*/  FFMA R52, R4, R52, RZ ;  /* 0x0000003404347223 */ /* 0x000fe200000000ff */
[----:B------:R-:W-:Y:S01]  /*1150*/  FFMA R25, R5, R25, R24 ;  /* 0x0000001905197223 */ /* 0x000fe20000000018 */
[----:B------:R-:W-:Y:S01]  /*1160*/  FFMA R100, R7, R59, R58 ;  /* 0x0000003b07647223 */ /* 0x000fe2000000003a */
[----:B------:R-:W4:Y:S01]  /*1170*/  LDS.128 R8, [UR5+0x2980] ;  /* 0x00298005ff087984 */ /* 0x000f220008000c00 */
[----:B------:R-:W-:Y:S01]  /*1180*/  FFMA R53, R5, R53, R52 ;  /* 0x0000003505357223 */ /* 0x000fe20000000034 */
[----:B------:R-:W-:Y:S01]  /*1190*/  FFMA R26, R6, R26, R25 ;  /* 0x0000001a061a7223 */ /* 0x000fe20000000019 */
[----:B------:R-:W-:Y:S01]  /*11a0*/  FFMA R12, R4, R12, RZ ;  /* 0x0000000c040c7223 */ /* 0x000fe200000000ff */
[----:B------:R-:W5:Y:S01]  /*11b0*/  LDS.128 R36, [UR5+0x2680] ;  /* 0x00268005ff247984 */ /* 0x000f620008000c00 */
[----:B------:R-:W-:Y:S01]  /*11c0*/  FFMA R54, R6, R54, R53 ;  /* 0x0000003606367223 */ /* 0x000fe20000000035 */
[C---:B------:R-:W-:Y:S01]  /*11d0*/  FFMA R96, R7.reuse, R27, R26 ;  /* 0x0000001b07607223 */ /* 0x040fe2000000001a */
[C---:B------:R-:W-:Y:S01]  /*11e0*/  FFMA R60, R4.reuse, R60, RZ ;  /* 0x0000003c043c7223 */ /* 0x040fe200000000ff */
[----:B------:R-:W5:Y:S01]  /*11f0*/  LDS.128 R56, [UR5+0x2a80] ;  /* 0x002a8005ff387984 */ /* 0x000f620008000c00 */
[----:B------:R-:W-:Y:S01]  /*1200*/  FFMA R98, R7, R55, R54 ;  /* 0x0000003707627223 */ /* 0x000fe20000000036 */
[C---:B------:R-:W-:Y:S01]  /*1210*/  FFMA R13, R5.reuse, R13, R12 ;  /* 0x0000000d050d7223 */ /* 0x040fe2000000000c */
[C---:B------:R-:W-:Y:S01]  /*1220*/  FFMA R61, R5.reuse, R61, R60 ;  /* 0x0000003d053d7223 */ /* 0x040fe2000000003c */
[----:B------:R-:W5:Y:S01]  /*1230*/  LDS.128 R24, [UR5+0x2b00] ;  /* 0x002b0005ff187984 */ /* 0x000f620008000c00 */
[----:B------:R-:W-:Y:S01]  /*1240*/  FFMA R32, R4, R32, RZ ;  /* 0x0000002004207223 */ /* 0x000fe200000000ff */
[----:B------:R-:W-:Y:S01]  /*1250*/  FFMA R14, R6, R14, R13 ;  /* 0x0000000e060e7223 */ /* 0x000fe2000000000d */
[----:B0-----:R-:W-:Y:S01]  /*1260*/  FFMA R16, R4, R16, RZ ;  /* 0x0000001004107223 */ /* 0x001fe200000000ff */
[----:B------:R-:W0:Y:S01]  /*1270*/  LDS.128 R52, [UR5+0x2900] ;  /* 0x00290005ff347984 */ /* 0x000e220008000c00 */
[----:B------:R-:W-:Y:S01]  /*1280*/  FFMA R62, R6, R62, R61 ;  /* 0x0000003e063e7223 */ /* 0x000fe2000000003d */
[----:B------:R-:W-:Y:S01]  /*1290*/  FFMA R33, R5, R33, R32 ;  /* 0x0000002105217223 */ /* 0x000fe20000000020 */
[----:B------:R-:W-:Y:S01]  /*12a0*/  FFMA R142, R7, R15, R14 ;  /* 0x0000000f078e7223 */ /* 0x000fe2000000000e */
[----:B------:R-:W-:Y:S01]  /*12b0*/  FFMA R17, R5, R17, R16 ;  /* 0x0000001105117223 */ /* 0x000fe20000000010 */
[----:B------:R-:W0:Y:S01]  /*12c0*/  LDS.128 R12, [UR5+0x2b80] ;  /* 0x002b8005ff0c7984 */ /* 0x000e220008000c00 */
[----:B-1----:R-:W-:Y:S01]  /*12d0*/  FFMA R64, R4, R64, RZ ;  /* 0x0000004004407223 */ /* 0x002fe200000000ff */
[----:B------:R-:W-:Y:S01]  /*12e0*/  FFMA R34, R6, R34, R33 ;  /* 0x0000002206227223 */ /* 0x000fe20000000021 */
[----:B--2---:R-:W-:Y:S01]  /*12f0*/  FFMA R28, R4, R28, RZ ;  /* 0x0000001c041c7223 */ /* 0x004fe200000000ff */
[----:B------:R-:W-:Y:S01]  /*1300*/  FFMA R131, R7, R63, R62 ;  /* 0x0000003f07837223 */ /* 0x000fe2000000003e */
[C---:B------:R-:W-:Y:S01]  /*1310*/  FFMA R18, R6.reuse, R18, R17 ;  /* 0x0000001206127223 */ /* 0x040fe20000000011 */
[----:B------:R-:W1:Y:S01]  /*1320*/  LDS.128 R60, [UR5+0x2780] ;  /* 0x00278005ff3c7984 */ /* 0x000e620008000c00 */
[C---:B------:R-:W-:Y:S01]  /*1330*/  FFMA R29, R5.reuse, R29, R28 ;  /* 0x0000001d051d7223 */ /* 0x040fe2000000001c */
[----:B------:R-:W-:Y:S01]  /*1340*/  FFMA R65, R5, R65, R64 ;  /* 0x0000004105417223 */ /* 0x000fe20000000040 */
[C---:B------:R-:W-:Y:S01]  /*1350*/  FFMA R88, R7.reuse, R35, R34 ;  /* 0x0000002307587223 */ /* 0x040fe20000000022 */
[C---:B------:R-:W-:Y:S01]  /*1360*/  FFMA R147, R7.reuse, R19, R18 ;  /* 0x0000001307937223 */ /* 0x040fe20000000012 */
[C---:B------:R-:W-:Y:S01]  /*1370*/  FFMA R30, R6.reuse, R30, R29 ;  /* 0x0000001e061e7223 */ /* 0x040fe2000000001d */
[----:B------:R-:W2:Y:S01]  /*1380*/  LDS.128 R32, [UR5+0x2a00] ;  /* 0x002a0005ff207984 */ /* 0x000ea20008000c00 */
[----:B------:R-:W-:Y:S01]  /*1390*/  FFMA R66, R6, R66, R65 ;  /* 0x0000004206427223 */ /* 0x000fe20000000041 */
[C---:B------:R-:W-:Y:S01]  /*13a0*/  FFMA R68, R4.reuse, R68, RZ ;  /* 0x0000004404447223 */ /* 0x040fe200000000ff */
[C---:B---3--:R-:W-:Y:S01]  /*13b0*/  FFMA R20, R4.reuse, R20, RZ ;  /* 0x0000001404147223 */ /* 0x048fe200000000ff */
[C---:B------:R-:W-:Y:S01]  /*13c0*/  FFMA R122, R7.reuse, R31, R30 ;  /* 0x0000001f077a7223 */ /* 0x040fe2000000001e */
[----:B------:R-:W3:Y:S01]  /*13d0*/  LDS.128 R16, [UR5+0x2600] ;  /* 0x00260005ff107984 */ /* 0x000ee20008000c00 */
[----:B------:R-:W-:Y:S01]  /*13e0*/  FFMA R135, R7, R67, R66 ;  /* 0x0000004307877223 */ /* 0x000fe20000000042 */
[C---:B----4-:R-:W-:Y:S01]  /*13f0*/  FFMA R8, R4.reuse, R8, RZ ;  /* 0x0000000804087223 */ /* 0x050fe200000000ff */
[C---:B------:R-:W-:Y:S01]  /*1400*/  FFMA R21, R5.reuse, R21, R20 ;  /* 0x0000001505157223 */ /* 0x040fe20000000014 */
[----:B------:R-:W4:Y:S01]  /*1410*/  LDS.128 R28, [UR5+0x2e00] ;  /* 0x002e0005ff1c7984 */ /* 0x000f220008000c00 */
[C---:B------:R-:W-:Y:S01]  /*1420*/  FFMA R69, R5.reuse, R69, R68 ;  /* 0x0000004505457223 */ /* 0x040fe20000000044 */
[----:B-----5:R-:W-:Y:S01]  /*1430*/  FFMA R36, R4, R36, RZ ;  /* 0x0000002404247223 */ /* 0x020fe200000000ff */
[C---:B------:R-:W-:Y:S01]  /*1440*/  FFMA R9, R5.reuse, R9, R8 ;  /* 0x0000000905097223 */ /* 0x040fe20000000008 */
[----:B------:R-:W-:Y:S01]  /*1450*/  FFMA R22, R6, R22, R21 ;  /* 0x0000001606167223 */ /* 0x000fe20000000015 */
[----:B------:R-:W5:Y:S01]  /*1460*/  LDS.128 R64, [UR5+0x2700] ;  /* 0x00270005ff407984 */ /* 0x000f620008000c00 */
[----:B------:R-:W-:Y:S01]  /*1470*/  FFMA R56, R4, R56, RZ ;  /* 0x0000003804387223 */ /* 0x000fe200000000ff */
[----:B------:R-:W-:Y:S01]  /*1480*/  FFMA R37, R5, R37, R36 ;  /* 0x0000002505257223 */ /* 0x000fe20000000024 */
[C---:B------:R-:W-:Y:S01]  /*1490*/  FFMA R10, R6.reuse, R10, R9 ;  /* 0x0000000a060a7223 */ /* 0x040fe20000000009 */
[----:B------:R-:W-:Y:S01]  /*14a0*/  FFMA R94, R7, R23, R22 ;  /* 0x00000017075e7223 */ /* 0x000fe20000000016 */
[----:B------:R-:W-:Y:S01]  /*14b0*/  FFMA R57, R5, R57, R56 ;  /* 0x0000003905397223 */ /* 0x000fe20000000038 */
[----:B------:R-:W-:Y:S01]  /*14c0*/  FFMA R38, R6, R38, R37 ;  /* 0x0000002606267223 */ /* 0x000fe20000000025 */
[----:B------:R-:W-:Y:S01]  /*14d0*/  FFMA R24, R4, R24, RZ ;  /* 0x0000001804187223 */ /* 0x000fe200000000ff */
[C---:B------:R-:W-:Y:S01]  /*14e0*/  FFMA R161, R7.reuse, R11, R10 ;  /* 0x0000000b07a17223 */ /* 0x040fe2000000000a */
[----:B------:R-:W-:Y:S01]  /*14f0*/  FFMA R58, R6, R58, R57 ;  /* 0x0000003a063a7223 */ /* 0x000fe20000000039 */
[----:B------:R-:W-:Y:S01]  /*1500*/  FFMA R92, R7, R39, R38 ;  /* 0x00000027075c7223 */ /* 0x000fe20000000026 */
[----:B------:R-:W5:Y:S01]  /*1510*/  LDS.128 R20, [UR5+0x2e80] ;  /* 0x002e8005ff147984 */ /* 0x000f620008000c00 */
[----:B0-----:R-:W-:Y:S01]  /*1520*/  FFMA R52, R4, R52, RZ ;  /* 0x0000003404347223 */ /* 0x001fe200000000ff */
[----:B------:R-:W-:Y:S01]  /*1530*/  FFMA R25, R5, R25, R24 ;  /* 0x0000001905197223 */ /* 0x000fe20000000018 */
[----:B------:R-:W-:Y:S01]  /*1540*/  FFMA R118, R7, R59, R58 ;  /* 0x0000003b07767223 */ /* 0x000fe2000000003a */
[----:B------:R-:W0:Y:S01]  /*1550*/  LDS.128 R8, [UR5+0x2f80] ;  /* 0x002f8005ff087984 */ /* 0x000e220008000c00 */
[----:B------:R-:W-:Y:S01]  /*1560*/  FFMA R53, R5, R53, R52 ;  /* 0x0000003505357223 */ /* 0x000fe20000000034 */
[----:B------:R-:W-:Y:S01]  /*1570*/  FFMA R26, R6, R26, R25 ;  /* 0x0000001a061a7223 */ /* 0x000fe20000000019 */
[----:B------:R-:W-:Y:S01]  /*1580*/  FFMA R12, R4, R12, RZ ;  /* 0x0000000c040c7223 */ /* 0x000fe200000000ff */
[----:B------:R-:W0:Y:S01]  /*1590*/  LDS.128 R36, [UR5+0x2c00] ;  /* 0x002c0005ff247984 */ /* 0x000e220008000c00 */
[----:B------:R-:W-:Y:S01]  /*15a0*/  FFMA R54, R6, R54, R53 ;  /* 0x0000003606367223 */ /* 0x000fe20000000035 */
[C---:B------:R-:W-:Y:S01]  /*15b0*/  FFMA R116, R7.reuse, R27, R26 ;  /* 0x0000001b07747223 */ /* 0x040fe2000000001a */
[C---:B-1----:R-:W-:Y:S01]  /*15c0*/  FFMA R60, R4.reuse, R60, RZ ;  /* 0x0000003c043c7223 */ /* 0x042fe200000000ff */
[----:B------:R-:W1:Y:S01]  /*15d0*/  LDS.128 R56, [UR5+0x3080] ;  /* 0x00308005ff387984 */ /* 0x000e620008000c00 */
[----:B------:R-:W-:Y:S01]  /*15e0*/  FFMA R120, R7, R55, R54 ;  /* 0x0000003707787223 */ /* 0x000fe20000000036 */
[C---:B------:R-:W-:Y:S01]  /*15f0*/  FFMA R13, R5.reuse, R13, R12 ;  /* 0x0000000d050d7223 */ /* 0x040fe2000000000c */
[C---:B------:R-:W-:Y:S01]  /*1600*/  FFMA R61, R5.reuse, R61, R60 ;  /* 0x0000003d053d7223 */ /* 0x040fe2000000003c */
[----:B------:R-:W1:Y:S01]  /*1610*/  LDS.128 R24, [UR5+0x3100] ;  /* 0x00310005ff187984 */ /* 0x000e620008000c00 */
[----:B--2---:R-:W-:Y:S01]  /*1620*/  FFMA R32, R4, R32, RZ ;  /* 0x0000002004207223 */ /* 0x004fe200000000ff */
[C---:B------:R-:W-:Y:S01]  /*1630*/  FFMA R14, R6.reuse, R14, R13 ;  /* 0x0000000e060e7223 */ /* 0x040fe2000000000d */
[----:B------:R-:W-:Y:S01]  /*1640*/  FFMA R62, R6, R62, R61 ;  /* 0x0000003e063e7223 */ /* 0x000fe2000000003d */
[----:B------:R-:W2:Y:S01]  /*1650*/  LDS.128 R52, [UR5+0x2f00] ;  /* 0x002f0005ff347984 */ /* 0x000ea20008000c00 */
[C---:B---3--:R-:W-:Y:S01]  /*1660*/  FFMA R16, R4.reuse, R16, RZ ;  /* 0x0000001004107223 */ /* 0x048fe200000000ff */
[----:B------:R-:W-:Y:S01]  /*1670*/  FFMA R33, R5, R33, R32 ;  /* 0x0000002105217223 */ /* 0x000fe20000000020 */
[----:B------:R-:W-:Y:S01]  /*1680*/  FFMA R163, R7, R15, R14 ;  /* 0x0000000f07a37223 */ /* 0x000fe2000000000e */
[----:B----4-:R-:W-:Y:S01]  /*1690*/  FFMA R28, R4, R28, RZ ;  /* 0x0000001c041c7223 */ /* 0x010fe200000000ff */
[----:B------:R-:W3:Y:S01]  /*16a0*/  LDS.128 R12, [UR5+0x3180] ;  /* 0x00318005ff0c7984 */ /* 0x000ee20008000c00 */
[C---:B------:R-:W-:Y:S01]  /*16b0*/  FFMA R17, R5.reuse, R17, R16 ;  /* 0x0000001105117223 */ /* 0x040fe20000000010 */
[----:B------:R-:W-:Y:S01]  /*16c0*/  FFMA R34, R6, R34, R33 ;  /* 0x0000002206227223 */ /* 0x000fe20000000021 */
[----:B------:R-:W-:Y:S01]  /*16d0*/  FFMA R29, R5, R29, R28 ;  /* 0x0000001d051d7223 */ /* 0x000fe2000000001c */
[----:B-----5:R-:W-:Y:S01]  /*16e0*/  FFMA R64, R4, R64, RZ ;  /* 0x0000004004407223 */ /* 0x020fe200000000ff */
[----:B------:R-:W-:Y:S01]  /*16f0*/  FFMA R86, R7, R63, R62 ;  /* 0x0000003f07567223 */ /* 0x000fe2000000003e */
[C---:B------:R-:W-:Y:S01]  /*1700*/  FFMA R18, R6.reuse, R18, R17 ;  /* 0x0000001206127223 */ /* 0x040fe20000000011 */
[C---:B------:R-:W-:Y:S01]  /*1710*/  FFMA R30, R6.reuse, R30, R29 ;  /* 0x0000001e061e7223 */ /* 0x040fe2000000001d */
[----:B------:R-:W4:Y:S01]  /*1720*/  LDS.128 R60, [UR5+0x2d00] ;  /* 0x002d0005ff3c7984 */ /* 0x000f220008000c00 */
[----:B------:R-:W-:Y:S01]  /*1730*/  FFMA R65, R5, R65, R64 ;  /* 0x0000004105417223 */ /* 0x000fe20000000040 */
[C---:B------:R-:W-:Y:S01]  /*1740*/  FFMA R112, R7.reuse, R35, R34 ;  /* 0x0000002307707223 */ /* 0x040fe20000000022 */
[C---:B------:R-:W-:Y:S01]  /*1750*/  FFMA R159, R7.reuse, R31, R30 ;  /* 0x0000001f079f7223 */ /* 0x040fe2000000001e */
[----:B------:R-:W5:Y:S01]  /*1760*/  LDS.128 R32, [UR5+0x3000] ;  /* 0x00300005ff207984 */ /* 0x000f620008000c00 */
[----:B------:R-:W-:Y:S01]  /*1770*/  FFMA R66, R6, R66, R65 ;  /* 0x0000004206427223 */ /* 0x000fe20000000041 */
[C---:B------:R-:W-:Y:S01]  /*1780*/  FFMA R90, R7.reuse, R19, R18 ;  /* 0x00000013075a7223 */ /* 0x040fe20000000012 */
[----:B------:R-:W-:Y:S01]  /*1790*/  FFMA R20, R4, R20, RZ ;  /* 0x0000001404147223 */ /* 0x000fe200000000ff */
[----:B------:R-:W5:Y:S01]  /*17a0*/  LDS.128 R28, [UR5+0x3380] ;  /* 0x00338005ff1c7984 */ /* 0x000f620008000c00 */
[----:B------:R-:W-:Y:S01]  /*17b0*/  FFMA R119, R7, R67, R66 ;  /* 0x0000004307777223 */ /* 0x000fe20000000042 */
[----:B------:R-:W-:Y:S01]  /*17c0*/  FFMA R70, R6, R70, R69 ;  /* 0x0000004606467223 */ /* 0x000fe20000000045 */
[C---:B0-----:R-:W-:Y:S01]  /*17d0*/  FFMA R8, R4.reuse, R8, RZ ;  /* 0x0000000804087223 */ /* 0x041fe200000000ff */
[----:B------:R-:W-:Y:S01]  /*17e0*/  FFMA R21, R5, R21, R20 ;  /* 0x0000001505157223 */ /* 0x000fe20000000014 */
[----:B------:R-:W0:Y:S01]  /*17f0*/  LDS.128 R16, [UR5+0x2c80] ;  /* 0x002c8005ff107984 */ /* 0x000e220008000c00 */
[----:B------:R-:W-:Y:S01]  /*1800*/  FFMA R134, R7, R71, R70 ;  /* 0x0000004707867223 */ /* 0x000fe20000000046 */
[----:B------:R-:W-:Y:S01]  /*1810*/  FFMA R36, R4, R36, RZ ;  /* 0x0000002404247223 */ /* 0x000fe200000000ff */
[C---:B------:R-:W-:Y:S01]  /*1820*/  FFMA R9, R5.reuse, R9, R8 ;  /* 0x0000000905097223 */ /* 0x040fe20000000008 */
[----:B------:R-:W-:Y:S01]  /*1830*/  FFMA R22, R6, R22, R21 ;  /* 0x0000001606167223 */ /* 0x000fe20000000015 */
[----:B------:R-:W0:Y:S01]  /*1840*/  LDS.128 R64, [UR5+0x2d80] ;  /* 0x002d8005ff407984 */ /* 0x000e220008000c00 */
[----:B-1----:R-:W-:Y:S01]  /*1850*/  FFMA R56, R4, R56, RZ ;  /* 0x0000003804387223 */ /* 0x002fe200000000ff */
        /* <DEDUP_REMOVED lines=9> */
[----:B------:R-:W1:Y:S01]  /*18f0*/  LDS.128 R8, [UR5+0x3480] ;  /* 0x00348005ff087984 */ /* 0x000e620008000c00 */
[----:B--2---:R-:W-:Y:S01]  /*1900*/  FFMA R52, R4, R52, RZ ;  /* 0x0000003404347223 */ /* 0x004fe200000000ff */
[----:B------:R-:W-:Y:S01]  /*1910*/  FFMA R25, R5, R25, R24 ;  /* 0x0000001905197223 */ /* 0x000fe20000000018 */
[----:B------:R-:W-:Y:S01]  /*1920*/  FFMA R157, R7, R59, R58 ;  /* 0x0000003b079d7223 */ /* 0x000fe2000000003a */
[----:B------:R-:W2:Y:S01]  /*1930*/  LDS.128 R20, [UR5+0x3580] ;  /* 0x00358005ff147984 */ /* 0x000ea20008000c00 */
[----:B------:R-:W-:Y:S01]  /*1940*/  FFMA R53, R5, R53, R52 ;  /* 0x0000003505357223 */ /* 0x000fe20000000034 */
[----:B------:R-:W-:Y:S01]  /*1950*/  FFMA R26, R6, R26, R25 ;  /* 0x0000001a061a7223 */ /* 0x000fe20000000019 */
[----:B---3--:R-:W-:Y:S01]  /*1960*/  FFMA R12, R4, R12, RZ ;  /* 0x0000000c040c7223 */ /* 0x008fe200000000ff */
[----:B------:R-:W3:Y:S01]  /*1970*/  LDS.128 R36, [UR5+0x3200] ;  /* 0x00320005ff247984 */ /* 0x000ee20008000c00 */
[----:B------:R-:W-:Y:S01]  /*1980*/  FFMA R54, R6, R54, R53 ;  /* 0x0000003606367223 */ /* 0x000fe20000000035 */
[C---:B------:R-:W-:Y:S01]  /*1990*/  FFMA R102, R7.reuse, R27, R26 ;  /* 0x0000001b07667223 */ /* 0x040fe2000000001a */
[C---:B----4-:R-:W-:Y:S01]  /*19a0*/  FFMA R60, R4.reuse, R60, RZ ;  /* 0x0000003c043c7223 */ /* 0x050fe200000000ff */
[----:B------:R-:W4:Y:S01]  /*19b0*/  LDS.128 R56, [UR5+0x3500] ;  /* 0x00350005ff387984 */ /* 0x000f220008000c00 */
[----:B------:R-:W-:Y:S01]  /*19c0*/  FFMA R110, R7, R55, R54 ;  /* 0x00000037076e7223 */ /* 0x000fe20000000036 */
[C---:B------:R-:W-:Y:S01]  /*19d0*/  FFMA R13, R5.reuse, R13, R12 ;  /* 0x0000000d050d7223 */ /* 0x040fe2000000000c */
[C---:B------:R-:W-:Y:S01]  /*19e0*/  FFMA R61, R5.reuse, R61, R60 ;  /* 0x0000003d053d7223 */ /* 0x040fe2000000003c */
[----:B------:R-:W4:Y:S01]  /*19f0*/  LDS.128 R24, [UR5+0x3600] ;  /* 0x00360005ff187984 */ /* 0x000f220008000c00 */
[----:B-----5:R-:W-:Y:S01]  /*1a00*/  FFMA R32, R4, R32, RZ ;  /* 0x0000002004207223 */ /* 0x020fe200000000ff */
[----:B------:R-:W-:Y:S01]  /*1a10*/  FFMA R14, R6, R14, R13 ;  /* 0x0000000e060e7223 */ /* 0x000fe2000000000d */
[----:B------:R-:W-:Y:S01]  /*1a20*/  FFMA R28, R4, R28, RZ ;  /* 0x0000001c041c7223 */ /* 0x000fe200000000ff */
[----:B------:R-:W5:Y:S01]  /*1a30*/  LDS.128 R52, [UR5+0x3400] ;  /* 0x00340005ff347984 */ /* 0x000f620008000c00 */
[----:B------:R-:W-:Y:S01]  /*1a40*/  FFMA R62, R6, R62, R61 ;  /* 0x0000003e063e7223 */ /* 0x000fe2000000003d */
[C---:B------:R-:W-:Y:S01]  /*1a50*/  FFMA R33, R5.reuse, R33, R32 ;  /* 0x0000002105217223 */ /* 0x040fe20000000020 */
[----:B------:R-:W-:Y:S01]  /*1a60*/  FFMA R29, R5, R29, R28 ;  /* 0x0000001d051d7223 */ /* 0x000fe2000000001c */
[----:B0-----:R-:W-:Y:S01]  /*1a70*/  FFMA R16, R4, R16, RZ ;  /* 0x0000001004107223 */ /* 0x001fe200000000ff */
[----:B------:R-:W-:Y:S01]  /*1a80*/  FFMA R104, R7, R15, R14 ;  /* 0x0000000f07687223 */ /* 0x000fe2000000000e */
[C---:B------:R-:W-:Y:S01]  /*1a90*/  FFMA R34, R6.reuse, R34, R33 ;  /* 0x0000002206227223 */ /* 0x040fe20000000021 */
[----:B------:R-:W-:Y:S01]  /*1aa0*/  FFMA R30, R6, R30, R29 ;  /* 0x0000001e061e7223 */ /* 0x000fe2000000001d */
[----:B------:R-:W0:Y:S01]  /*1ab0*/  LDS.128 R12, [UR5+0x3680] ;  /* 0x00368005ff0c7984 */ /* 0x000e220008000c00 */
[----:B------:R-:W-:Y:S01]  /*1ac0*/  FFMA R17, R5, R17, R16 ;  /* 0x0000001105117223 */ /* 0x000fe20000000010 */
[----:B------:R-:W-:Y:S01]  /*1ad0*/  FFMA R64, R4, R64, RZ ;  /* 0x0000004004407223 */ /* 0x000fe200000000ff */
[C---:B------:R-:W-:Y:S01]  /*1ae0*/  FFMA R138, R7.reuse, R31, R30 ;  /* 0x0000001f078a7223 */ /* 0x040fe2000000001e */
[----:B------:R-:W-:Y:S01]  /*1af0*/  FFMA R165, R7, R63, R62 ;  /* 0x0000003f07a57223 */ /* 0x000fe2000000003e */
[----:B------:R-:W0:Y:S01]  /*1b00*/  LDS.128 R28, [UR5+0x3800] ;  /* 0x00380005ff1c7984 */ /* 0x000e220008000c00 */
[C---:B------:R-:W-:Y:S01]  /*1b10*/  FFMA R18, R6.reuse, R18, R17 ;  /* 0x0000001206127223 */ /* 0x040fe20000000011 */
[----:B------:R-:W-:Y:S01]  /*1b20*/  FFMA R65, R5, R65, R64 ;  /* 0x0000004105417223 */ /* 0x000fe20000000040 */
[C---:B------:R-:W-:Y:S01]  /*1b30*/  FFMA R108, R7.reuse, R35, R34 ;  /* 0x00000023076c7223 */ /* 0x040fe20000000022 */
[----:B------:R-:W0:Y:S01]  /*1b40*/  LDS.128 R60, [UR5+0x3300] ;  /* 0x00330005ff3c7984 */ /* 0x000e220008000c00 */
[C---:B------:R-:W-:Y:S01]  /*1b50*/  FFMA R140, R7.reuse, R19, R18 ;  /* 0x00000013078c7223 */ /* 0x040fe20000000012 */
[----:B------:R-:W-:Y:S01]  /*1b60*/  FFMA R66, R6, R66, R65 ;  /* 0x0000004206427223 */ /* 0x000fe20000000041 */
[C---:B-1----:R-:W-:Y:S01]  /*1b70*/  FFMA R8, R4.reuse, R8, RZ ;  /* 0x0000000804087223 */ /* 0x042fe200000000ff */
[----:B------:R-:W1:Y:S02]  /*1b80*/  LDS.128 R32, [UR5+0x3700] ;  /* 0x00370005ff207984 */ /* 0x000e640008000c00 */
[----:B------:R-:W-:Y:S01]  /*1b90*/  FFMA R84, R7, R67, R66 ;  /* 0x0000004307547223 */ /* 0x000fe20000000042 */
[C---:B--2---:R-:W-:Y:S01]  /*1ba0*/  FFMA R20, R4.reuse, R20, RZ ;  /* 0x0000001404147223 */ /* 0x044fe200000000ff */
[C---:B------:R-:W-:Y:S01]  /*1bb0*/  FFMA R9, R5.reuse, R9, R8 ;  /* 0x0000000905097223 */ /* 0x040fe20000000008 */
[----:B------:R-:W2:Y:S01]  /*1bc0*/  LDS.128 R16, [UR5+0x3280] ;  /* 0x00328005ff107984 */ /* 0x000ea20008000c00 */
[----:B---3--:R-:W-:Y:S01]  /*1bd0*/  FFMA R36, R4, R36, RZ ;  /* 0x0000002404247223 */ /* 0x008fe200000000ff */
[C---:B------:R-:W-:Y:S01]  /*1be0*/  FFMA R21, R5.reuse, R21, R20 ;  /* 0x0000001505157223 */ /* 0x040fe20000000014 */
[----:B------:R-:W-:Y:S01]  /*1bf0*/  FFMA R10, R6, R10, R9 ;  /* 0x0000000a060a7223 */ /* 0x000fe20000000009 */
[----:B------:R-:W3:Y:S01]  /*1c00*/  LDS.128 R64, [UR5+0x3d00] ;  /* 0x003d0005ff407984 */ /* 0x000ee20008000c00 */
[----:B----4-:R-:W-:Y:S01]  /*1c10*/  FFMA R56, R4, R56, RZ ;  /* 0x0000003804387223 */ /* 0x010fe200000000ff */
        /* <DEDUP_REMOVED lines=9> */
[----:B------:R-:W4:Y:S01]  /*1cb0*/  LDS.128 R8, [UR5+0x3900] ;  /* 0x00390005ff087984 */ /* 0x000f220008000c00 */
[----:B-----5:R-:W-:Y:S01]  /*1cc0*/  FFMA R52, R4, R52, RZ ;  /* 0x0000003404347223 */ /* 0x020fe200000000ff */
[----:B------:R-:W-:Y:S01]  /*1cd0*/  FFMA R25, R5, R25, R24 ;  /* 0x0000001905197223 */ /* 0x000fe20000000018 */
[----:B------:R-:W-:Y:S01]  /*1ce0*/  FFMA R125, R7, R59, R58 ;  /* 0x0000003b077d7223 */ /* 0x000fe2000000003a */
[----:B------:R-:W5:Y:S01]  /*1cf0*/  LDS.128 R20, [UR5+0x3a80] ;  /* 0x003a8005ff147984 */ /* 0x000f620008000c00 */
[----:B------:R-:W-:Y:S01]  /*1d00*/  FFMA R53, R5, R53, R52 ;  /* 0x0000003505357223 */ /* 0x000fe20000000034 */
[----:B------:R-:W-:Y:S01]  /*1d10*/  FFMA R26, R6, R26, R25 ;  /* 0x0000001a061a7223 */ /* 0x000fe20000000019 */
[----:B0-----:R-:W-:Y:S01]  /*1d20*/  FFMA R12, R4, R12, RZ ;  /* 0x0000000c040c7223 */ /* 0x001fe200000000ff */
[----:B------:R-:W0:Y:S01]  /*1d30*/  LDS.128 R36, [UR5+0x3780] ;  /* 0x00378005ff247984 */ /* 0x000e220008000c00 */
[----:B------:R-:W-:Y:S01]  /*1d40*/  FFMA R54, R6, R54, R53 ;  /* 0x0000003606367223 */ /* 0x000fe20000000035 */
[C---:B------:R-:W-:Y:S01]  /*1d50*/  FFMA R145, R7.reuse, R27, R26 ;  /* 0x0000001b07917223 */ /* 0x040fe2000000001a */
[C---:B------:R-:W-:Y:S01]  /*1d60*/  FFMA R28, R4.reuse, R28, RZ ;  /* 0x0000001c041c7223 */ /* 0x040fe200000000ff */
[----:B------:R-:W0:Y:S01]  /*1d70*/  LDS.128 R56, [UR5+0x3b00] ;  /* 0x003b0005ff387984 */ /* 0x000e220008000c00 */
[----:B------:R-:W-:Y:S01]  /*1d80*/  FFMA R143, R7, R55, R54 ;  /* 0x00000037078f7223 */ /* 0x000fe20000000036 */
[C---:B------:R-:W-:Y:S01]  /*1d90*/  FFMA R13, R5.reuse, R13, R12 ;  /* 0x0000000d050d7223 */ /* 0x040fe2000000000c */
[----:B------:R-:W-:Y:S01]  /*1da0*/  FFMA R60, R4, R60, RZ ;  /* 0x0000003c043c7223 */ /* 0x000fe200000000ff */
[----:B------:R-:W0:Y:S01]  /*1db0*/  LDS.128 R24, [UR5+0x3b80] ;  /* 0x003b8005ff187984 */ /* 0x000e220008000c00 */
[C---:B------:R-:W-:Y:S01]  /*1dc0*/  FFMA R29, R5.reuse, R29, R28 ;  /* 0x0000001d051d7223 */ /* 0x040fe2000000001c */
[----:B------:R-:W-:Y:S01]  /*1dd0*/  FFMA R14, R6, R14, R13 ;  /* 0x0000000e060e7223 */ /* 0x000fe2000000000d */
[C---:B------:R-:W-:Y:S01]  /*1de0*/  FFMA R61, R5.reuse, R61, R60 ;  /* 0x0000003d053d7223 */ /* 0x040fe2000000003c */
[----:B------:R-:W0:Y:S01]  /*1df0*/  LDS.128 R52, [UR5+0x3880] ;  /* 0x00388005ff347984 */ /* 0x000e220008000c00 */
[----:B-1----:R-:W-:Y:S01]  /*1e00*/  FFMA R32, R4, R32, RZ ;  /* 0x0000002004207223 */ /* 0x002fe200000000ff */
[C---:B------:R-:W-:Y:S01]  /*1e10*/  FFMA R30, R6.reuse, R30, R29 ;  /* 0x0000001e061e7223 */ /* 0x040fe2000000001d */
[----:B------:R-:W-:Y:S01]  /*1e20*/  FFMA R62, R6, R62, R61 ;  /* 0x0000003e063e7223 */ /* 0x000fe2000000003d */
[----:B--2---:R-:W-:Y:S01]  /*1e30*/  FFMA R16, R4, R16, RZ ;  /* 0x0000001004107223 */ /* 0x004fe200000000ff */
[----:B------:R-:W-:Y:S01]  /*1e40*/  FFMA R33, R5, R33, R32 ;  /* 0x0000002105217223 */ /* 0x000fe20000000020 */
[C---:B------:R-:W-:Y:S01]  /*1e50*/  FFMA R141, R7.reuse, R15, R14 ;  /* 0x0000000f078d7223 */ /* 0x040fe2000000000e */
[----:B------:R-:W-:Y:S01]  /*1e60*/  FFMA R123, R7, R31, R30 ;  /* 0x0000001f077b7223 */ /* 0x000fe2000000001e */
[----:B------:R-:W1:Y:S01]  /*1e70*/  LDS.128 R12, [UR5+0x3980] ;  /* 0x00398005ff0c7984 */ /* 0x000e620008000c00 */
[----:B------:R-:W-:Y:S01]  /*1e80*/  FFMA R17, R5, R17, R16 ;  /* 0x0000001105117223 */ /* 0x000fe20000000010 */
[----:B------:R-:W-:Y:S01]  /*1e90*/  FFMA R34, R6, R34, R33 ;  /* 0x0000002206227223 */ /* 0x000fe20000000021 */
[----:B---3--:R-:W-:Y:S01]  /*1ea0*/  FFMA R64, R4, R64, RZ ;  /* 0x0000004004407223 */ /* 0x008fe200000000ff */
[----:B------:R-:W2:Y:S01]  /*1eb0*/  LDS.128 R28, [UR5+0x3c80] ;  /* 0x003c8005ff1c7984 */ /* 0x000ea20008000c00 */
[----:B------:R-:W-:Y:S01]  /*1ec0*/  FFMA R151, R7, R63, R62 ;  /* 0x0000003f07977223 */ /* 0x000fe2000000003e */
[C---:B------:R-:W-:Y:S01]  /*1ed0*/  FFMA R18, R6.reuse, R18, R17 ;  /* 0x0000001206127223 */ /* 0x040fe20000000011 */
[----:B------:R-:W-:Y:S01]  /*1ee0*/  FFMA R65, R5, R65, R64 ;  /* 0x0000004105417223 */ /* 0x000fe20000000040 */
[----:B------:R-:W3:Y:S01]  /*1ef0*/  LDS.128 R60, [UR5+0x3c00] ;  /* 0x003c0005ff3c7984 */ /* 0x000ee20008000c00 */
[C---:B------:R-:W-:Y:S01]  /*1f00*/  FFMA R137, R7.reuse, R35, R34 ;  /* 0x0000002307897223 */ /* 0x040fe20000000022 */
[----:B------:R-:W-:Y:S01]  /*1f10*/  FFMA R155, R7, R19, R18 ;  /* 0x00000013079b7223 */ /* 0x000fe20000000012 */
[----:B------:R-:W-:Y:S01]  /*1f20*/  FFMA R66, R6, R66, R65 ;  /* 0x0000004206427223 */ /* 0x000fe20000000041 */
[C---:B----4-:R-:W-:Y:S01]  /*1f30*/  FFMA R8, R4.reuse, R8, RZ ;  /* 0x0000000804087223 */ /* 0x050fe200000000ff */
[----:B------:R-:W4:Y:S01]  /*1f40*/  LDS.128 R32, [UR5+0x3d80] ;  /* 0x003d8005ff207984 */ /* 0x000f220008000c00 */
[----:B-----5:R-:W-:-:S02]  /*1f50*/  FFMA R20, R4, R20, RZ ;  /* 0x0000001404147223 */ /* 0x020fc400000000ff */
[C---:B------:R-:W-:Y:S01]  /*1f60*/  FFMA R9, R5.reuse, R9, R8 ;  /* 0x0000000905097223 */ /* 0x040fe20000000008 */
[----:B------:R-:W5:Y:S01]  /*1f70*/  LDS.128 R16, [UR5+0x3a00] ;  /* 0x003a0005ff107984 */ /* 0x000f620008000c00 */
[----:B0-----:R-:W-:Y:S01]  /*1f80*/  FFMA R36, R4, R36, RZ ;  /* 0x0000002404247223 */ /* 0x001fe200000000ff */
[C---:B------:R-:W-:Y:S01]  /*1f90*/  FFMA R21, R5.reuse, R21, R20 ;  /* 0x0000001505157223 */ /* 0x040fe20000000014 */
[----:B------:R-:W-:Y:S01]  /*1fa0*/  FFMA R10, R6, R10, R9 ;  /* 0x0000000a060a7223 */ /* 0x000fe20000000009 */
[----:B------:R-:W0:Y:S01]  /*1fb0*/  LDS.128 R72, [UR5+0x3f00] ;  /* 0x003f0005ff487984 */ /* 0x000e220008000c00 */
[----:B------:R-:W-:Y:S01]  /*1fc0*/  FFMA R56, R4, R56, RZ ;  /* 0x0000003804387223 */ /* 0x000fe200000000ff */
[----:B------:R-:W-:Y:S01]  /*1fd0*/  FFMA R37, R5, R37, R36 ;  /* 0x0000002505257223 */ /* 0x000fe20000000024 */
[C---:B------:R-:W-:Y:S01]  /*1fe0*/  FFMA R22, R6.reuse, R22, R21 ;  /* 0x0000001606167223 */ /* 0x040fe20000000015 */
[----:B------:R-:W-:Y:S01]  /*1ff0*/  FFMA R65, R7, R11, R10 ;  /* 0x0000000b07417223 */ /* 0x000fe2000000000a */
[----:B------:R-:W-:Y:S01]  /*2000*/  FFMA R57, R5, R57, R56 ;  /* 0x0000003905397223 */ /* 0x000fe20000000038 */
[----:B------:R-:W-:Y:S01]  /*2010*/  FFMA R38, R6, R38, R37 ;  /* 0x0000002606267223 */ /* 0x000fe20000000025 */
[----:B------:R-:W-:Y:S01]  /*2020*/  FFMA R24, R4, R24, RZ ;  /* 0x0000001804187223 */ /* 0x000fe200000000ff */
[----:B------:R-:W-:Y:S01]  /*2030*/  LDS.128 R8, [R82+0x10] ;  /* 0x0000100052087984 */ /* 0x000fe20000000c00 */
[----:B------:R-:W-:Y:S01]  /*2040*/  FFMA R58, R6, R58, R57 ;  /* 0x0000003a063a7223 */ /* 0x000fe20000000039 */
[C---:B------:R-:W-:Y:S01]  /*2050*/  FFMA R57, R7.reuse, R23, R22 ;  /* 0x0000001707397223 */ /* 0x040fe20000000016 */
[----:B------:R-:W-:Y:S01]  /*2060*/  FFMA R133, R7, R39, R38 ;  /* 0x0000002707857223 */ /* 0x000fe20000000026 */
[----:B------:R-:W0:Y:S01]  /*2070*/  LDS.128 R20, [UR5+0x2090] ;  /* 0x00209005ff147984 */ /* 0x000e220008000c00 */
[----:B------:R-:W-:Y:S01]  /*2080*/  FFMA R52, R4, R52, RZ ;  /* 0x0000003404347223 */ /* 0x000fe200000000ff */
[----:B------:R-:W-:Y:S01]  /*2090*/  FFMA R25, R5, R25, R24 ;  /* 0x0000001905197223 */ /* 0x000fe20000000018 */
[----:B------:R-:W-:Y:S01]  /*20a0*/  FFMA R59, R7, R59, R58 ;  /* 0x0000003b073b7223 */ /* 0x000fe2000000003a */
[----:B------:R-:W0:Y:S01]  /*20b0*/  LDS.128 R36, [UR5+0x3e80] ;  /* 0x003e8005ff247984 */ /* 0x000e220008000c00 */
[----:B------:R-:W-:Y:S01]  /*20c0*/  FFMA R53, R5, R53, R52 ;  /* 0x0000003505357223 */ /* 0x000fe20000000034 */
[----:B------:R-:W-:Y:S01]  /*20d0*/  FFMA R26, R6, R26, R25 ;  /* 0x0000001a061a7223 */ /* 0x000fe20000000019 */
[----:B-1----:R-:W-:Y:S01]  /*20e0*/  FFMA R12, R4, R12, RZ ;  /* 0x0000000c040c7223 */ /* 0x002fe200000000ff */
[----:B------:R-:W1:Y:S01]  /*20f0*/  LDS.128 R76, [UR5+0x3f80] ;  /* 0x003f8005ff4c7984 */ /* 0x000e620008000c00 */
[----:B------:R-:W-:Y:S01]  /*2100*/  FFMA R54, R6, R54, R53 ;  /* 0x0000003606367223 */ /* 0x000fe20000000035 */
[----:B------:R-:W-:Y:S01]  /*2110*/  FFMA R53, R7, R27, R26 ;  /* 0x0000001b07357223 */ /* 0x000fe2000000001a */
[C---:B--2---:R-:W-:Y:S01]  /*2120*/  FFMA R28, R4.reuse, R28, RZ ;  /* 0x0000001c041c7223 */ /* 0x044fe200000000ff */
[----:B------:R-:W2:Y:S01]  /*2130*/  LDS.128 R24, [UR5+0x2190] ;  /* 0x00219005ff187984 */ /* 0x000ea20008000c00 */
[C---:B------:R-:W-:Y:S01]  /*2140*/  FFMA R13, R5.reuse, R13, R12 ;  /* 0x0000000d050d7223 */ /* 0x040fe2000000000c */
[----:B---3--:R-:W-:Y:S01]  /*2150*/  FFMA R60, R4, R60, RZ ;  /* 0x0000003c043c7223 */ /* 0x008fe200000000ff */
[C---:B------:R-:W-:Y:S01]  /*2160*/  FFMA R29, R5.reuse, R29, R28 ;  /* 0x0000001d051d7223 */ /* 0x040fe2000000001c */
[----:B------:R-:W3:Y:S01]  /*2170*/  LDS.128 R68, [UR5+0x3910] ;  /* 0x00391005ff447984 */ /* 0x000ee20008000c00 */
[C---:B------:R-:W-:Y:S01]  /*2180*/  FFMA R14, R6.reuse, R14, R13 ;  /* 0x0000000e060e7223 */ /* 0x040fe2000000000d */
[----:B------:R-:W-:Y:S01]  /*2190*/  FFMA R61, R5, R61, R60 ;  /* 0x0000003d053d7223 */ /* 0x000fe2000000003c */
[----:B------:R-:W-:Y:S01]  /*21a0*/  FFMA R30, R6, R30, R29 ;  /* 0x0000001e061e7223 */ /* 0x000fe2000000001d */
[----:B----4-:R-:W-:-:S02]  /*21b0*/  FFMA R32, R4, R32, RZ ;  /* 0x0000002004207223 */ /* 0x010fc400000000ff */
[----:B------:R-:W-:Y:S01]  /*21c0*/  FFMA R62, R6, R62, R61 ;  /* 0x0000003e063e7223 */ /* 0x000fe2000000003d */
[C---:B-----5:R-:W-:Y:S01]  /*21d0*/  FFMA R16, R4.reuse, R16, RZ ;  /* 0x0000001004107223 */ /* 0x060fe200000000ff */
[----:B------:R-:W-:Y:S01]  /*21e0*/  FFMA R33, R5, R33, R32 ;  /* 0x0000002105217223 */ /* 0x000fe20000000020 */
[C---:B------:R-:W-:Y:S01]  /*21f0*/  FFMA R61, R7.reuse, R15, R14 ;  /* 0x0000000f073d7223 */ /* 0x040fe2000000000e */
[----:B------:R-:W-:Y:S01]  /*2200*/  FFMA R32, R7, R31, R30 ;  /* 0x0000001f07207223 */ /* 0x000fe2000000001e */
[----:B------:R-:W4:Y:S01]  /*2210*/  LDS.128 R12, [UR5+0x2010] ;  /* 0x00201005ff0c7984 */ /* 0x000f220008000c00 */
[----:B0-----:R-:W-:Y:S01]  /*2220*/  FFMA R72, R4, R72, RZ ;  /* 0x0000004804487223 */ /* 0x001fe200000000ff */
[C---:B------:R-:W-:Y:S01]  /*2230*/  FFMA R17, R5.reuse, R17, R16 ;  /* 0x0000001105117223 */ /* 0x040fe20000000010 */
[C---:B------:R-:W-:Y:S01]  /*2240*/  FFMA R34, R6.reuse, R34, R33 ;  /* 0x0000002206227223 */ /* 0x040fe20000000021 */
[----:B------:R-:W0:Y:S01]  /*2250*/  LDS.128 R28, [UR5+0x2290] ;  /* 0x00229005ff1c7984 */ /* 0x000e220008000c00 */
[----:B------:R-:W-:Y:S01]  /*2260*/  FFMA R73, R5, R73, R72 ;  /* 0x0000004905497223 */ /* 0x000fe20000000048 */
[C---:B------:R-:W-:Y:S01]  /*2270*/  FFMA R18, R6.reuse, R18, R17 ;  /* 0x0000001206127223 */ /* 0x040fe20000000011 */
[C---:B------:R-:W-:Y:S01]  /*2280*/  FFMA R33, R7.reuse, R67, R66 ;  /* 0x0000004307217223 */ /* 0x040fe20000000042 */
[C---:B------:R-:W-:Y:S01]  /*2290*/  FFMA R136, R7.reuse, R35, R34 ;  /* 0x0000002307887223 */ /* 0x040fe20000000022 */
[----:B------:R-:W-:Y:S01]  /*22a0*/  FFMA R74, R6, R74, R73 ;  /* 0x0000004a064a7223 */ /* 0x000fe20000000049 */
[C---:B------:R-:W-:Y:S01]  /*22b0*/  FFMA R73, R7.reuse, R55, R54 ;  /* 0x0000003707497223 */ /* 0x040fe20000000036 */
[C---:B------:R-:W-:Y:S01]  /*22c0*/  FFMA R55, R7.reuse, R19, R18 ;  /* 0x0000001307377223 */ /* 0x040fe20000000012 */
[----:B------:R-:W-:Y:S01]  /*22d0*/  FFMA R20, R8, R20, R129 ;  /* 0x0000001408147223 */ /* 0x000fe20000000081 */
[----:B------:R-:W-:Y:S01]  /*22e0*/  FFMA R130, R7, R75, R74 ;  /* 0x0000004b07827223 */ /* 0x000fe2000000004a */
[----:B------:R-:W5:Y:S01]  /*22f0*/  LDS.128 R16, [UR5+0x2110] ;  /* 0x00211005ff107984 */ /* 0x000f620008000c00 */
[C---:B------:R-:W-:Y:S01]  /*2300*/  FFMA R36, R4.reuse, R36, RZ ;  /* 0x0000002404247223 */ /* 0x040fe200000000ff */
[----:B------:R-:W-:Y:S01]  /*2310*/  FFMA R21, R9, R21, R20 ;  /* 0x0000001509157223 */ /* 0x000fe20000000014 */
[----:B-1----:R-:W-:-:S02]  /*2320*/  FFMA R76, R4, R76, RZ ;  /* 0x0000004c044c7223 */ /* 0x002fc400000000ff */
[C---:B------:R-:W-:Y:S01]  /*2330*/  FFMA R37, R5.reuse, R37, R36 ;  /* 0x0000002505257223 */ /* 0x040fe20000000024 */
[----:B------:R-:W-:Y:S01]  /*2340*/  FFMA R22, R10, R22, R21 ;  /* 0x000000160a167223 */ /* 0x000fe20000000015 */
[----:B------:R-:W-:Y:S02]  /*2350*/  FFMA R77, R5, R77, R76 ;  /* 0x0000004d054d7223 */ /* 0x000fe4000000004c */
[----:B------:R-:W-:Y:S01]  /*2360*/  FFMA R38, R6, R38, R37 ;  /* 0x0000002606267223 */ /* 0x000fe20000000025 */
[----:B--2---:R-:W-:Y:S01]  /*2370*/  FFMA R24, R8, R24, R131 ;  /* 0x0000001808187223 */ /* 0x004fe20000000083 */
[C---:B------:R-:W-:Y:S01]  /*2380*/  FFMA R37, R7.reuse, R63, R62 ;  /* 0x0000003f07257223 */ /* 0x040fe2000000003e */
[----:B------:R-:W-:Y:S01]  /*2390*/  FFMA R78, R6, R78, R77 ;  /* 0x0000004e064e7223 */ /* 0x000fe2000000004d */
[----:B------:R-:W-:Y:S01]  /*23a0*/  FFMA R132, R7, R39, R38 ;  /* 0x0000002707847223 */ /* 0x000fe20000000026 */
[----:B------:R-:W-:Y:S01]  /*23b0*/  FFMA R131, R11, R23, R22 ;  /* 0x000000170b837223 */ /* 0x000fe20000000016 */
[----:B------:R-:W-:Y:S01]  /*23c0*/  FFMA R25, R9, R25, R24 ;  /* 0x0000001909197223 */ /* 0x000fe20000000018 */
[----:B------:R-:W-:Y:S01]  /*23d0*/  FFMA R128, R7, R79, R78 ;  /* 0x0000004f07807223 */ /* 0x000fe2000000004e */
[----:B------:R-:W1:Y:S01]  /*23e0*/  LDS.128 R20, [UR5+0x2390] ;  /* 0x00239005ff147984 */ /* 0x000e620008000c00 */
[----:B---3--:R-:W-:Y:S01]  /*23f0*/  FFMA R68, R8, R68, R65 ;  /* 0x0000004408447223 */ /* 0x008fe20000000041 */
[----:B------:R-:W-:-:S02]  /*2400*/  FFMA R26, R10, R26, R25 ;  /* 0x0000001a0a1a7223 */ /* 0x000fc40000000019 */
[----:B------:R-:W2:Y:S01]  /*2410*/  LDS.128 R4, [UR5+0x2210] ;  /* 0x00221005ff047984 */ /* 0x000ea20008000c00 */
[----:B------:R-:W-:Y:S01]  /*2420*/  FFMA R69, R9, R69, R68 ;  /* 0x0000004509457223 */ /* 0x000fe20000000044 */
[----:B----4-:R-:W-:Y:S01]  /*2430*/  FFMA R12, R8, R12, R147 ;  /* 0x0000000c080c7223 */ /* 0x010fe20000000093 */
[----:B------:R-:W-:Y:S01]  /*2440*/  FFMA R129, R11, R27, R26 ;  /* 0x0000001b0b817223 */ /* 0x000fe2000000001a */
[----:B------:R-:W3:Y:S01]  /*2450*/  LDS.128 R64, [UR5+0x3b10] ;  /* 0x003b1005ff407984 */ /* 0x000ee20008000c00 */
[----:B------:R-:W-:Y:S01]  /*2460*/  FFMA R70, R10, R70, R69 ;  /* 0x000000460a467223 */ /* 0x000fe20000000045 */
[----:B0-----:R-:W-:Y:S01]  /*2470*/  FFMA R28, R8, R28, R121 ;  /* 0x0000001c081c7223 */ /* 0x001fe20000000079 */
[C---:B------:R-:W-:Y:S01]  /*2480*/  FFMA R13, R9.reuse, R13, R12 ;  /* 0x0000000d090d7223 */ /* 0x040fe2000000000c */
[----:B------:R-:W0:Y:S02]  /*2490*/  LDS.128 R24, [UR5+0x2590] ;  /* 0x00259005ff187984 */ /* 0x000e240008000c00 */
[----:B------:R-:W-:Y:S01]  /*24a0*/  FFMA R29, R9, R29, R28 ;  /* 0x0000001d091d7223 */ /* 0x000fe2000000001c */
[----:B------:R-:W-:-:S03]  /*24b0*/  FFMA R14, R10, R14, R13 ;  /* 0x0000000e0a0e7223 */ /* 0x000fc6000000000d */
[----:B------:R-:W-:Y:S01]  /*24c0*/  FFMA R30, R10, R30, R29 ;  /* 0x0000001e0a1e7223 */ /* 0x000fe2000000001d */
[C---:B------:R-:W-:Y:S01]  /*24d0*/  FFMA R147, R11.reuse, R15, R14 ;  /* 0x0000000f0b937223 */ /* 0x040fe2000000000e */
[----:B-----5:R-:W-:Y:S02]  /*24e0*/  FFMA R16, R8, R16, R135 ;  /* 0x0000001008107223 */ /* 0x020fe40000000087 */
[----:B------:R-:W-:Y:S01]  /*24f0*/  FFMA R121, R11, R31, R30 ;  /* 0x0000001f0b797223 */ /* 0x000fe2000000001e */
[----:B------:R-:W4:Y:S01]  /*2500*/  LDS.128 R12, [UR5+0x2410] ;  /* 0x00241005ff0c7984 */ /* 0x000f220008000c00 */
[----:B------:R-:W-:-:S03]  /*2510*/  FFMA R17, R9, R17, R16 ;  /* 0x0000001109117223 */ /* 0x000fc60000000010 */
[----:B------:R-:W5:Y:S01]  /*2520*/  LDS.128 R28, [UR5+0x2510] ;  /* 0x00251005ff1c7984 */ /* 0x000f620008000c00 */
[----:B------:R-:W-:-:S04]  /*2530*/  FFMA R18, R10, R18, R17 ;  /* 0x000000120a127223 */ /* 0x000fc80000000011 */
[----:B------:R-:W-:Y:S02]  /*2540*/  FFMA R135, R11, R19, R18 ;  /* 0x000000130b877223 */ /* 0x000fe40000000012 */
[----:B------:R-:W5:Y:S01]  /*2550*/  LDS.128 R16, [UR5+0x2310] ;  /* 0x00231005ff107984 */ /* 0x000f620008000c00 */
[C---:B-1----:R-:W-:Y:S01]  /*2560*/  FFMA R20, R8.reuse, R20, R124 ;  /* 0x0000001408147223 */ /* 0x042fe2000000007c */
[----:B--2---:R-:W-:-:S03]  /*2570*/  FFMA R4, R8, R4, R126 ;  /* 0x0000000408047223 */ /* 0x004fc6000000007e */
[C---:B------:R-:W-:Y:S01]  /*2580*/  FFMA R21, R9.reuse, R21, R20 ;  /* 0x0000001509157223 */ /* 0x040fe20000000014 */
[----:B------:R-:W-:-:S03]  /*2590*/  FFMA R5, R9, R5, R4 ;  /* 0x0000000509057223 */ /* 0x000fc60000000004 */
[----:B------:R-:W-:Y:S01]  /*25a0*/  FFMA R22, R10, R22, R21 ;  /* 0x000000160a167223 */ /* 0x000fe20000000015 */
[----:B---3--:R-:W-:Y:S01]  /*25b0*/  FFMA R64, R8, R64, R59 ;  /* 0x0000004008407223 */ /* 0x008fe2000000003b */
[----:B------:R-:W-:Y:S02]  /*25c0*/  FFMA R6, R10, R6, R5 ;  /* 0x000000060a067223 */ /* 0x000fe40000000005 */
[C---:B------:R-:W-:Y:S01]  /*25d0*/  FFMA R124, R11.reuse, R23, R22 ;  /* 0x000000170b7c7223 */ /* 0x040fe20000000016 */
[----:B0-----:R-:W-:Y:S01]  /*25e0*/  FFMA R24, R8, R24, R142 ;  /* 0x0000001808187223 */ /* 0x001fe2000000008e */
[----:B------:R-:W0:Y:S01]  /*25f0*/  LDS.128 R20, [UR5+0x2690] ;  /* 0x00269005ff147984 */ /* 0x000e220008000c00 */
[----:B------:R-:W-:Y:S01]  /*2600*/  FFMA R126, R11, R7, R6 ;  /* 0x000000070b7e7223 */ /* 0x000fe20000000006 */
[C---:B------:R-:W-:Y:S01]  /*2610*/  FFMA R65, R9.reuse, R65, R64 ;  /* 0x0000004109417223 */ /* 0x040fe20000000040 */
[----:B------:R-:W-:Y:S01]  /*2620*/  FFMA R25, R9, R25, R24 ;  /* 0x0000001909197223 */ /* 0x000fe20000000018 */
[----:B------:R-:W1:Y:S02]  /*2630*/  LDS.128 R4, [UR5+0x2490] ;  /* 0x00249005ff047984 */ /* 0x000e640008000c00 */
[C---:B------:R-:W-:Y:S01]  /*2640*/  FFMA R66, R10.reuse, R66, R65 ;  /* 0x000000420a427223 */ /* 0x040fe20000000041 */
[----:B------:R-:W-:Y:S01]  /*2650*/  FFMA R26, R10, R26, R25 ;  /* 0x0000001a0a1a7223 */ /* 0x000fe20000000019 */
[C---:B----4-:R-:W-:Y:S01]  /*2660*/  FFMA R12, R8.reuse, R12, R100 ;  /* 0x0000000c080c7223 */ /* 0x050fe20000000064 */
[----:B-----5:R-:W-:-:S02]  /*2670*/  FFMA R28, R8, R28, R96 ;  /* 0x0000001c081c7223 */ /* 0x020fc40000000060 */
[----:B------:R-:W-:Y:S01]  /*2680*/  FFMA R96, R11, R27, R26 ;  /* 0x0000001b0b607223 */ /* 0x000fe2000000001a */
[C---:B------:R-:W-:Y:S01]  /*2690*/  FFMA R13, R9.reuse, R13, R12 ;  /* 0x0000000d090d7223 */ /* 0x040fe2000000000c */
[----:B------:R-:W2:Y:S01]  /*26a0*/  LDS.128 R24, [UR5+0x2810] ;  /* 0x00281005ff187984 */ /* 0x000ea20008000c00 */
[----:B------:R-:W-:Y:S02]  /*26b0*/  FFMA R29, R9, R29, R28 ;  /* 0x0000001d091d7223 */ /* 0x000fe4000000001c */
[C---:B------:R-:W-:Y:S02]  /*26c0*/  FFMA R14, R10.reuse, R14, R13 ;  /* 0x0000000e0a0e7223 */ /* 0x040fe4000000000d */
[----:B------:R-:W-:Y:S01]  /*26d0*/  FFMA R30, R10, R30, R29 ;  /* 0x0000001e0a1e7223 */ /* 0x000fe2000000001d */
[----:B------:R-:W-:Y:S01]  /*26e0*/  FFMA R16, R8, R16, R98 ;  /* 0x0000001008107223 */ /* 0x000fe20000000062 */
[----:B------:R-:W-:Y:S02]  /*26f0*/  FFMA R98, R11, R15, R14 ;  /* 0x0000000f0b627223 */ /* 0x000fe4000000000e */
[----:B------:R-:W3:Y:S01]  /*2700*/  LDS.128 R12, [UR5+0x2710] ;  /* 0x00271005ff0c7984 */ /* 0x000ee20008000c00 */
[----:B------:R-:W-:-:S04]  /*2710*/  FFMA R17, R9, R17, R16 ;  /* 0x0000001109117223 */ /* 0x000fc80000000010 */
[----:B------:R-:W-:-:S04]  /*2720*/  FFMA R18, R10, R18, R17 ;  /* 0x000000120a127223 */ /* 0x000fc80000000011 */
[C---:B------:R-:W-:Y:S02]  /*2730*/  FFMA R100, R11.reuse, R19, R18 ;  /* 0x000000130b647223 */ /* 0x040fe40000000012 */
[----:B------:R-:W4:Y:S01]  /*2740*/  LDS.128 R16, [UR5+0x2610] ;  /* 0x00261005ff107984 */ /* 0x000f220008000c00 */
[C---:B0-----:R-:W-:Y:S01]  /*2750*/  FFMA R20, R8.reuse, R20, R92 ;  /* 0x0000001408147223 */ /* 0x041fe2000000005c */
[----:B------:R-:W-:Y:S02]  /*2760*/  FFMA R92, R11, R31, R30 ;  /* 0x0000001f0b5c7223 */ /* 0x000fe4000000001e */
[----:B------:R-:W0:Y:S01]  /*2770*/  LDS.128 R28, [UR5+0x2890] ;  /* 0x00289005ff1c7984 */ /* 0x000e220008000c00 */
[----:B-1----:R-:W-:Y:S01]  /*2780*/  FFMA R4, R8, R4, R88 ;  /* 0x0000000408047223 */ /* 0x002fe20000000058 */
[----:B------:R-:W-:-:S03]  /*2790*/  FFMA R21, R9, R21, R20 ;  /* 0x0000001509157223 */ /* 0x000fc60000000014 */
[----:B------:R-:W-:Y:S01]  /*27a0*/  FFMA R5, R9, R5, R4 ;  /* 0x0000000509057223 */ /* 0x000fe20000000004 */
[----:B------:R-:W-:-:S03]  /*27b0*/  FFMA R22, R10, R22, R21 ;  /* 0x000000160a167223 */ /* 0x000fc60000000015 */
[----:B------:R-:W-:Y:S01]  /*27c0*/  FFMA R6, R10, R6, R5 ;  /* 0x000000060a067223 */ /* 0x000fe20000000005 */
[----:B--2---:R-:W-:-:S03]  /*27d0*/  FFMA R24, R8, R24, R122 ;  /* 0x0000001808187223 */ /* 0x004fc6000000007a */
[----:B------:R-:W-:Y:S02]  /*27e0*/  FFMA R88, R11, R7, R6 ;  /* 0x000000070b587223 */ /* 0x000fe40000000006 */
[----:B------:R-:W1:Y:S01]  /*27f0*/  LDS.128 R4, [UR5+0x2790] ;  /* 0x00279005ff047984 */ /* 0x000e620008000c00 */
[----:B------:R-:W-:-:S04]  /*2800*/  FFMA R25, R9, R25, R24 ;  /* 0x0000001909197223 */ /* 0x000fc80000000018 */
[----:B------:R-:W-:Y:S01]  /*2810*/  FFMA R26, R10, R26, R25 ;  /* 0x0000001a0a1a7223 */ /* 0x000fe20000000019 */
[----:B---3--:R-:W-:-:S04]  /*2820*/  FFMA R12, R8, R12, R119 ;  /* 0x0000000c080c7223 */ /* 0x008fc80000000077 */
[----:B------:R-:W-:-:S04]  /*2830*/  FFMA R13, R9, R13, R12 ;  /* 0x0000000d090d7223 */ /* 0x000fc8000000000c */
[----:B------:R-:W-:Y:S01]  /*2840*/  FFMA R14, R10, R14, R13 ;  /* 0x0000000e0a0e7223 */ /* 0x000fe2000000000d */
[----:B----4-:R-:W-:-:S03]  /*2850*/  FFMA R16, R8, R16, R90 ;  /* 0x0000001008107223 */ /* 0x010fc6000000005a */
[C---:B------:R-:W-:Y:S01]  /*2860*/  FFMA R122, R11.reuse, R15, R14 ;  /* 0x0000000f0b7a7223 */ /* 0x040fe2000000000e */
[----:B------:R-:W-:Y:S01]  /*2870*/  FFMA R90, R11, R23, R22 ;  /* 0x000000170b5a7223 */ /* 0x000fe20000000016 */
[----:B------:R-:W2:Y:S01]  /*2880*/  LDS.128 R12, [UR5+0x2a10] ;  /* 0x002a1005ff0c7984 */ /* 0x000ea20008000c00 */
[----:B------:R-:W-:-:S03]  /*2890*/  FFMA R17, R9, R17, R16 ;  /* 0x0000001109117223 */ /* 0x000fc60000000010 */
[----:B------:R-:W3:Y:S01]  /*28a0*/  LDS.128 R20, [UR5+0x2990] ;  /* 0x00299005ff147984 */ /* 0x000ee20008000c00 */
[----:B0-----:R-:W-:Y:S01]  /*28b0*/  FFMA R28, R8, R28, R94 ;  /* 0x0000001c081c7223 */ /* 0x001fe2000000005e */
[----:B------:R-:W-:Y:S01]  /*28c0*/  FFMA R94, R11, R27, R26 ;  /* 0x0000001b0b5e7223 */ /* 0x000fe2000000001a */
[C---:B------:R-:W-:Y:S01]  /*28d0*/  FFMA R18, R10.reuse, R18, R17 ;  /* 0x000000120a127223 */ /* 0x040fe20000000011 */
[----:B------:R-:W0:Y:S01]  /*28e0*/  LDS.128 R24, [UR5+0x2a90] ;  /* 0x002a9005ff187984 */ /* 0x000e220008000c00 */
[----:B------:R-:W-:Y:S02]  /*28f0*/  FFMA R29, R9, R29, R28 ;  /* 0x0000001d091d7223 */ /* 0x000fe4000000001c */
[----:B------:R-:W-:Y:S02]  /*2900*/  FFMA R119, R11, R19, R18 ;  /* 0x000000130b777223 */ /* 0x000fe40000000012 */
[----:B------:R-:W4:Y:S01]  /*2910*/  LDS.128 R16, [UR5+0x2910] ;  /* 0x00291005ff107984 */ /* 0x000f220008000c00 */
[----:B------:R-:W-:-:S04]  /*2920*/  FFMA R30, R10, R30, R29 ;  /* 0x0000001e0a1e7223 */ /* 0x000fc8000000001d */
[----:B------:R-:W-:Y:S01]  /*2930*/  FFMA R78, R11, R31, R30 ;  /* 0x0000001f0b4e7223 */ /* 0x000fe2000000001e */
[----:B-1----:R-:W-:Y:S01]  /*2940*/  FFMA R4, R8, R4, R86 ;  /* 0x0000000408047223 */ /* 0x002fe20000000056 */
[----:B------:R-:W1:Y:S03]  /*2950*/  LDS.128 R28, [UR5+0x2c10] ;  /* 0x002c1005ff1c7984 */ /* 0x000e660008000c00 */
[----:B------:R-:W-:-:S04]  /*2960*/  FFMA R5, R9, R5, R4 ;  /* 0x0000000509057223 */ /* 0x000fc80000000004 */
[----:B------:R-:W-:-:S04]  /*2970*/  FFMA R6, R10, R6, R5 ;  /* 0x000000060a067223 */ /* 0x000fc80000000005 */
[----:B------:R-:W-:Y:S02]  /*2980*/  FFMA R86, R11, R7, R6 ;  /* 0x000000070b567223 */ /* 0x000fe40000000006 */
[----:B------:R-:W5:Y:S01]  /*2990*/  LDS.128 R4, [UR5+0x2b10] ;  /* 0x002b1005ff047984 */ /* 0x000f620008000c00 */
[----:B--2---:R-:W-:-:S04]  /*29a0*/  FFMA R12, R8, R12, R112 ;  /* 0x0000000c080c7223 */ /* 0x004fc80000000070 */
[C---:B------:R-:W-:Y:S01]  /*29b0*/  FFMA R13, R9.reuse, R13, R12 ;  /* 0x0000000d090d7223 */ /* 0x040fe2000000000c */
[C---:B---3--:R-:W-:Y:S01]  /*29c0*/  FFMA R20, R8.reuse, R20, R161 ;  /* 0x0000001408147223 */ /* 0x048fe200000000a1 */
[----:B0-----:R-:W-:Y:S02]  /*29d0*/  FFMA R24, R8, R24, R118 ;  /* 0x0000001808187223 */ /* 0x001fe40000000076 */
[----:B------:R-:W-:Y:S01]  /*29e0*/  FFMA R14, R10, R14, R13 ;  /* 0x0000000e0a0e7223 */ /* 0x000fe2000000000d */
[C---:B------:R-:W-:Y:S01]  /*29f0*/  FFMA R21, R9.reuse, R21, R20 ;  /* 0x0000001509157223 */ /* 0x040fe20000000014 */
[C---:B------:R-:W-:Y:S01]  /*2a00*/  FFMA R25, R9.reuse, R25, R24 ;  /* 0x0000001909197223 */ /* 0x040fe20000000018 */
[----:B----4-:R-:W-:Y:S02]  /*2a10*/  FFMA R16, R8, R16, R120 ;  /* 0x0000001008107223 */ /* 0x010fe40000000078 */
[C---:B------:R-:W-:Y:S01]  /*2a20*/  FFMA R22, R10.reuse, R22, R21 ;  /* 0x000000160a167223 */ /* 0x040fe20000000015 */
[----:B------:R-:W-:Y:S01]  /*2a30*/  FFMA R26, R10, R26, R25 ;  /* 0x0000001a0a1a7223 */ /* 0x000fe20000000019 */
[----:B------:R-:W-:-:S02]  /*2a40*/  FFMA R17, R9, R17, R16 ;  /* 0x0000001109117223 */ /* 0x000fc40000000010 */
[C---:B------:R-:W-:Y:S01]  /*2a50*/  FFMA R161, R11.reuse, R23, R22 ;  /* 0x000000170ba17223 */ /* 0x040fe20000000016 */
[C---:B------:R-:W-:Y:S01]  /*2a60*/  FFMA R118, R11.reuse, R27, R26 ;  /* 0x0000001b0b767223 */ /* 0x040fe2000000001a */
[----:B------:R-:W0:Y:S01]  /*2a70*/  LDS.128 R20, [UR5+0x2c90] ;  /* 0x002c9005ff147984 */ /* 0x000e220008000c00 */
[----:B------:R-:W-:Y:S01]  /*2a80*/  FFMA R18, R10, R18, R17 ;  /* 0x000000120a127223 */ /* 0x000fe20000000011 */
[----:B-1----:R-:W-:Y:S02]  /*2a90*/  FFMA R28, R8, R28, R114 ;  /* 0x0000001c081c7223 */ /* 0x002fe40000000072 */
[----:B------:R-:W1:Y:S01]  /*2aa0*/  LDS.128 R24, [UR5+0x2d90] ;  /* 0x002d9005ff187984 */ /* 0x000e620008000c00 */
[----:B------:R-:W-:Y:S01]  /*2ab0*/  FFMA R120, R11, R19, R18 ;  /* 0x000000130b787223 */ /* 0x000fe20000000012 */
[----:B------:R-:W-:Y:S02]  /*2ac0*/  FFMA R29, R9, R29, R28 ;  /* 0x0000001d091d7223 */ /* 0x000fe4000000001c */
[----:B------:R-:W2:Y:S02]  /*2ad0*/  LDS.128 R16, [UR5+0x2b90] ;  /* 0x002b9005ff107984 */ /* 0x000ea40008000c00 */
[----:B------:R-:W-:Y:S01]  /*2ae0*/  FFMA R30, R10, R30, R29 ;  /* 0x0000001e0a1e7223 */ /* 0x000fe2000000001d */
[----:B-----5:R-:W-:Y:S01]  /*2af0*/  FFMA R4, R8, R4, R116 ;  /* 0x0000000408047223 */ /* 0x020fe20000000074 */
[----:B------:R-:W-:-:S02]  /*2b00*/  FFMA R116, R11, R15, R14 ;  /* 0x0000000f0b747223 */ /* 0x000fc4000000000e */
[----:B------:R-:W-:Y:S01]  /*2b10*/  FFMA R76, R11, R31, R30 ;  /* 0x0000001f0b4c7223 */ /* 0x000fe2000000001e */
[----:B------:R-:W3:Y:S01]  /*2b20*/  LDS.128 R12, [UR5+0x2d10] ;  /* 0x002d1005ff0c7984 */ /* 0x000ee20008000c00 */
[----:B------:R-:W-:-:S03]  /*2b30*/  FFMA R5, R9, R5, R4 ;  /* 0x0000000509057223 */ /* 0x000fc60000000004 */
[----:B------:R-:W4:Y:S01]  /*2b40*/  LDS.128 R28, [UR5+0x2f90] ;  /* 0x002f9005ff1c7984 */ /* 0x000f220008000c00 */
[----:B------:R-:W-:-:S04]  /*2b50*/  FFMA R6, R10, R6, R5 ;  /* 0x000000060a067223 */ /* 0x000fc80000000005 */
[----:B------:R-:W-:Y:S02]  /*2b60*/  FFMA R114, R11, R7, R6 ;  /* 0x000000070b727223 */ /* 0x000fe40000000006 */
[----:B------:R-:W5:Y:S01]  /*2b70*/  LDS.128 R4, [UR5+0x2e10] ;  /* 0x002e1005ff047984 */ /* 0x000f620008000c00 */
[C---:B0-----:R-:W-:Y:S01]  /*2b80*/  FFMA R20, R8.reuse, R20, R140 ;  /* 0x0000001408147223 */ /* 0x041fe2000000008c */
[----:B-1----:R-:W-:-:S03]  /*2b90*/  FFMA R24, R8, R24, R84 ;  /* 0x0000001808187223 */ /* 0x002fc60000000054 */
[C---:B------:R-:W-:Y:S01]  /*2ba0*/  FFMA R21, R9.reuse, R21, R20 ;  /* 0x0000001509157223 */ /* 0x040fe20000000014 */
[----:B------:R-:W-:-:S03]  /*2bb0*/  FFMA R25, R9, R25, R24 ;  /* 0x0000001909197223 */ /* 0x000fc60000000018 */
[----:B------:R-:W-:Y:S01]  /*2bc0*/  FFMA R22, R10, R22, R21 ;  /* 0x000000160a167223 */ /* 0x000fe20000000015 */
[----:B--2---:R-:W-:Y:S01]  /*2bd0*/  FFMA R16, R8, R16, R163 ;  /* 0x0000001008107223 */ /* 0x004fe200000000a3 */
[----:B------:R-:W-:Y:S02]  /*2be0*/  FFMA R26, R10, R26, R25 ;  /* 0x0000001a0a1a7223 */ /* 0x000fe40000000019 */
[----:B------:R-:W-:Y:S01]  /*2bf0*/  FFMA R84, R11, R23, R22 ;  /* 0x000000170b547223 */ /* 0x000fe20000000016 */
[----:B------:R-:W-:Y:S01]  /*2c00*/  FFMA R17, R9, R17, R16 ;  /* 0x0000001109117223 */ /* 0x000fe20000000010 */
[----:B------:R-:W0:Y:S01]  /*2c10*/  LDS.128 R20, [UR5+0x2f10] ;  /* 0x002f1005ff147984 */ /* 0x000e220008000c00 */
[----:B---3--:R-:W-:Y:S01]  /*2c20*/  FFMA R12, R8, R12, R165 ;  /* 0x0000000c080c7223 */ /* 0x008fe200000000a5 */
[----:B------:R-:W-:Y:S01]  /*2c30*/  FFMA R165, R11, R27, R26 ;  /* 0x0000001b0ba57223 */ /* 0x000fe2000000001a */
[----:B------:R-:W-:Y:S01]  /*2c40*/  FFMA R18, R10, R18, R17 ;  /* 0x000000120a127223 */ /* 0x000fe20000000011 */
[----:B------:R-:W1:Y:S01]  /*2c50*/  LDS.128 R24, [UR5+0x3090] ;  /* 0x00309005ff187984 */ /* 0x000e620008000c00 */
[----:B------:R-:W-:Y:S01]  /*2c60*/  FFMA R13, R9, R13, R12 ;  /* 0x0000000d090d7223 */ /* 0x000fe2000000000c */
[----:B----4-:R-:W-:Y:S01]  /*2c70*/  FFMA R28, R8, R28, R153 ;  /* 0x0000001c081c7223 */ /* 0x010fe20000000099 */
[----:B------:R-:W-:-:S02]  /*2c80*/  FFMA R163, R11, R19, R18 ;  /* 0x000000130ba37223 */ /* 0x000fc40000000012 */
[----:B------:R-:W2:Y:S01]  /*2c90*/  LDS.128 R16, [UR5+0x2e90] ;  /* 0x002e9005ff107984 */ /* 0x000ea20008000c00 */
[----:B------:R-:W-:Y:S01]  /*2ca0*/  FFMA R14, R10, R14, R13 ;  /* 0x0000000e0a0e7223 */ /* 0x000fe2000000000d */
[----:B------:R-:W-:Y:S01]  /*2cb0*/  FFMA R29, R9, R29, R28 ;  /* 0x0000001d091d7223 */ /* 0x000fe2000000001c */
[----:B-----5:R-:W-:Y:S02]  /*2cc0*/  FFMA R4, R8, R4, R159 ;  /* 0x0000000408047223 */ /* 0x020fe4000000009f */
[----:B------:R-:W-:Y:S01]  /*2cd0*/  FFMA R159, R11, R15, R14 ;  /* 0x0000000f0b9f7223 */ /* 0x000fe2000000000e */
[----:B------:R-:W-:Y:S01]  /*2ce0*/  FFMA R30, R10, R30, R29 ;  /* 0x0000001e0a1e7223 */ /* 0x000fe2000000001d */
[----:B------:R-:W3:Y:S01]  /*2cf0*/  LDS.128 R12, [UR5+0x3010] ;  /* 0x00301005ff0c7984 */ /* 0x000ee20008000c00 */
[----:B------:R-:W-:-:S04]  /*2d00*/  FFMA R5, R9, R5, R4 ;  /* 0x0000000509057223 */ /* 0x000fc80000000004 */
[----:B------:R-:W-:-:S04]  /*2d10*/  FFMA R6, R10, R6, R5 ;  /* 0x000000060a067223 */ /* 0x000fc80000000005 */
[----:B------:R-:W-:Y:S02]  /*2d20*/  FFMA R112, R11, R7, R6 ;  /* 0x000000070b707223 */ /* 0x000fe40000000006 */
[----:B------:R-:W4:Y:S01]  /*2d30*/  LDS.128 R4, [UR5+0x3210] ;  /* 0x00321005ff047984 */ /* 0x000f220008000c00 */
[C---:B0-----:R-:W-:Y:S01]  /*2d40*/  FFMA R20, R8.reuse, R20, R110 ;  /* 0x0000001408147223 */ /* 0x041fe2000000006e */
[----:B-1----:R-:W-:-:S03]  /*2d50*/  FFMA R24, R8, R24, R157 ;  /* 0x0000001808187223 */ /* 0x002fc6000000009d */
[C---:B------:R-:W-:Y:S01]  /*2d60*/  FFMA R21, R9.reuse, R21, R20 ;  /* 0x0000001509157223 */ /* 0x040fe20000000014 */
[----:B------:R-:W-:-:S03]  /*2d70*/  FFMA R25, R9, R25, R24 ;  /* 0x0000001909197223 */ /* 0x000fc60000000018 */
[----:B------:R-:W-:Y:S01]  /*2d80*/  FFMA R22, R10, R22, R21 ;  /* 0x000000160a167223 */ /* 0x000fe20000000015 */
[----:B--2---:R-:W-:Y:S01]  /*2d90*/  FFMA R16, R8, R16, R127 ;  /* 0x0000001008107223 */ /* 0x004fe2000000007f */
[C---:B------:R-:W-:Y:S01]  /*2da0*/  FFMA R127, R11.reuse, R31, R30 ;  /* 0x0000001f0b7f7223 */ /* 0x040fe2000000001e */
[----:B------:R-:W-:Y:S01]  /*2db0*/  FFMA R26, R10, R26, R25 ;  /* 0x0000001a0a1a7223 */ /* 0x000fe20000000019 */
[----:B------:R-:W-:Y:S01]  /*2dc0*/  FFMA R110, R11, R23, R22 ;  /* 0x000000170b6e7223 */ /* 0x000fe20000000016 */
[----:B------:R-:W-:Y:S01]  /*2dd0*/  FFMA R17, R9, R17, R16 ;  /* 0x0000001109117223 */ /* 0x000fe20000000010 */
[----:B------:R-:W0:Y:S01]  /*2de0*/  LDS.128 R20, [UR5+0x3190] ;  /* 0x00319005ff147984 */ /* 0x000e220008000c00 */
[----:B------:R-:W-:Y:S01]  /*2df0*/  FFMA R77, R11, R27, R26 ;  /* 0x0000001b0b4d7223 */ /* 0x000fe2000000001a */
[----:B---3--:R-:W-:Y:S01]  /*2e00*/  FFMA R12, R8, R12, R108 ;  /* 0x0000000c080c7223 */ /* 0x008fe2000000006c */
[C---:B------:R-:W-:Y:S01]  /*2e10*/  FFMA R18, R10.reuse, R18, R17 ;  /* 0x000000120a127223 */ /* 0x040fe20000000011 */
[----:B------:R-:W1:Y:S02]  /*2e20*/  LDS.128 R24, [UR5+0x3390] ;  /* 0x00339005ff187984 */ /* 0x000e640008000c00 */
[----:B------:R-:W-:Y:S01]  /*2e30*/  FFMA R13, R9, R13, R12 ;  /* 0x0000000d090d7223 */ /* 0x000fe2000000000c */
[----:B------:R-:W-:Y:S01]  /*2e40*/  FFMA R153, R11, R19, R18 ;  /* 0x000000130b997223 */ /* 0x000fe20000000012 */
[----:B------:R-:W2:Y:S02]  /*2e50*/  LDS.128 R28, [UR5+0x3310] ;  /* 0x00331005ff1c7984 */ /* 0x000ea40008000c00 */
[----:B------:R-:W-:-:S02]  /*2e60*/  FFMA R14, R10, R14, R13 ;  /* 0x0000000e0a0e7223 */ /* 0x000fc4000000000d */
[----:B------:R-:W3:Y:S01]  /*2e70*/  LDS.128 R16, [UR5+0x3110] ;  /* 0x00311005ff107984 */ /* 0x000ee20008000c00 */
[----:B----4-:R-:W-:Y:S01]  /*2e80*/  FFMA R4, R8, R4, R106 ;  /* 0x0000000408047223 */ /* 0x010fe2000000006a */
[----:B------:R-:W-:Y:S02]  /*2e90*/  FFMA R108, R11, R15, R14 ;  /* 0x0000000f0b6c7223 */ /* 0x000fe4000000000e */
[----:B------:R-:W4:Y:S01]  /*2ea0*/  LDS.128 R12, [UR5+0x3290] ;  /* 0x00329005ff0c7984 */ /* 0x000f220008000c00 */
[----:B------:R-:W-:-:S04]  /*2eb0*/  FFMA R5, R9, R5, R4 ;  /* 0x0000000509057223 */ /* 0x000fc80000000004 */
[----:B------:R-:W-:Y:S01]  /*2ec0*/  FFMA R6, R10, R6, R5 ;  /* 0x000000060a067223 */ /* 0x000fe20000000005 */
[C---:B0-----:R-:W-:Y:S01]  /*2ed0*/  FFMA R20, R8.reuse, R20, R104 ;  /* 0x0000001408147223 */ /* 0x041fe20000000068 */
[----:B-1----:R-:W-:-:S03]  /*2ee0*/  FFMA R24, R8, R24, R138 ;  /* 0x0000001808187223 */ /* 0x002fc6000000008a */
[C---:B------:R-:W-:Y:S01]  /*2ef0*/  FFMA R21, R9.reuse, R21, R20 ;  /* 0x0000001509157223 */ /* 0x040fe20000000014 */
[----:B------:R-:W-:-:S03]  /*2f00*/  FFMA R25, R9, R25, R24 ;  /* 0x0000001909197223 */ /* 0x000fc60000000018 */
[----:B------:R-:W-:Y:S01]  /*2f10*/  FFMA R22, R10, R22, R21 ;  /* 0x000000160a167223 */ /* 0x000fe20000000015 */
[----:B--2---:R-:W-:Y:S01]  /*2f20*/  FFMA R28, R8, R28, R151 ;  /* 0x0000001c081c7223 */ /* 0x004fe20000000097 */
[----:B------:R-:W-:Y:S01]  /*2f30*/  FFMA R26, R10, R26, R25 ;  /* 0x0000001a0a1a7223 */ /* 0x000fe20000000019 */
[C---:B---3--:R-:W-:Y:S01]  /*2f40*/  FFMA R16, R8.reuse, R16, R102 ;  /* 0x0000001008107223 */ /* 0x048fe20000000066 */
[C---:B------:R-:W-:Y:S01]  /*2f50*/  FFMA R106, R11.reuse, R23, R22 ;  /* 0x000000170b6a7223 */ /* 0x040fe20000000016 */
[C---:B------:R-:W-:Y:S01]  /*2f60*/  FFMA R102, R11.reuse, R7, R6 ;  /* 0x000000070b667223 */ /* 0x040fe20000000006 */
[----:B------:R-:W-:Y:S01]  /*2f70*/  FFMA R157, R11, R27, R26 ;  /* 0x0000001b0b9d7223 */ /* 0x000fe2000000001a */
[----:B------:R-:W0:Y:S01]  /*2f80*/  LDS.128 R20, [UR5+0x3490] ;  /* 0x00349005ff147984 */ /* 0x000e220008000c00 */
[C---:B------:R-:W-:Y:S01]  /*2f90*/  FFMA R17, R9.reuse, R17, R16 ;  /* 0x0000001109117223 */ /* 0x040fe20000000010 */
[----:B----4-:R-:W-:Y:S01]  /*2fa0*/  FFMA R12, R8, R12, R155 ;  /* 0x0000000c080c7223 */ /* 0x010fe2000000009b */
[C---:B------:R-:W-:Y:S01]  /*2fb0*/  FFMA R29, R9.reuse, R29, R28 ;  /* 0x0000001d091d7223 */ /* 0x040fe2000000001c */
[----:B------:R-:W1:Y:S01]  /*2fc0*/  LDS.128 R24, [UR5+0x3610] ;  /* 0x00361005ff187984 */ /* 0x000e620008000c00 */
[C---:B------:R-:W-:Y:S01]  /*2fd0*/  FFMA R18, R10.reuse, R18, R17 ;  /* 0x000000120a127223 */ /* 0x040fe20000000011 */
[----:B------:R-:W-:Y:S01]  /*2fe0*/  FFMA R13, R9, R13, R12 ;  /* 0x0000000d090d7223 */ /* 0x000fe2000000000c */
[C---:B------:R-:W-:Y:S01]  /*2ff0*/  FFMA R30, R10.reuse, R30, R29 ;  /* 0x0000001e0a1e7223 */ /* 0x040fe2000000001d */
[----:B------:R-:W2:Y:S01]  /*3000*/  LDS.128 R4, [UR5+0x3510] ;  /* 0x00351005ff047984 */ /* 0x000ea20008000c00 */
[C---:B------:R-:W-:Y:S01]  /*3010*/  FFMA R104, R11.reuse, R19, R18 ;  /* 0x000000130b687223 */ /* 0x040fe20000000012 */
[----:B------:R-:W-:Y:S01]  /*3020*/  FFMA R14, R10, R14, R13 ;  /* 0x0000000e0a0e7223 */ /* 0x000fe2000000000d */
[C---:B------:R-:W-:Y:S01]  /*3030*/  FFMA R155, R11.reuse, R31, R30 ;  /* 0x0000001f0b9b7223 */ /* 0x040fe2000000001e */
[----:B------:R-:W3:Y:S02]  /*3040*/  LDS.128 R16, [UR5+0x3410] ;  /* 0x00341005ff107984 */ /* 0x000ee40008000c00 */
[----:B------:R-:W-:-:S02]  /*3050*/  FFMA R79, R11, R15, R14 ;  /* 0x0000000f0b4f7223 */ /* 0x000fc4000000000e */
[----:B------:R-:W4:Y:S04]  /*3060*/  LDS.128 R12, [UR5+0x3590] ;  /* 0x00359005ff0c7984 */ /* 0x000f280008000c00 */
[----:B------:R-:W5:Y:S01]  /*3070*/  LDS.128 R28, [UR5+0x3690] ;  /* 0x00369005ff1c7984 */ /* 0x000f620008000c00 */
        /* <DEDUP_REMOVED lines=8> */
[----:B------:R-:W-:Y:S01]  /*3100*/  FFMA R143, R11, R23, R22 ;  /* 0x000000170b8f7223 */ /* 0x000fe20000000016 */
[----:B------:R-:W-:Y:S01]  /*3110*/  FFMA R5, R9, R5, R4 ;  /* 0x0000000509057223 */ /* 0x000fe20000000004 */
[----:B------:R-:W-:Y:S01]  /*3120*/  FFMA R145, R11, R27, R26 ;  /* 0x0000001b0b917223 */ /* 0x000fe2000000001a */
[----:B------:R-:W0:Y:S01]  /*3130*/  LDS.128 R20, [UR5+0x3790] ;  /* 0x00379005ff147984 */ /* 0x000e220008000c00 */
[----:B----4-:R-:W-:Y:S01]  /*3140*/  FFMA R12, R8, R12, R139 ;  /* 0x0000000c080c7223 */ /* 0x010fe2000000008b */
[----:B------:R-:W-:Y:S01]  /*3150*/  FFMA R6, R10, R6, R5 ;  /* 0x000000060a067223 */ /* 0x000fe20000000005 */
[----:B-----5:R-:W-:Y:S01]  /*3160*/  FFMA R28, R8, R28, R141 ;  /* 0x0000001c081c7223 */ /* 0x020fe2000000008d */
[----:B------:R-:W1:Y:S01]  /*3170*/  LDS.128 R24, [UR5+0x3890] ;  /* 0x00389005ff187984 */ /* 0x000e620008000c00 */
[----:B------:R-:W-:Y:S01]  /*3180*/  FFMA R13, R9, R13, R12 ;  /* 0x0000000d090d7223 */ /* 0x000fe2000000000c */
[----:B------:R-:W-:Y:S01]  /*3190*/  FFMA R151, R11, R7, R6 ;  /* 0x000000070b977223 */ /* 0x000fe20000000006 */
[C---:B------:R-:W-:Y:S01]  /*31a0*/  FFMA R17, R9.reuse, R17, R16 ;  /* 0x0000001109117223 */ /* 0x040fe20000000010 */
[----:B------:R-:W2:Y:S01]  /*31b0*/  LDS.128 R4, [UR5+0x3810] ;  /* 0x00381005ff047984 */ /* 0x000ea20008000c00 */
[C---:B------:R-:W-:Y:S01]  /*31c0*/  FFMA R14, R10.reuse, R14, R13 ;  /* 0x0000000e0a0e7223 */ /* 0x040fe2000000000d */
[----:B------:R-:W-:Y:S01]  /*31d0*/  FFMA R29, R9, R29, R28 ;  /* 0x0000001d091d7223 */ /* 0x000fe2000000001c */
[----:B------:R-:W-:-:S02]  /*31e0*/  FFMA R18, R10, R18, R17 ;  /* 0x000000120a127223 */ /* 0x000fc40000000011 */
[C---:B------:R-:W-:Y:S01]  /*31f0*/  FFMA R141, R11.reuse, R15, R14 ;  /* 0x0000000f0b8d7223 */ /* 0x040fe2000000000e */
[----:B------:R-:W-:Y:S01]  /*3200*/  FFMA R30, R10, R30, R29 ;  /* 0x0000001e0a1e7223 */ /* 0x000fe2000000001d */
[----:B------:R-:W3:Y:S01]  /*3210*/  LDS.128 R12, [UR5+0x3a90] ;  /* 0x003a9005ff0c7984 */ /* 0x000ee20008000c00 */
[C---:B------:R-:W-:Y:S02]  /*3220*/  FFMA R125, R11.reuse, R19, R18 ;  /* 0x000000130b7d7223 */ /* 0x040fe40000000012 */
[----:B------:R-:W-:Y:S01]  /*3230*/  FFMA R139, R11, R31, R30 ;  /* 0x0000001f0b8b7223 */ /* 0x000fe2000000001e */
[----:B------:R-:W4:Y:S04]  /*3240*/  LDS.128 R16, [UR5+0x3710] ;  /* 0x00371005ff107984 */ /* 0x000f280008000c00 */
[----:B------:R-:W5:Y:S01]  /*3250*/  LDS.128 R28, [UR5+0x3e10] ;  /* 0x003e1005ff1c7984 */ /* 0x000f620008000c00 */
[C---:B0-----:R-:W-:Y:S01]  /*3260*/  FFMA R20, R8.reuse, R20, R133 ;  /* 0x0000001408147223 */ /* 0x041fe20000000085 */
[----:B-1----:R-:W-:-:S03]  /*3270*/  FFMA R24, R8, R24, R73 ;  /* 0x0000001808187223 */ /* 0x002fc60000000049 */
[C---:B------:R-:W-:Y:S01]  /*3280*/  FFMA R21, R9.reuse, R21, R20 ;  /* 0x0000001509157223 */ /* 0x040fe20000000014 */
[----:B------:R-:W0:Y:S01]  /*3290*/  LDS.128 R72, [UR5+0x3990] ;  /* 0x00399005ff487984 */ /* 0x000e220008000c00 */
[----:B--2---:R-:W-:Y:S02]  /*32a0*/  FFMA R4, R8, R4, R123 ;  /* 0x0000000408047223 */ /* 0x004fe4000000007b */
[C---:B------:R-:W-:Y:S01]  /*32b0*/  FFMA R22, R10.reuse, R22, R21 ;  /* 0x000000160a167223 */ /* 0x040fe20000000015 */
[C---:B------:R-:W-:Y:S01]  /*32c0*/  FFMA R25, R9.reuse, R25, R24 ;  /* 0x0000001909197223 */ /* 0x040fe20000000018 */
[----:B------:R-:W-:Y:S02]  /*32d0*/  FFMA R5, R9, R5, R4 ;  /* 0x0000000509057223 */ /* 0x000fe40000000004 */
[----:B------:R-:W-:Y:S01]  /*32e0*/  FFMA R123, R11, R23, R22 ;  /* 0x000000170b7b7223 */ /* 0x000fe20000000016 */
[----:B------:R-:W-:Y:S01]  /*32f0*/  FFMA R26, R10, R26, R25 ;  /* 0x0000001a0a1a7223 */ /* 0x000fe20000000019 */
[----:B------:R-:W1:Y:S01]  /*3300*/  LDS.128 R20, [UR5+0x3a10] ;  /* 0x003a1005ff147984 */ /* 0x000e620008000c00 */
[----:B---3--:R-:W-:Y:S01]  /*3310*/  FFMA R12, R8, R12, R57 ;  /* 0x0000000c080c7223 */ /* 0x008fe20000000039 */
[----:B------:R-:W-:-:S02]  /*3320*/  FFMA R6, R10, R6, R5 ;  /* 0x000000060a067223 */ /* 0x000fc40000000005 */
[----:B------:R-:W2:Y:S01]  /*3330*/  LDS.128 R56, [UR5+0x3c10] ;  /* 0x003c1005ff387984 */ /* 0x000ea20008000c00 */
[C---:B----4-:R-:W-:Y:S01]  /*3340*/  FFMA R16, R8.reuse, R16, R137 ;  /* 0x0000001008107223 */ /* 0x050fe20000000089 */
[C---:B------:R-:W-:Y:S01]  /*3350*/  FFMA R133, R11.reuse, R7, R6 ;  /* 0x000000070b857223 */ /* 0x040fe20000000006 */
[----:B------:R-:W-:Y:S01]  /*3360*/  FFMA R137, R11, R27, R26 ;  /* 0x0000001b0b897223 */ /* 0x000fe2000000001a */
[----:B------:R-:W3:Y:S01]  /*3370*/  LDS.128 R4, [UR5+0x3e90] ;  /* 0x003e9005ff047984 */ /* 0x000ee20008000c00 */
[C---:B------:R-:W-:Y:S01]  /*3380*/  FFMA R17, R9.reuse, R17, R16 ;  /* 0x0000001109117223 */ /* 0x040fe20000000010 */
[----:B-----5:R-:W-:Y:S01]  /*3390*/  FFMA R28, R8, R28, R134 ;  /* 0x0000001c081c7223 */ /* 0x020fe20000000086 */
[C---:B------:R-:W-:Y:S01]  /*33a0*/  FFMA R13, R9.reuse, R13, R12 ;  /* 0x0000000d090d7223 */ /* 0x040fe2000000000c */
[----:B------:R-:W4:Y:S01]  /*33b0*/  LDS.128 R24, [UR5+0x3f10] ;  /* 0x003f1005ff187984 */ /* 0x000f220008000c00 */
[C---:B------:R-:W-:Y:S01]  /*33c0*/  FFMA R18, R10.reuse, R18, R17 ;  /* 0x000000120a127223 */ /* 0x040fe20000000011 */
[----:B------:R-:W-:Y:S01]  /*33d0*/  FFMA R29, R9, R29, R28 ;  /* 0x0000001d091d7223 */ /* 0x000fe2000000001c */
[----:B------:R-:W-:-:S02]  /*33e0*/  FFMA R14, R10, R14, R13 ;  /* 0x0000000e0a0e7223 */ /* 0x000fc4000000000d */
[C---:B------:R-:W-:Y:S01]  /*33f0*/  FFMA R149, R11.reuse, R19, R18 ;  /* 0x000000130b957223 */ /* 0x040fe20000000012 */
[----:B------:R-:W-:Y:S01]  /*3400*/  FFMA R134, R10, R30, R29 ;  /* 0x0000001e0a867223 */ /* 0x000fe2000000001d */
[----:B------:R-:W5:Y:S03]  /*3410*/  LDS.128 R16, [UR5+0x3f90] ;  /* 0x003f9005ff107984 */ /* 0x000f660008000c00 */
[----:B------:R-:W-:Y:S01]  /*3420*/  FFMA R134, R11, R31, R134 ;  /* 0x0000001f0b867223 */ /* 0x000fe20000000086 */
[----:B0-----:R-:W-:Y:S02]  /*3430*/  FFMA R72, R8, R72, R61 ;  /* 0x0000004808487223 */ /* 0x001fe4000000003d */
[----:B------:R-:W0:Y:S02]  /*3440*/  LDS.128 R60, [UR5+0x3b90] ;  /* 0x003b9005ff3c7984 */ /* 0x000e240008000c00 */
[----:B------:R-:W-:-:S04]  /*3450*/  FFMA R73, R9, R73, R72 ;  /* 0x0000004909497223 */ /* 0x000fc80000000048 */
[----:B------:R-:W-:Y:S01]  /*3460*/  FFMA R74, R10, R74, R73 ;  /* 0x0000004a0a4a7223 */ /* 0x000fe20000000049 */
[----:B-1----:R-:W-:-:S03]  /*3470*/  FFMA R20, R8, R20, R55 ;  /* 0x0000001408147223 */ /* 0x002fc60000000037 */
[----:B------:R-:W-:Y:S01]  /*3480*/  FFMA R30, R11, R75, R74 ;  /* 0x0000004b0b1e7223 */ /* 0x000fe2000000004a */
[C---:B--2---:R-:W-:Y:S01]  /*3490*/  FFMA R56, R8.reuse, R56, R37 ;  /* 0x0000003808387223 */ /* 0x044fe20000000025 */
[C---:B------:R-:W-:Y:S01]  /*34a0*/  FFMA R21, R9.reuse, R21, R20 ;  /* 0x0000001509157223 */ /* 0x040fe20000000014 */
[----:B------:R-:W1:Y:S01]  /*34b0*/  LDS.128 R36, [UR5+0x3d10] ;  /* 0x003d1005ff247984 */ /* 0x000e620008000c00 */
[----:B---3--:R-:W-:Y:S01]  /*34c0*/  FFMA R4, R8, R4, R132 ;  /* 0x0000000408047223 */ /* 0x008fe20000000084 */
[C---:B------:R-:W-:Y:S01]  /*34d0*/  FFMA R57, R9.reuse, R57, R56 ;  /* 0x0000003909397223 */ /* 0x040fe20000000038 */
[----:B------:R-:W-:Y:S01]  /*34e0*/  FFMA R22, R10, R22, R21 ;  /* 0x000000160a167223 */ /* 0x000fe20000000015 */
[----:B------:R-:W-:Y:S01]  /*34f0*/  LDS.128 R72, [UR5+0x2020] ;  /* 0x00202005ff487984 */ /* 0x000fe20008000c00 */
[----:B----4-:R-:W-:Y:S01]  /*3500*/  FFMA R24, R8, R24, R130 ;  /* 0x0000001808187223 */ /* 0x010fe20000000082 */
[----:B------:R-:W-:Y:S01]  /*3510*/  FFMA R5, R9, R5, R4 ;  /* 0x0000000509057223 */ /* 0x000fe20000000004 */
[C---:B------:R-:W-:Y:S01]  /*3520*/  FFMA R58, R10.reuse, R58, R57 ;  /* 0x0000003a0a3a7223 */ /* 0x040fe20000000039 */
[----:B------:R-:W-:Y:S01]  /*3530*/  FFMA R57, R11, R23, R22 ;  /* 0x000000170b397223 */ /* 0x000fe20000000016 */
[----:B------:R-:W-:Y:S01]  /*3540*/  FFMA R25, R9, R25, R24 ;  /* 0x0000001909197223 */ /* 0x000fe20000000018 */
[----:B------:R-:W-:Y:S01]  /*3550*/  FFMA R6, R10, R6, R5 ;  /* 0x000000060a067223 */ /* 0x000fe20000000005 */
[----:B------:R-:W-:Y:S01]  /*3560*/  LDS.128 R20, [UR5+0x20a0] ;  /* 0x0020a005ff147984 */ /* 0x000fe20008000c00 */
[----:B-----5:R-:W-:Y:S01]  /*3570*/  FFMA R16, R8, R16, R128 ;  /* 0x0000001008107223 */ /* 0x020fe20000000080 */
[----:B------:R-:W-:Y:S01]  /*3580*/  FFMA R26, R10, R26, R25 ;  /* 0x0000001a0a1a7223 */ /* 0x000fe20000000019 */
[----:B------:R-:W-:-:S02]  /*3590*/  FFMA R132, R11, R7, R6 ;  /* 0x000000070b847223 */ /* 0x000fc40000000006 */
[----:B------:R-:W-:Y:S01]  /*35a0*/  FFMA R17, R9, R17, R16 ;  /* 0x0000001109117223 */ /* 0x000fe20000000010 */
[C---:B------:R-:W-:Y:S01]  /*35b0*/  FFMA R130, R11.reuse, R27, R26 ;  /* 0x0000001b0b827223 */ /* 0x040fe2000000001a */
[----:B------:R-:W-:Y:S02]  /*35c0*/  LDS.128 R4, [UR5+0x21a0] ;  /* 0x0021a005ff047984 */ /* 0x000fe40008000c00 */
[----:B------:R-:W-:Y:S02]  /*35d0*/  FFMA R18, R10, R18, R17 ;  /* 0x000000120a127223 */ /* 0x000fe40000000011 */
[----:B------:R-:W-:Y:S02]  /*35e0*/  LDS.128 R24, [UR5+0x2520] ;  /* 0x00252005ff187984 */ /* 0x000fe40008000c00 */
[----:B------:R-:W-:Y:S01]  /*35f0*/  FFMA R128, R11, R19, R18 ;  /* 0x000000130b807223 */ /* 0x000fe20000000012 */
[----:B0-----:R-:W-:Y:S01]  /*3600*/  FFMA R60, R8, R60, R53 ;  /* 0x0000003c083c7223 */ /* 0x001fe20000000035 */
[----:B------:R-:W-:Y:S03]  /*3610*/  LDS.128 R16, [UR5+0x22a0] ;  /* 0x0022a005ff107984 */ /* 0x000fe60008000c00 */
[----:B------:R-:W-:Y:S01]  /*3620*/  FFMA R61, R9, R61, R60 ;  /* 0x0000003d093d7223 */ /* 0x000fe2000000003c */
[----:B------:R-:W0:Y:S03]  /*3630*/  LDS.128 R52, [UR5+0x3c90] ;  /* 0x003c9005ff347984 */ /* 0x000e260008000c00 */
[----:B------:R-:W-:Y:S01]  /*3640*/  FFMA R62, R10, R62, R61 ;  /* 0x0000003e0a3e7223 */ /* 0x000fe2000000003d */
[----:B------:R-:W-:-:S02]  /*3650*/  FFMA R61, R11, R15, R14 ;  /* 0x0000000f0b3d7223 */ /* 0x000fc4000000000e */
[----:B------:R-:W-:Y:S01]  /*3660*/  LDS.128 R12, [UR5+0x2120] ;  /* 0x00212005ff0c7984 */ /* 0x000fe20008000c00 */
[----:B-1----:R-:W-:-:S04]  /*3670*/  FFMA R36, R8, R36, R33 ;  /* 0x0000002408247223 */ /* 0x002fc80000000021 */
[----:B------:R-:W-:-:S04]  /*3680*/  FFMA R37, R9, R37, R36 ;  /* 0x0000002509257223 */ /* 0x000fc80000000024 */
[----:B------:R-:W-:Y:S01]  /*3690*/  FFMA R38, R10, R38, R37 ;  /* 0x000000260a267223 */ /* 0x000fe20000000025 */
[C---:B------:R-:W-:Y:S02]  /*36a0*/  FFMA R37, R11.reuse, R67, R66 ;  /* 0x000000430b257223 */ /* 0x040fe40000000042 */
[----:B------:R-:W-:Y:S01]  /*36b0*/  LDS.128 R64, [UR5+0x3920] ;  /* 0x00392005ff407984 */ /* 0x000fe20008000c00 */
[----:B------:R-:W-:Y:S01]  /*36c0*/  FFMA R29, R11, R39, R38 ;  /* 0x000000270b1d7223 */ /* 0x000fe20000000026 */
[----:B0-----:R-:W-:-:S04]  /*36d0*/  FFMA R32, R8, R52, R32 ;  /* 0x0000003408207223 */ /* 0x001fc80000000020 */
[----:B------:R-:W-:Y:S02]  /*36e0*/  FFMA R53, R9, R53, R32 ;  /* 0x0000003509357223 */ /* 0x000fe40000000020 */
[----:B------:R-:W0:Y:S02]  /*36f0*/  LDS.128 R32, [UR5+0x3d90] ;  /* 0x003d9005ff207984 */ /* 0x000e240008000c00 */
[----:B------:R-:W-:Y:S01]  /*3700*/  FFMA R54, R10, R54, R53 ;  /* 0x000000360a367223 */ /* 0x000fe20000000035 */
[----:B------:R-:W-:-:S03]  /*3710*/  FFMA R53, R11, R63, R62 ;  /* 0x0000003f0b357223 */ /* 0x000fc6000000003e */
[----:B------:R-:W-:Y:S01]  /*3720*/  FFMA R28, R11, R55, R54 ;  /* 0x000000370b1c7223 */ /* 0x000fe20000000036 */
[----:B0-----:R-:W-:-:S04]  /*3730*/  FFMA R32, R8, R32, R136 ;  /* 0x0000002008207223 */ /* 0x001fc80000000088 */
[----:B------:R-:W-:Y:S01]  /*3740*/  FFMA R33, R9, R33, R32 ;  /* 0x0000002109217223 */ /* 0x000fe20000000020 */
[C---:B------:R-:W-:Y:S02]  /*3750*/  FFMA R32, R11.reuse, R71, R70 ;  /* 0x000000470b207223 */ /* 0x040fe40000000046 */
[----:B------:R-:W0:Y:S01]  /*3760*/  LDS.128 R68, [R82+0x20] ;  /* 0x0000200052447984 */ /* 0x000e220000000c00 */
[----:B------:R-:W-:Y:S01]  /*3770*/  FFMA R34, R10, R34, R33 ;  /* 0x000000220a227223 */ /* 0x000fe20000000021 */
[----:B------:R-:W-:-:S03]  /*3780*/  FFMA R33, R11, R59, R58 ;  /* 0x0000003b0b217223 */ /* 0x000fc6000000003a */
[----:B------:R-:W-:Y:S02]  /*3790*/  FFMA R136, R11, R35, R34 ;  /* 0x000000230b887223 */ /* 0x000fe40000000022 */
[----:B------:R-:W1:Y:S01]  /*37a0*/  LDS.128 R8, [UR5+0x2220] ;  /* 0x00222005ff087984 */ /* 0x000e620008000c00 */
[C---:B0-----:R-:W-:Y:S01]  /*37b0*/  FFMA R12, R68.reuse, R12, R135 ;  /* 0x0000000c440c7223 */ /* 0x041fe20000000087 */
[C---:B------:R-:W-:Y:S01]  /*37c0*/  FFMA R16, R68.reuse, R16, R121 ;  /* 0x0000001044107223 */ /* 0x040fe20000000079 */
[C---:B------:R-:W-:Y:S01]  /*37d0*/  FFMA R20, R68.reuse, R20, R131 ;  /* 0x0000001444147223 */ /* 0x040fe20000000083 */
[C---:B------:R-:W-:Y:S01]  /*37e0*/  FFMA R4, R68.reuse, R4, R129 ;  /* 0x0000000444047223 */ /* 0x040fe20000000081 */
[C---:B------:R-:W-:Y:S01]  /*37f0*/  FFMA R13, R69.reuse, R13, R12 ;  /* 0x0000000d450d7223 */ /* 0x040fe2000000000c */
[C---:B------:R-:W-:Y:S01]  /*3800*/  FFMA R17, R69.reuse, R17, R16 ;  /* 0x0000001145117223 */ /* 0x040fe20000000010 */
[C---:B------:R-:W-:Y:S01]  /*3810*/  FFMA R21, R69.reuse, R21, R20 ;  /* 0x0000001545157223 */ /* 0x040fe20000000014 */
[----:B-1----:R-:W-:Y:S01]  /*3820*/  FFMA R8, R68, R8, R126 ;  /* 0x0000000844087223 */ /* 0x002fe2000000007e */
[C---:B------:R-:W-:Y:S01]  /*3830*/  FFMA R14, R70.reuse, R14, R13 ;  /* 0x0000000e460e7223 */ /* 0x040fe2000000000d */
[C---:B------:R-:W-:Y:S01]  /*3840*/  FFMA R18, R70.reuse, R18, R17 ;  /* 0x0000001246127223 */ /* 0x040fe20000000011 */
[C---:B------:R-:W-:Y:S01]  /*3850*/  FFMA R22, R70.reuse, R22, R21 ;  /* 0x0000001646167223 */ /* 0x040fe20000000015 */
[----:B------:R-:W-:Y:S01]  /*3860*/  FFMA R9, R69, R9, R8 ;  /* 0x0000000945097223 */ /* 0x000fe20000000008 */
[C---:B------:R-:W-:Y:S01]  /*3870*/  FFMA R135, R71.reuse, R15, R14 ;  /* 0x0000000f47877223 */ /* 0x040fe2000000000e */
[C---:B------:R-:W-:Y:S01]  /*3880*/  FFMA R121, R71.reuse, R19, R18 ;  /* 0x0000001347797223 */ /* 0x040fe20000000012 */
[----:B------:R-:W0:Y:S01]  /*3890*/  LDS.128 R12, [UR5+0x2320] ;  /* 0x00232005ff0c7984 */ /* 0x000e220008000c00 */
[----:B------:R-:W-:Y:S01]  /*38a0*/  FFMA R10, R70, R10, R9 ;  /* 0x0000000a460a7223 */ /* 0x000fe20000000009 */
[----:B------:R-:W-:Y:S01]  /*38b0*/  FFMA R131, R71, R23, R22 ;  /* 0x0000001747837223 */ /* 0x000fe20000000016 */
[----:B------:R-:W-:Y:S01]  /*38c0*/  FFMA R5, R69, R5, R4 ;  /* 0x0000000545057223 */ /* 0x000fe20000000004 */
[----:B------:R-:W1:Y:S01]  /*38d0*/  LDS.128 R16, [UR5+0x25a0] ;  /* 0x0025a005ff107984 */ /* 0x000e620008000c00 */
[----:B------:R-:W-:Y:S01]  /*38e0*/  FFMA R126, R71, R11, R10 ;  /* 0x0000000b477e7223 */ /* 0x000fe2000000000a */
[----:B------:R-:W-:Y:S01]  /*38f0*/  FFMA R24, R68, R24, R92 ;  /* 0x0000001844187223 */ /* 0x000fe2000000005c */
[----:B------:R-:W-:Y:S01]  /*3900*/  FFMA R6, R70, R6, R5 ;  /* 0x0000000646067223 */ /* 0x000fe20000000005 */
[----:B------:R-:W2:Y:S01]  /*3910*/  LDS.128 R8, [UR5+0x24a0] ;  /* 0x0024a005ff087984 */ /* 0x000ea20008000c00 */
[----:B------:R-:W-:Y:S01]  /*3920*/  FFMA R32, R68, R64, R32 ;  /* 0x0000004044207223 */ /* 0x000fe20000000020 */
[----:B------:R-:W-:Y:S01]  /*3930*/  FFMA R25, R69, R25, R24 ;  /* 0x0000001945197223 */ /* 0x000fe20000000018 */
[----:B------:R-:W-:Y:S01]  /*3940*/  FFMA R129, R71, R7, R6 ;  /* 0x0000000747817223 */ /* 0x000fe20000000006 */
[----:B------:R-:W3:Y:S01]  /*3950*/  LDS.128 R20, [UR5+0x23a0] ;  /* 0x0023a005ff147984 */ /* 0x000ee20008000c00 */
[----:B------:R-:W-:Y:S01]  /*3960*/  FFMA R65, R69, R65, R32 ;  /* 0x0000004145417223 */ /* 0x000fe20000000020 */
[----:B------:R-:W-:Y:S01]  /*3970*/  FFMA R26, R70, R26, R25 ;  /* 0x0000001a461a7223 */ /* 0x000fe20000000019 */
[----:B------:R-:W-:Y:S01]  /*3980*/  FFMA R72, R68, R72, R147 ;  /* 0x0000004844487223 */ /* 0x000fe20000000093 */
[----:B------:R-:W4:Y:S01]  /*3990*/  LDS.128 R4, [UR5+0x2420] ;  /* 0x00242005ff047984 */ /* 0x000f220008000c00 */
[C---:B------:R-:W-:Y:S01]  /*39a0*/  FFMA R66, R70.reuse, R66, R65 ;  /* 0x0000004246427223 */ /* 0x040fe20000000041 */
[----:B------:R-:W-:Y:S01]  /*39b0*/  FFMA R92, R71, R27, R26 ;  /* 0x0000001b475c7223 */ /* 0x000fe2000000001a */
[----:B------:R-:W-:Y:S01]  /*39c0*/  FFMA R73, R69, R73, R72 ;  /* 0x0000004945497223 */ /* 0x000fe20000000048 */
[----:B------:R-:W5:Y:S03]  /*39d0*/  LDS.128 R24, [UR5+0x28a0] ;  /* 0x0028a005ff187984 */ /* 0x000f660008000c00 */
[----:B------:R-:W-:-:S04]  /*39e0*/  FFMA R74, R70, R74, R73 ;  /* 0x0000004a464a7223 */ /* 0x000fc80000000049 */
[----:B------:R-:W-:Y:S02]  /*39f0*/  FFMA R147, R71, R75, R74 ;  /* 0x0000004b47937223 */ /* 0x000fe4000000004a */
[----:B------:R-:W5:Y:S01]  /*3a00*/  LDS.128 R72, [UR5+0x39a0] ;  /* 0x0039a005ff487984 */ /* 0x000f620008000c00 */
[----:B0-----:R-:W-:-:S04]  /*3a10*/  FFMA R12, R68, R12, R100 ;  /* 0x0000000c440c7223 */ /* 0x001fc80000000064 */
[C---:B------:R-:W-:Y:S01]  /*3a20*/  FFMA R13, R69.reuse, R13, R12 ;  /* 0x0000000d450d7223 */ /* 0x040fe2000000000c */
[C---:B-1----:R-:W-:Y:S01]  /*3a30*/  FFMA R16, R68.reuse, R16, R96 ;  /* 0x0000001044107223 */ /* 0x042fe20000000060 */
[----:B--2---:R-:W-:Y:S02]  /*3a40*/  FFMA R8, R68, R8, R88 ;  /* 0x0000000844087223 */ /* 0x004fe40000000058 */
[C---:B------:R-:W-:Y:S01]  /*3a50*/  FFMA R14, R70.reuse, R14, R13 ;  /* 0x0000000e460e7223 */ /* 0x040fe2000000000d */
[C---:B------:R-:W-:Y:S01]  /*3a60*/  FFMA R17, R69.reuse, R17, R16 ;  /* 0x0000001145117223 */ /* 0x040fe20000000010 */
[----:B------:R-:W-:Y:S02]  /*3a70*/  FFMA R9, R69, R9, R8 ;  /* 0x0000000945097223 */ /* 0x000fe40000000008 */
[C---:B------:R-:W-:Y:S01]  /*3a80*/  FFMA R100, R71.reuse, R15, R14 ;  /* 0x0000000f47647223 */ /* 0x040fe2000000000e */
[C---:B------:R-:W-:Y:S01]  /*3a90*/  FFMA R18, R70.reuse, R18, R17 ;  /* 0x0000001246127223 */ /* 0x040fe20000000011 */
[----:B------:R-:W0:Y:S01]  /*3aa0*/  LDS.128 R12, [UR5+0x2620] ;  /* 0x00262005ff0c7984 */ /* 0x000e220008000c00 */
[----:B------:R-:W-:Y:S01]  /*3ab0*/  FFMA R10, R70, R10, R9 ;  /* 0x0000000a460a7223 */ /* 0x000fe20000000009 */
[C---:B---3--:R-:W-:Y:S01]  /*3ac0*/  FFMA R20, R68.reuse, R20, R124 ;  /* 0x0000001444147223 */ /* 0x048fe2000000007c */
[C---:B------:R-:W-:Y:S01]  /*3ad0*/  FFMA R96, R71.reuse, R19, R18 ;  /* 0x0000001347607223 */ /* 0x040fe20000000012 */
[C---:B----4-:R-:W-:Y:S01]  /*3ae0*/  FFMA R4, R68.reuse, R4, R98 ;  /* 0x0000000444047223 */ /* 0x050fe20000000062 */
[----:B------:R-:W-:Y:S01]  /*3af0*/  FFMA R88, R71, R11, R10 ;  /* 0x0000000b47587223 */ /* 0x000fe2000000000a */
[----:B------:R-:W1:Y:S01]  /*3b00*/  LDS.128 R16, [UR5+0x2820] ;  /* 0x00282005ff107984 */ /* 0x000e620008000c00 */
[C---:B------:R-:W-:Y:S01]  /*3b10*/  FFMA R21, R69.reuse, R21, R20 ;  /* 0x0000001545157223 */ /* 0x040fe20000000014 */
[C---:B------:R-:W-:Y:S01]  /*3b20*/  FFMA R5, R69.reuse, R5, R4 ;  /* 0x0000000545057223 */ /* 0x040fe20000000004 */
[----:B-----5:R-:W-:Y:S01]  /*3b30*/  FFMA R24, R68, R24, R78 ;  /* 0x0000001844187223 */ /* 0x020fe2000000004e */
[----:B------:R-:W2:Y:S01]  /*3b40*/  LDS.128 R8, [UR5+0x27a0] ;  /* 0x0027a005ff087984 */ /* 0x000ea20008000c00 */
[C---:B------:R-:W-:Y:S01]  /*3b50*/  FFMA R22, R70.reuse, R22, R21 ;  /* 0x0000001646167223 */ /* 0x040fe20000000015 */
[----:B------:R-:W-:Y:S01]  /*3b60*/  FFMA R6, R70, R6, R5 ;  /* 0x0000000646067223 */ /* 0x000fe20000000005 */
[----:B------:R-:W-:Y:S01]  /*3b70*/  FFMA R25, R69, R25, R24 ;  /* 0x0000001945197223 */ /* 0x000fe20000000018 */
[----:B------:R-:W-:Y:S01]  /*3b80*/  FFMA R30, R68, R72, R30 ;  /* 0x00000048441e7223 */ /* 0x000fe2000000001e */
[C---:B------:R-:W-:Y:S01]  /*3b90*/  FFMA R124, R71.reuse, R23, R22 ;  /* 0x00000017477c7223 */ /* 0x040fe20000000016 */
[----:B------:R-:W-:Y:S01]  /*3ba0*/  FFMA R98, R71, R7, R6 ;  /* 0x0000000747627223 */ /* 0x000fe20000000006 */
[----:B------:R-:W3:Y:S01]  /*3bb0*/  LDS.128 R20, [UR5+0x26a0] ;  /* 0x0026a005ff147984 */ /* 0x000ee20008000c00 */
[----:B------:R-:W-:Y:S01]  /*3bc0*/  FFMA R26, R70, R26, R25 ;  /* 0x0000001a461a7223 */ /* 0x000fe20000000019 */
[----:B------:R-:W-:-:S02]  /*3bd0*/  FFMA R73, R69, R73, R30 ;  /* 0x0000004945497223 */ /* 0x000fc4000000001e */
[----:B------:R-:W4:Y:S01]  /*3be0*/  LDS.128 R4, [UR5+0x2720] ;  /* 0x00272005ff047984 */ /* 0x000f220008000c00 */
[----:B------:R-:W-:Y:S01]  /*3bf0*/  FFMA R78, R71, R27, R26 ;  /* 0x0000001b474e7223 */ /* 0x000fe2000000001a */
[----:B------:R-:W-:Y:S02]  /*3c00*/  FFMA R74, R70, R74, R73 ;  /* 0x0000004a464a7223 */ /* 0x000fe40000000049 */
[----:B------:R-:W5:Y:S01]  /*3c10*/  LDS.128 R24, [UR5+0x2c20] ;  /* 0x002c2005ff187984 */ /* 0x000f620008000c00 */
[----:B0-----:R-:W-:-:S04]  /*3c20*/  FFMA R12, R68, R12, R119 ;  /* 0x0000000c440c7223 */ /* 0x001fc80000000077 */
[----:B------:R-:W-:Y:S01]  /*3c30*/  FFMA R13, R69, R13, R12 ;  /* 0x0000000d450d7223 */ /* 0x000fe2000000000c */
[----:B-1----:R-:W-:-:S03]  /*3c40*/  FFMA R16, R68, R16, R94 ;  /* 0x0000001044107223 */ /* 0x002fc6000000005e */
[----:B------:R-:W-:Y:S01]  /*3c50*/  FFMA R14, R70, R14, R13 ;  /* 0x0000000e460e7223 */ /* 0x000fe2000000000d */
[----:B--2---:R-:W-:Y:S01]  /*3c60*/  FFMA R8, R68, R8, R86 ;  /* 0x0000000844087223 */ /* 0x004fe20000000056 */
[----:B------:R-:W-:Y:S02]  /*3c70*/  FFMA R17, R69, R17, R16 ;  /* 0x0000001145117223 */ /* 0x000fe40000000010 */
[----:B------:R-:W-:Y:S01]  /*3c80*/  FFMA R119, R71, R15, R14 ;  /* 0x0000000f47777223 */ /* 0x000fe2000000000e */
[----:B------:R-:W-:Y:S01]  /*3c90*/  FFMA R9, R69, R9, R8 ;  /* 0x0000000945097223 */ /* 0x000fe20000000008 */
[----:B------:R-:W0:Y:S01]  /*3ca0*/  LDS.128 R12, [UR5+0x2920] ;  /* 0x00292005ff0c7984 */ /* 0x000e220008000c00 */
[----:B------:R-:W-:Y:S01]  /*3cb0*/  FFMA R18, R70, R18, R17 ;  /* 0x0000001246127223 */ /* 0x000fe20000000011 */
[----:B---3--:R-:W-:Y:S01]  /*3cc0*/  FFMA R20, R68, R20, R90 ;  /* 0x0000001444147223 */ /* 0x008fe2000000005a */
[----:B------:R-:W-:Y:S02]  /*3cd0*/  FFMA R10, R70, R10, R9 ;  /* 0x0000000a460a7223 */ /* 0x000fe40000000009 */
[----:B------:R-:W-:Y:S01]  /*3ce0*/  FFMA R94, R71, R19, R18 ;  /* 0x00000013475e7223 */ /* 0x000fe20000000012 */
[----:B------:R-:W-:Y:S01]  /*3cf0*/  FFMA R21, R69, R21, R20 ;  /* 0x0000001545157223 */ /* 0x000fe20000000014 */
[----:B------:R-:W-:Y:S01]  /*3d00*/  FFMA R86, R71, R11, R10 ;  /* 0x0000000b47567223 */ /* 0x000fe2000000000a */
[----:B------:R-:W1:Y:S01]  /*3d10*/  LDS.128 R16, [UR5+0x2aa0] ;  /* 0x002aa005ff107984 */ /* 0x000e620008000c00 */
[----:B----4-:R-:W-:Y:S01]  /*3d20*/  FFMA R4, R68, R4, R122 ;  /* 0x0000000444047223 */ /* 0x010fe2000000007a */
[----:B------:R-:W-:Y:S01]  /*3d30*/  FFMA R22, R70, R22, R21 ;  /* 0x0000001646167223 */ /* 0x000fe20000000015 */
[----:B-----5:R-:W-:Y:S01]  /*3d40*/  FFMA R24, R68, R24, R76 ;  /* 0x0000001844187223 */ /* 0x020fe2000000004c */
[----:B------:R-:W2:Y:S01]  /*3d50*/  LDS.128 R8, [UR5+0x2a20] ;  /* 0x002a2005ff087984 */ /* 0x000ea20008000c00 */
[----:B------:R-:W-:Y:S01]  /*3d60*/  FFMA R5, R69, R5, R4 ;  /* 0x0000000545057223 */ /* 0x000fe20000000004 */
[----:B------:R-:W-:Y:S01]  /*3d70*/  FFMA R90, R71, R23, R22 ;  /* 0x00000017475a7223 */ /* 0x000fe20000000016 */
[----:B------:R-:W-:Y:S01]  /*3d80*/  FFMA R25, R69, R25, R24 ;  /* 0x0000001945197223 */ /* 0x000fe20000000018 */
[----:B------:R-:W3:Y:S01]  /*3d90*/  LDS.128 R20, [UR5+0x29a0] ;  /* 0x0029a005ff147984 */ /* 0x000ee20008000c00 */
[----:B------:R-:W-:-:S02]  /*3da0*/  FFMA R6, R70, R6, R5 ;  /* 0x0000000646067223 */ /* 0x000fc40000000005 */
[----:B------:R-:W-:Y:S02]  /*3db0*/  FFMA R26, R70, R26, R25 ;  /* 0x0000001a461a7223 */ /* 0x000fe40000000019 */
[C---:B------:R-:W-:Y:S02]  /*3dc0*/  FFMA R122, R71.reuse, R7, R6 ;  /* 0x00000007477a7223 */ /* 0x040fe40000000006 */
[----:B------:R-:W4:Y:S01]  /*3dd0*/  LDS.128 R4, [UR5+0x2b20] ;  /* 0x002b2005ff047984 */ /* 0x000f220008000c00 */
[----:B------:R-:W-:-:S03]  /*3de0*/  FFMA R76, R71, R27, R26 ;  /* 0x0000001b474c7223 */ /* 0x000fc6000000001a */
[----:B------:R-:W5:Y:S01]  /*3df0*/  LDS.128 R24, [UR5+0x2fa0] ;  /* 0x002fa005ff187984 */ /* 0x000f620008000c00 */
[----:B0-----:R-:W-:-:S04]  /*3e00*/  FFMA R12, R68, R12, R120 ;  /* 0x0000000c440c7223 */ /* 0x001fc80000000078 */
[----:B------:R-:W-:-:S04]  /*3e10*/  FFMA R13, R69, R13, R12 ;  /* 0x0000000d450d7223 */ /* 0x000fc8000000000c */
[----:B------:R-:W-:Y:S01]  /*3e20*/  FFMA R14, R70, R14, R13 ;  /* 0x0000000e460e7223 */ /* 0x000fe2000000000d */
[C---:B-1----:R-:W-:Y:S01]  /*3e30*/  FFMA R16, R68.reuse, R16, R118 ;  /* 0x0000001044107223 */ /* 0x042fe20000000076 */
[C---:B--2---:R-:W-:Y:S02]  /*3e40*/  FFMA R8, R68.reuse, R8, R116 ;  /* 0x0000000844087223 */ /* 0x044fe40000000074 */
[----:B------:R-:W-:Y:S01]  /*3e50*/  FFMA R120, R71, R15, R14 ;  /* 0x0000000f47787223 */ /* 0x000fe2000000000e */
[C---:B------:R-:W-:Y:S01]  /*3e60*/  FFMA R17, R69.reuse, R17, R16 ;  /* 0x0000001145117223 */ /* 0x040fe20000000010 */
[----:B------:R-:W0:Y:S01]  /*3e70*/  LDS.128 R12, [UR5+0x2ba0] ;  /* 0x002ba005ff0c7984 */ /* 0x000e220008000c00 */
[C---:B------:R-:W-:Y:S01]  /*3e80*/  FFMA R9, R69.reuse, R9, R8 ;  /* 0x0000000945097223 */ /* 0x040fe20000000008 */
[----:B---3--:R-:W-:Y:S01]  /*3e90*/  FFMA R20, R68, R20, R161 ;  /* 0x0000001444147223 */ /* 0x008fe200000000a1 */
[C---:B------:R-:W-:Y:S02]  /*3ea0*/  FFMA R18, R70.reuse, R18, R17 ;  /* 0x0000001246127223 */ /* 0x040fe40000000011 */
[----:B------:R-:W-:Y:S01]  /*3eb0*/  FFMA R10, R70, R10, R9 ;  /* 0x0000000a460a7223 */ /* 0x000fe20000000009 */
[----:B------:R-:W-:Y:S01]  /*3ec0*/  FFMA R21, R69, R21, R20 ;  /* 0x0000001545157223 */ /* 0x000fe20000000014 */
[C---:B------:R-:W-:Y:S01]  /*3ed0*/  FFMA R118, R71.reuse, R19, R18 ;  /* 0x0000001347767223 */ /* 0x040fe20000000012 */
[----:B----4-:R-:W-:Y:S01]  /*3ee0*/  FFMA R4, R68, R4, R114 ;  /* 0x0000000444047223 */ /* 0x010fe20000000072 */
[----:B------:R-:W-:Y:S01]  /*3ef0*/  FFMA R116, R71, R11, R10 ;  /* 0x0000000b47747223 */ /* 0x000fe2000000000a */
[----:B------:R-:W1:Y:S01]  /*3f00*/  LDS.128 R16, [UR5+0x2da0] ;  /* 0x002da005ff107984 */ /* 0x000e620008000c00 */
[----:B------:R-:W-:Y:S01]  /*3f10*/  FFMA R22, R70, R22, R21 ;  /* 0x0000001646167223 */ /* 0x000fe20000000015 */
[----:B------:R-:W-:Y:S01]  /*3f20*/  FFMA R5, R69, R5, R4 ;  /* 0x0000000545057223 */ /* 0x000fe20000000004 */
[----:B-----5:R-:W-:Y:S01]  /*3f30*/  FFMA R24, R68, R24, R127 ;  /* 0x0000001844187223 */ /* 0x020fe2000000007f */
[----:B------:R-:W2:Y:S01]  /*3f40*/  LDS.128 R8, [UR5+0x2d20] ;  /* 0x002d2005ff087984 */ /* 0x000ea20008000c00 */
[----:B------:R-:W-:Y:S01]  /*3f50*/  FFMA R161, R71, R23, R22 ;  /* 0x0000001747a17223 */ /* 0x000fe20000000016 */
[C---:B------:R-:W-:Y:S01]  /*3f60*/  FFMA R6, R70.reuse, R6, R5 ;  /* 0x0000000646067223 */ /* 0x040fe20000000005 */
[----:B------:R-:W-:Y:S01]  /*3f70*/  FFMA R25, R69, R25, R24 ;  /* 0x0000001945197223 */ /* 0x000fe20000000018 */
[----:B------:R-:W3:Y:S02]  /*3f80*/  LDS.128 R20, [UR5+0x2ca0] ;  /* 0x002ca005ff147984 */ /* 0x000ee40008000c00 */
[C---:B------:R-:W-:Y:S01]  /*3f90*/  FFMA R114, R71.reuse, R7, R6 ;  /* 0x0000000747727223 */ /* 0x040fe20000000006 */
[----:B------:R-:W-:Y:S01]  /*3fa0*/  FFMA R26, R70, R26, R25 ;  /* 0x0000001a461a7223 */ /* 0x000fe20000000019 */
[----:B------:R-:W4:Y:S03]  /*3fb0*/  LDS.128 R4, [UR5+0x2e20] ;  /* 0x002e2005ff047984 */ /* 0x000f260008000c00 */
[----:B------:R-:W-:-:S02]  /*3fc0*/  FFMA R127, R71, R27, R26 ;  /* 0x0000001b477f7223 */ /* 0x000fc4000000001a */
[----:B------:R-:W5:Y:S01]  /*3fd0*/  LDS.128 R24, [UR5+0x3320] ;  /* 0x00332005ff187984 */ /* 0x000f620008000c00 */
[----:B0-----:R-:W-:-:S04]  /*3fe0*/  FFMA R12, R68, R12, R163 ;  /* 0x0000000c440c7223 */ /* 0x001fc800000000a3 */
[----:B------:R-:W-:-:S04]  /*3ff0*/  FFMA R13, R69, R13, R12 ;  /* 0x0000000d450d7223 */ /* 0x000fc8000000000c */
[----:B------:R-:W-:Y:S01]  /*4000*/  FFMA R14, R70, R14, R13 ;  /* 0x0000000e460e7223 */ /* 0x000fe2000000000d */
[----:B-1----:R-:W-:-:S03]  /*4010*/  FFMA R16, R68, R16, R165 ;  /* 0x0000001044107223 */ /* 0x002fc600000000a5 */
[----:B------:R-:W-:Y:S01]  /*4020*/  FFMA R163, R71, R15, R14 ;  /* 0x0000000f47a37223 */ /* 0x000fe2000000000e */
[C---:B--2---:R-:W-:Y:S01]  /*4030*/  FFMA R8, R68.reuse, R8, R159 ;  /* 0x0000000844087223 */ /* 0x044fe2000000009f */
[----:B------:R-:W0:Y:S01]  /*4040*/  LDS.128 R12, [UR5+0x2ea0] ;  /* 0x002ea005ff0c7984 */ /* 0x000e220008000c00 */
[C---:B------:R-:W-:Y:S02]  /*4050*/  FFMA R17, R69.reuse, R17, R16 ;  /* 0x0000001145117223 */ /* 0x040fe40000000010 */
        /* <DEDUP_REMOVED lines=24> */
[----:B------:R-:W-:-:S04]  /*41e0*/  FFMA R14, R70, R14, R13 ;  /* 0x0000000e460e7223 */ /* 0x000fc8000000000d */
[----:B------:R-:W-:Y:S01]  /*41f0*/  FFMA R153, R71, R15, R14 ;  /* 0x0000000f47997223 */ /* 0x000fe2000000000e */
[C---:B-1----:R-:W-:Y:S01]  /*4200*/  FFMA R16, R68.reuse, R16, R77 ;  /* 0x0000001044107223 */ /* 0x042fe2000000004d */
[----:B------:R-:W0:Y:S01]  /*4210*/  LDS.128 R12, [UR5+0x3120] ;  /* 0x00312005ff0c7984 */ /* 0x000e220008000c00 */
[----:B--2---:R-:W-:Y:S02]  /*4220*/  FFMA R8, R68, R8, R108 ;  /* 0x0000000844087223 */ /* 0x004fe4000000006c */
[C---:B------:R-:W-:Y:S02]  /*4230*/  FFMA R17, R69.reuse, R17, R16 ;  /* 0x0000001145117223 */ /* 0x040fe40000000010 */
[----:B------:R-:W-:Y:S02]  /*4240*/  FFMA R9, R69, R9, R8 ;  /* 0x0000000945097223 */ /* 0x000fe40000000008 */
[----:B------:R-:W-:Y:S01]  /*4250*/  FFMA R18, R70, R18, R17 ;  /* 0x0000001246127223 */ /* 0x000fe20000000011 */
[----:B---3--:R-:W-:Y:S01]  /*4260*/  FFMA R20, R68, R20, R110 ;  /* 0x0000001444147223 */ /* 0x008fe2000000006e */
[----:B------:R-:W-:-:S02]  /*4270*/  FFMA R10, R70, R10, R9 ;  /* 0x0000000a460a7223 */ /* 0x000fc40000000009 */
[----:B------:R-:W-:Y:S01]  /*4280*/  FFMA R77, R71, R19, R18 ;  /* 0x00000013474d7223 */ /* 0x000fe20000000012 */
[----:B------:R-:W-:Y:S01]  /*4290*/  FFMA R21, R69, R21, R20 ;  /* 0x0000001545157223 */ /* 0x000fe20000000014 */
[----:B------:R-:W1:Y:S01]  /*42a0*/  LDS.128 R16, [UR5+0x33a0] ;  /* 0x0033a005ff107984 */ /* 0x000e620008000c00 */
[----:B------:R-:W-:Y:S01]  /*42b0*/  FFMA R108, R71, R11, R10 ;  /* 0x0000000b476c7223 */ /* 0x000fe2000000000a */
[----:B----4-:R-:W-:Y:S01]  /*42c0*/  FFMA R4, R68, R4, R102 ;  /* 0x0000000444047223 */ /* 0x010fe20000000066 */
[----:B------:R-:W-:Y:S01]  /*42d0*/  FFMA R22, R70, R22, R21 ;  /* 0x0000001646167223 */ /* 0x000fe20000000015 */
[----:B------:R-:W2:Y:S01]  /*42e0*/  LDS.128 R8, [UR5+0x32a0] ;  /* 0x0032a005ff087984 */ /* 0x000ea20008000c00 */
[----:B-----5:R-:W-:Y:S01]  /*42f0*/  FFMA R24, R68, R24, R139 ;  /* 0x0000001844187223 */ /* 0x020fe2000000008b */
[----:B------:R-:W-:Y:S01]  /*4300*/  FFMA R5, R69, R5, R4 ;  /* 0x0000000545057223 */ /* 0x000fe20000000004 */
[----:B------:R-:W-:Y:S02]  /*4310*/  FFMA R110, R71, R23, R22 ;  /* 0x00000017476e7223 */ /* 0x000fe40000000016 */
[----:B------:R-:W3:Y:S01]  /*4320*/  LDS.128 R20, [UR5+0x31a0] ;  /* 0x0031a005ff147984 */ /* 0x000ee20008000c00 */
[----:B------:R-:W-:Y:S01]  /*4330*/  FFMA R6, R70, R6, R5 ;  /* 0x0000000646067223 */ /* 0x000fe20000000005 */
[----:B------:R-:W-:-:S04]  /*4340*/  FFMA R25, R69, R25, R24 ;  /* 0x0000001945197223 */ /* 0x000fc80000000018 */
[----:B------:R-:W-:-:S04]  /*4350*/  FFMA R26, R70, R26, R25 ;  /* 0x0000001a461a7223 */ /* 0x000fc80000000019 */
[----:B------:R-:W-:Y:S02]  /*4360*/  FFMA R139, R71, R27, R26 ;  /* 0x0000001b478b7223 */ /* 0x000fe4000000001a */
[----:B------:R-:W4:Y:S01]  /*4370*/  LDS.128 R24, [UR5+0x3e20] ;  /* 0x003e2005ff187984 */ /* 0x000f220008000c00 */
[----:B0-----:R-:W-:-:S04]  /*4380*/  FFMA R12, R68, R12, R104 ;  /* 0x0000000c440c7223 */ /* 0x001fc80000000068 */
[----:B------:R-:W-:-:S04]  /*4390*/  FFMA R13, R69, R13, R12 ;  /* 0x0000000d450d7223 */ /* 0x000fc8000000000c */
[----:B------:R-:W-:-:S04]  /*43a0*/  FFMA R14, R70, R14, R13 ;  /* 0x0000000e460e7223 */ /* 0x000fc8000000000d */
[C---:B------:R-:W-:Y:S01]  /*43b0*/  FFMA R104, R71.reuse, R15, R14 ;  /* 0x0000000f47687223 */ /* 0x040fe2000000000e */
[C---:B-1----:R-:W-:Y:S01]  /*43c0*/  FFMA R16, R68.reuse, R16, R157 ;  /* 0x0000001044107223 */ /* 0x042fe2000000009d */
[----:B------:R-:W0:Y:S01]  /*43d0*/  LDS.128 R12, [UR5+0x3420] ;  /* 0x00342005ff0c7984 */ /* 0x000e220008000c00 */
[----:B------:R-:W-:Y:S01]  /*43e0*/  FFMA R157, R71, R7, R6 ;  /* 0x00000007479d7223 */ /* 0x000fe20000000006 */
[C---:B--2---:R-:W-:Y:S02]  /*43f0*/  FFMA R8, R68.reuse, R8, R79 ;  /* 0x0000000844087223 */ /* 0x044fe4000000004f */
[----:B------:R-:W1:Y:S01]  /*4400*/  LDS.128 R4, [UR5+0x3520] ;  /* 0x00352005ff047984 */ /* 0x000e620008000c00 */
[C---:B------:R-:W-:Y:S01]  /*4410*/  FFMA R17, R69.reuse, R17, R16 ;  /* 0x0000001145117223 */ /* 0x040fe20000000010 */
[C---:B------:R-:W-:Y:S01]  /*4420*/  FFMA R9, R69.reuse, R9, R8 ;  /* 0x0000000945097223 */ /* 0x040fe20000000008 */
[----:B---3--:R-:W-:Y:S02]  /*4430*/  FFMA R20, R68, R20, R106 ;  /* 0x0000001444147223 */ /* 0x008fe4000000006a */
[C---:B------:R-:W-:Y:S01]  /*4440*/  FFMA R18, R70.reuse, R18, R17 ;  /* 0x0000001246127223 */ /* 0x040fe20000000011 */
[----:B------:R-:W-:Y:S01]  /*4450*/  FFMA R10, R70, R10, R9 ;  /* 0x0000000a460a7223 */ /* 0x000fe20000000009 */
[----:B------:R-:W-:-:S02]  /*4460*/  FFMA R21, R69, R21, R20 ;  /* 0x0000001545157223 */ /* 0x000fc40000000014 */
[C---:B------:R-:W-:Y:S01]  /*4470*/  FFMA R102, R71.reuse, R19, R18 ;  /* 0x0000001347667223 */ /* 0x040fe20000000012 */
[----:B------:R-:W-:Y:S01]  /*4480*/  FFMA R79, R71, R11, R10 ;  /* 0x0000000b474f7223 */ /* 0x000fe2000000000a */
[----:B------:R-:W2:Y:S01]  /*4490*/  LDS.128 R16, [UR5+0x3620] ;  /* 0x00362005ff107984 */ /* 0x000ea20008000c00 */
[----:B------:R-:W-:-:S03]  /*44a0*/  FFMA R22, R70, R22, R21 ;  /* 0x0000001646167223 */ /* 0x000fc60000000015 */
[----:B------:R-:W3:Y:S01]  /*44b0*/  LDS.128 R8, [UR5+0x35a0] ;  /* 0x0035a005ff087984 */ /* 0x000ee20008000c00 */
[----:B------:R-:W-:Y:S01]  /*44c0*/  FFMA R106, R71, R23, R22 ;  /* 0x00000017476a7223 */ /* 0x000fe20000000016 */
[----:B----4-:R-:W-:Y:S02]  /*44d0*/  FFMA R24, R68, R24, R134 ;  /* 0x0000001844187223 */ /* 0x010fe40000000086 */
[----:B------:R-:W4:Y:S02]  /*44e0*/  LDS.128 R20, [UR5+0x34a0] ;  /* 0x0034a005ff147984 */ /* 0x000f240008000c00 */
[----:B------:R-:W-:-:S04]  /*44f0*/  FFMA R25, R69, R25, R24 ;  /* 0x0000001945197223 */ /* 0x000fc80000000018 */
[----:B------:R-:W-:-:S04]  /*4500*/  FFMA R26, R70, R26, R25 ;  /* 0x0000001a461a7223 */ /* 0x000fc80000000019 */
[----:B------:R-:W-:Y:S02]  /*4510*/  FFMA R134, R71, R27, R26 ;  /* 0x0000001b47867223 */ /* 0x000fe4000000001a */
[----:B------:R-:W-:Y:S01]  /*4520*/  LDS.128 R24, [UR5+0x2530] ;  /* 0x00253005ff187984 */ /* 0x000fe20008000c00 */
[----:B0-----:R-:W-:-:S04]  /*4530*/  FFMA R12, R68, R12, R125 ;  /* 0x0000000c440c7223 */ /* 0x001fc8000000007d */
[----:B------:R-:W-:Y:S01]  /*4540*/  FFMA R13, R69, R13, R12 ;  /* 0x0000000d450d7223 */ /* 0x000fe2000000000c */
[----:B-1----:R-:W-:-:S03]  /*4550*/  FFMA R4, R68, R4, R151 ;  /* 0x0000000444047223 */ /* 0x002fc60000000097 */
[----:B------:R-:W-:Y:S01]  /*4560*/  FFMA R14, R70, R14, R13 ;  /* 0x0000000e460e7223 */ /* 0x000fe2000000000d */
[----:B------:R-:W-:-:S03]  /*4570*/  FFMA R5, R69, R5, R4 ;  /* 0x0000000545057223 */ /* 0x000fc60000000004 */
[C---:B------:R-:W-:Y:S01]  /*4580*/  FFMA R125, R71.reuse, R15, R14 ;  /* 0x0000000f477d7223 */ /* 0x040fe2000000000e */
[----:B------:R-:W-:Y:S01]  /*4590*/  FFMA R6, R70, R6, R5 ;  /* 0x0000000646067223 */ /* 0x000fe20000000005 */
[----:B------:R-:W0:Y:S01]  /*45a0*/  LDS.128 R12, [UR5+0x3720] ;  /* 0x00372005ff0c7984 */ /* 0x000e220008000c00 */
[C---:B--2---:R-:W-:Y:S02]  /*45b0*/  FFMA R16, R68.reuse, R16, R145 ;  /* 0x0000001044107223 */ /* 0x044fe40000000091 */
[----:B------:R-:W-:Y:S02]  /*45c0*/  FFMA R145, R71, R7, R6 ;  /* 0x0000000747917223 */ /* 0x000fe40000000006 */
[----:B------:R-:W1:Y:S01]  /*45d0*/  LDS.128 R4, [UR5+0x3820] ;  /* 0x00382005ff047984 */ /* 0x000e620008000c00 */
[----:B---3--:R-:W-:Y:S01]  /*45e0*/  FFMA R8, R68, R8, R141 ;  /* 0x0000000844087223 */ /* 0x008fe2000000008d */
[----:B------:R-:W-:-:S03]  /*45f0*/  FFMA R17, R69, R17, R16 ;  /* 0x0000001145117223 */ /* 0x000fc60000000010 */
[C---:B------:R-:W-:Y:S01]  /*4600*/  FFMA R9, R69.reuse, R9, R8 ;  /* 0x0000000945097223 */ /* 0x040fe20000000008 */
[----:B----4-:R-:W-:Y:S01]  /*4610*/  FFMA R20, R68, R20, R143 ;  /* 0x0000001444147223 */ /* 0x010fe2000000008f */
[C---:B------:R-:W-:Y:S02]  /*4620*/  FFMA R18, R70.reuse, R18, R17 ;  /* 0x0000001246127223 */ /* 0x040fe40000000011 */
[C---:B------:R-:W-:Y:S01]  /*4630*/  FFMA R10, R70.reuse, R10, R9 ;  /* 0x0000000a460a7223 */ /* 0x040fe20000000009 */
[----:B------:R-:W-:Y:S01]  /*4640*/  FFMA R21, R69, R21, R20 ;  /* 0x0000001545157223 */ /* 0x000fe20000000014 */
[C---:B------:R-:W-:Y:S02]  /*4650*/  FFMA R151, R71.reuse, R19, R18 ;  /* 0x0000001347977223 */ /* 0x040fe40000000012 */
[C---:B------:R-:W-:Y:S01]  /*4660*/  FFMA R141, R71.reuse, R11, R10 ;  /* 0x0000000b478d7223 */ /* 0x040fe2000000000a */
[----:B------:R-:W-:Y:S01]  /*4670*/  FFMA R22, R70, R22, R21 ;  /* 0x0000001646167223 */ /* 0x000fe20000000015 */
[----:B------:R-:W2:Y:S03]  /*4680*/  LDS.128 R8, [UR5+0x3a20] ;  /* 0x003a2005ff087984 */ /* 0x000ea60008000c00 */
[----:B------:R-:W-:Y:S01]  /*4690*/  FFMA R143, R71, R23, R22 ;  /* 0x00000017478f7223 */ /* 0x000fe20000000016 */
[----:B------:R-:W3:Y:S04]  /*46a0*/  LDS.128 R16, [UR5+0x38a0] ;  /* 0x0038a005ff107984 */ /* 0x000ee80008000c00 */
[----:B------:R-:W4:Y:S01]  /*46b0*/  LDS.128 R20, [UR5+0x37a0] ;  /* 0x0037a005ff147984 */ /* 0x000f220008000c00 */
[----:B0-----:R-:W-:-:S04]  /*46c0*/  FFMA R12, R68, R12, R149 ;  /* 0x0000000c440c7223 */ /* 0x001fc80000000095 */
[----:B------:R-:W-:Y:S01]  /*46d0*/  FFMA R13, R69, R13, R12 ;  /* 0x0000000d450d7223 */ /* 0x000fe2000000000c */
[----:B-1----:R-:W-:-:S03]  /*46e0*/  FFMA R4, R68, R4, R133 ;  /* 0x0000000444047223 */ /* 0x002fc60000000085 */
[----:B------:R-:W-:Y:S01]  /*46f0*/  FFMA R14, R70, R14, R13 ;  /* 0x0000000e460e7223 */ /* 0x000fe2000000000d */
[----:B------:R-:W-:-:S03]  /*4700*/  FFMA R5, R69, R5, R4 ;  /* 0x0000000545057223 */ /* 0x000fc60000000004 */
[C---:B------:R-:W-:Y:S01]  /*4710*/  FFMA R149, R71.reuse, R15, R14 ;  /* 0x0000000f47957223 */ /* 0x040fe2000000000e */
[----:B------:R-:W-:Y:S01]  /*4720*/  FFMA R6, R70, R6, R5 ;  /* 0x0000000646067223 */ /* 0x000fe20000000005 */
[----:B------:R-:W0:Y:S03]  /*4730*/  LDS.128 R12, [UR5+0x3aa0] ;  /* 0x003aa005ff0c7984 */ /* 0x000e260008000c00 */
[----:B------:R-:W-:Y:S02]  /*4740*/  FFMA R133, R71, R7, R6 ;  /* 0x0000000747857223 */ /* 0x000fe40000000006 */
[----:B------:R-:W1:Y:S01]  /*4750*/  LDS.128 R4, [UR5+0x3fa0] ;  /* 0x003fa005ff047984 */ /* 0x000e620008000c00 */
[----:B--2---:R-:W-:-:S03]  /*4760*/  FFMA R8, R68, R8, R57 ;  /* 0x0000000844087223 */ /* 0x004fc60000000039 */
[----:B------:R-:W2:Y:S01]  /*4770*/  LDS.128 R56, [UR5+0x3ba0] ;  /* 0x003ba005ff387984 */ /* 0x000ea20008000c00 */
[C---:B------:R-:W-:Y:S01]  /*4780*/  FFMA R9, R69.reuse, R9, R8 ;  /* 0x0000000945097223 */ /* 0x040fe20000000008 */
[C---:B---3--:R-:W-:Y:S01]  /*4790*/  FFMA R16, R68.reuse, R16, R137 ;  /* 0x0000001044107223 */ /* 0x048fe20000000089 */
[----:B----4-:R-:W-:Y:S02]  /*47a0*/  FFMA R20, R68, R20, R123 ;  /* 0x0000001444147223 */ /* 0x010fe4000000007b */
[----:B------:R-:W-:Y:S01]  /*47b0*/  FFMA R10, R70, R10, R9 ;  /* 0x0000000a460a7223 */ /* 0x000fe20000000009 */
[C---:B------:R-:W-:Y:S01]  /*47c0*/  FFMA R17, R69.reuse, R17, R16 ;  /* 0x0000001145117223 */ /* 0x040fe20000000010 */
[----:B------:R-:W-:-:S03]  /*47d0*/  FFMA R21, R69, R21, R20 ;  /* 0x0000001545157223 */ /* 0x000fc60000000014 */
[C---:B------:R-:W-:Y:S01]  /*47e0*/  FFMA R18, R70.reuse, R18, R17 ;  /* 0x0000001246127223 */ /* 0x040fe20000000011 */
[----:B------:R-:W-:-:S03]  /*47f0*/  FFMA R22, R70, R22, R21 ;  /* 0x0000001646167223 */ /* 0x000fc60000000015 */
[C---:B------:R-:W-:Y:S01]  /*4800*/  FFMA R137, R71.reuse, R19, R18 ;  /* 0x0000001347897223 */ /* 0x040fe20000000012 */
[----:B------:R-:W-:Y:S01]  /*4810*/  FFMA R123, R71, R23, R22 ;  /* 0x00000017477b7223 */ /* 0x000fe20000000016 */
[----:B------:R-:W3:Y:S04]  /*4820*/  LDS.128 R16, [UR5+0x3ea0] ;  /* 0x003ea005ff107984 */ /* 0x000ee80008000c00 */
[----:B------:R-:W4:Y:S01]  /*4830*/  LDS.128 R20, [UR5+0x3f20] ;  /* 0x003f2005ff147984 */ /* 0x000f220008000c00 */
[----:B0-----:R-:W-:-:S03]  /*4840*/  FFMA R12, R68, R12, R61 ;  /* 0x0000000c440c7223 */ /* 0x001fc6000000003d */
[----:B------:R-:W0:Y:S01]  /*4850*/  LDS.128 R60, [UR5+0x3b20] ;  /* 0x003b2005ff3c7984 */ /* 0x000e220008000c00 */
[----:B------:R-:W-:Y:S01]  /*4860*/  FFMA R13, R69, R13, R12 ;  /* 0x0000000d450d7223 */ /* 0x000fe2000000000c */
[----:B-1----:R-:W-:-:S03]  /*4870*/  FFMA R4, R68, R4, R128 ;  /* 0x0000000444047223 */ /* 0x002fc60000000080 */
[----:B------:R-:W-:Y:S01]  /*4880*/  FFMA R14, R70, R14, R13 ;  /* 0x0000000e460e7223 */ /* 0x000fe2000000000d */
[----:B--2---:R-:W-:Y:S01]  /*4890*/  FFMA R56, R68, R56, R53 ;  /* 0x0000003844387223 */ /* 0x004fe20000000035 */
[C---:B------:R-:W-:Y:S01]  /*48a0*/  FFMA R5, R69.reuse, R5, R4 ;  /* 0x0000000545057223 */ /* 0x040fe20000000004 */
[----:B------:R-:W1:Y:S02]  /*48b0*/  LDS.128 R52, [UR5+0x3c20] ;  /* 0x003c2005ff347984 */ /* 0x000e640008000c00 */
[----:B------:R-:W-:Y:S01]  /*48c0*/  FFMA R57, R69, R57, R56 ;  /* 0x0000003945397223 */ /* 0x000fe20000000038 */
[----:B------:R-:W-:-:S03]  /*48d0*/  FFMA R6, R70, R6, R5 ;  /* 0x0000000646067223 */ /* 0x000fc60000000005 */
[----:B------:R-:W-:Y:S01]  /*48e0*/  FFMA R58, R70, R58, R57 ;  /* 0x0000003a463a7223 */ /* 0x000fe20000000039 */
[C---:B------:R-:W-:Y:S01]  /*48f0*/  FFMA R128, R71.reuse, R7, R6 ;  /* 0x0000000747807223 */ /* 0x040fe20000000006 */
[----:B------:R-:W-:Y:S01]  /*4900*/  FFMA R57, R71, R11, R10 ;  /* 0x0000000b47397223 */ /* 0x000fe2000000000a */
[----:B------:R-:W-:Y:S04]  /*4910*/  LDS.128 R4, [UR5+0x2230] ;  /* 0x00223005ff047984 */ /* 0x000fe80008000c00 */
[----:B------:R-:W-:Y:S01]  /*4920*/  LDS.128 R8, [UR5+0x2130] ;  /* 0x00213005ff087984 */ /* 0x000fe20008000c00 */
[C---:B---3--:R-:W-:Y:S01]  /*4930*/  FFMA R16, R68.reuse, R16, R132 ;  /* 0x0000001044107223 */ /* 0x048fe20000000084 */
[----:B----4-:R-:W-:-:S03]  /*4940*/  FFMA R20, R68, R20, R130 ;  /* 0x0000001444147223 */ /* 0x010fc60000000082 */
[C---:B------:R-:W-:Y:S01]  /*4950*/  FFMA R17, R69.reuse, R17, R16 ;  /* 0x0000001145117223 */ /* 0x040fe20000000010 */
[----:B------:R-:W-:-:S03]  /*4960*/  FFMA R21, R69, R21, R20 ;  /* 0x0000001545157223 */ /* 0x000fc60000000014 */
[C---:B------:R-:W-:Y:S01]  /*4970*/  FFMA R18, R70.reuse, R18, R17 ;  /* 0x0000001246127223 */ /* 0x040fe20000000011 */
[----:B------:R-:W-:-:S03]  /*4980*/  FFMA R22, R70, R22, R21 ;  /* 0x0000001646167223 */ /* 0x000fc60000000015 */
[C---:B------:R-:W-:Y:S01]  /*4990*/  FFMA R132, R71.reuse, R19, R18 ;  /* 0x0000001347847223 */ /* 0x040fe20000000012 */
[----:B0-----:R-:W-:Y:S01]  /*49a0*/  FFMA R60, R68, R60, R37 ;  /* 0x0000003c443c7223 */ /* 0x001fe20000000025 */
[----:B------:R-:W-:Y:S01]  /*49b0*/  FFMA R130, R71, R23, R22 ;  /* 0x0000001747827223 */ /* 0x000fe20000000016 */
[----:B------:R-:W-:Y:S02]  /*49c0*/  LDS.128 R16, [UR5+0x21b0] ;  /* 0x0021b005ff107984 */ /* 0x000fe40008000c00 */
[----:B------:R-:W-:Y:S02]  /*49d0*/  FFMA R61, R69, R61, R60 ;  /* 0x0000003d453d7223 */ /* 0x000fe4000000003c */
[----:B------:R-:W-:Y:S02]  /*49e0*/  LDS.128 R20, [UR5+0x22b0] ;  /* 0x0022b005ff147984 */ /* 0x000fe40008000c00 */
[----:B------:R-:W-:Y:S01]  /*49f0*/  FFMA R62, R70, R62, R61 ;  /* 0x0000003e463e7223 */ /* 0x000fe2000000003d */
[----:B-1----:R-:W-:Y:S01]  /*4a00*/  FFMA R52, R68, R52, R33 ;  /* 0x0000003444347223 */ /* 0x002fe20000000021 */
[----:B------:R-:W-:Y:S01]  /*4a10*/  FFMA R61, R71, R15, R14 ;  /* 0x0000000f473d7223 */ /* 0x000fe2000000000e */
[----:B------:R-:W0:Y:S02]  /*4a20*/  LDS.128 R32, [UR5+0x3d20] ;  /* 0x003d2005ff207984 */ /* 0x000e240008000c00 */
[----:B------:R-:W-:-:S02]  /*4a30*/  FFMA R53, R69, R53, R52 ;  /* 0x0000003545357223 */ /* 0x000fc40000000034 */
[----:B------:R-:W-:Y:S02]  /*4a40*/  LDS.128 R12, [UR5+0x20b0] ;  /* 0x0020b005ff0c7984 */ /* 0x000fe40008000c00 */
[----:B------:R-:W-:Y:S01]  /*4a50*/  FFMA R54, R70, R54, R53 ;  /* 0x0000003646367223 */ /* 0x000fe20000000035 */
[----:B------:R-:W-:Y:S01]  /*4a60*/  FFMA R53, R71, R59, R58 ;  /* 0x0000003b47357223 */ /* 0x000fe2000000003a */
[----:B------:R-:W1:Y:S01]  /*4a70*/  LDS.128 R36, [UR5+0x3ca0] ;  /* 0x003ca005ff247984 */ /* 0x000e620008000c00 */
[----:B0-----:R-:W-:-:S04]  /*4a80*/  FFMA R32, R68, R32, R29 ;  /* 0x0000002044207223 */ /* 0x001fc8000000001d */
[----:B------:R-:W-:Y:S01]  /*4a90*/  FFMA R33, R69, R33, R32 ;  /* 0x0000002145217223 */ /* 0x000fe20000000020 */
[C---:B------:R-:W-:Y:S02]  /*4aa0*/  FFMA R32, R71.reuse, R67, R66 ;  /* 0x0000004347207223 */ /* 0x040fe40000000042 */
[----:B------:R-:W0:Y:S01]  /*4ab0*/  LDS.128 R64, [R82+0x30] ;  /* 0x0000300052407984 */ /* 0x000e220000000c00 */
[----:B-1----:R-:W-:Y:S01]  /*4ac0*/  FFMA R28, R68, R36, R28 ;  /* 0x00000024441c7223 */ /* 0x002fe2000000001c */
[C---:B------:R-:W-:Y:S01]  /*4ad0*/  FFMA R34, R70.reuse, R34, R33 ;  /* 0x0000002246227223 */ /* 0x040fe20000000021 */
[----:B------:R-:W-:Y:S02]  /*4ae0*/  FFMA R33, R71, R55, R54 ;  /* 0x0000003747217223 */ /* 0x000fe40000000036 */
[----:B------:R-:W-:Y:S02]  /*4af0*/  FFMA R37, R69, R37, R28 ;  /* 0x0000002545257223 */ /* 0x000fe4000000001c */
[----:B------:R-:W1:Y:S02]  /*4b00*/  LDS.128 R28, [UR5+0x3da0] ;  /* 0x003da005ff1c7984 */ /* 0x000e640008000c00 */
[----:B------:R-:W-:Y:S01]  /*4b10*/  FFMA R38, R70, R38, R37 ;  /* 0x0000002646267223 */ /* 0x000fe20000000025 */
[----:B------:R-:W-:Y:S01]  /*4b20*/  FFMA R37, R71, R63, R62 ;  /* 0x0000003f47257223 */ /* 0x000fe2000000003e */
[C---:B0-----:R-:W-:Y:S01]  /*4b30*/  FFMA R12, R64.reuse, R12, R131 ;  /* 0x0000000c400c7223 */ /* 0x041fe20000000083 */
[C---:B------:R-:W-:Y:S01]  /*4b40*/  FFMA R4, R64.reuse, R4, R126 ;  /* 0x0000000440047223 */ /* 0x040fe2000000007e */
[C---:B------:R-:W-:Y:S01]  /*4b50*/  FFMA R8, R64.reuse, R8, R135 ;  /* 0x0000000840087223 */ /* 0x040fe20000000087 */
[----:B------:R-:W-:Y:S01]  /*4b60*/  FFMA R20, R64, R20, R121 ;  /* 0x0000001440147223 */ /* 0x000fe20000000079 */
[C---:B------:R-:W-:Y:S01]  /*4b70*/  FFMA R13, R65.reuse, R13, R12 ;  /* 0x0000000d410d7223 */ /* 0x040fe2000000000c */
        /* <DEDUP_REMOVED lines=9> */
[----:B------:R-:W0:Y:S01]  /*4c10*/  LDS.128 R12, [UR5+0x2330] ;  /* 0x00233005ff0c7984 */ /* 0x000e220008000c00 */
[C---:B------:R-:W-:Y:S01]  /*4c20*/  FFMA R135, R67.reuse, R11, R10 ;  /* 0x0000000b43877223 */ /* 0x040fe2000000000a */
[----:B------:R-:W-:Y:S01]  /*4c30*/  FFMA R121, R67, R23, R22 ;  /* 0x0000001743797223 */ /* 0x000fe20000000016 */
[C---:B------:R-:W-:Y:S01]  /*4c40*/  FFMA R24, R64.reuse, R24, R92 ;  /* 0x0000001840187223 */ /* 0x040fe2000000005c */
[----:B------:R-:W2:Y:S01]  /*4c50*/  LDS.128 R4, [UR5+0x24b0] ;  /* 0x0024b005ff047984 */ /* 0x000ea20008000c00 */
[----:B------:R-:W-:Y:S01]  /*4c60*/  FFMA R16, R64, R16, R129 ;  /* 0x0000001040107223 */ /* 0x000fe20000000081 */
[----:B-1----:R-:W-:Y:S01]  /*4c70*/  FFMA R28, R68, R28, R136 ;  /* 0x0000001c441c7223 */ /* 0x002fe20000000088 */
[C---:B------:R-:W-:Y:S01]  /*4c80*/  FFMA R25, R65.reuse, R25, R24 ;  /* 0x0000001941197223 */ /* 0x040fe20000000018 */
[----:B------:R-:W1:Y:S01]  /*4c90*/  LDS.128 R8, [UR5+0x2430] ;  /* 0x00243005ff087984 */ /* 0x000e620008000c00 */
[----:B------:R-:W-:Y:S01]  /*4ca0*/  FFMA R17, R65, R17, R16 ;  /* 0x0000001141117223 */ /* 0x000fe20000000010 */
[----:B------:R-:W-:Y:S01]  /*4cb0*/  FFMA R29, R69, R29, R28 ;  /* 0x0000001d451d7223 */ /* 0x000fe2000000001c */
[C---:B------:R-:W-:Y:S01]  /*4cc0*/  FFMA R26, R66.reuse, R26, R25 ;  /* 0x0000001a421a7223 */ /* 0x040fe20000000019 */
[----:B------:R-:W3:Y:S01]  /*4cd0*/  LDS.128 R20, [UR5+0x25b0] ;  /* 0x0025b005ff147984 */ /* 0x000ee20008000c00 */
[----:B------:R-:W-:Y:S01]  /*4ce0*/  FFMA R18, R66, R18, R17 ;  /* 0x0000001242127223 */ /* 0x000fe20000000011 */
[----:B------:R-:W-:Y:S01]  /*4cf0*/  FFMA R136, R70, R30, R29 ;  /* 0x0000001e46887223 */ /* 0x000fe2000000001d */
[----:B------:R-:W-:Y:S01]  /*4d00*/  FFMA R92, R67, R27, R26 ;  /* 0x0000001b435c7223 */ /* 0x000fe2000000001a */
[----:B------:R-:W-:Y:S01]  /*4d10*/  FFMA R30, R71, R75, R74 ;  /* 0x0000004b471e7223 */ /* 0x000fe2000000004a */
[----:B------:R-:W4:Y:S01]  /*4d20*/  LDS.128 R24, [UR5+0x28b0] ;  /* 0x0028b005ff187984 */ /* 0x000f220008000c00 */
[----:B------:R-:W-:Y:S01]  /*4d30*/  FFMA R129, R67, R19, R18 ;  /* 0x0000001343817223 */ /* 0x000fe20000000012 */
[C---:B------:R-:W-:Y:S01]  /*4d40*/  FFMA R28, R71.reuse, R39, R38 ;  /* 0x00000027471c7223 */ /* 0x040fe20000000026 */
[C---:B------:R-:W-:Y:S01]  /*4d50*/  FFMA R29, R71.reuse, R35, R34 ;  /* 0x00000023471d7223 */ /* 0x040fe20000000022 */
[----:B------:R-:W5:Y:S01]  /*4d60*/  LDS.128 R16, [UR5+0x23b0] ;  /* 0x0023b005ff107984 */ /* 0x000f620008000c00 */
[----:B------:R-:W-:-:S03]  /*4d70*/  FFMA R136, R71, R31, R136 ;  /* 0x0000001f47887223 */ /* 0x000fc60000000088 */
[----:B------:R-:W5:Y:S04]  /*4d80*/  LDS.128 R72, [UR5+0x2030] ;  /* 0x00203005ff487984 */ /* 0x000f680008000c00 */
[----:B------:R-:W5:Y:S01]  /*4d90*/  LDS.128 R68, [UR5+0x3930] ;  /* 0x00393005ff447984 */ /* 0x000f620008000c00 */
[----:B0-----:R-:W-:-:S04]  /*4da0*/  FFMA R12, R64, R12, R100 ;  /* 0x0000000c400c7223 */ /* 0x001fc80000000064 */
[----:B------:R-:W-:Y:S01]  /*4db0*/  FFMA R13, R65, R13, R12 ;  /* 0x0000000d410d7223 */ /* 0x000fe2000000000c */
[----:B--2---:R-:W-:-:S03]  /*4dc0*/  FFMA R4, R64, R4, R88 ;  /* 0x0000000440047223 */ /* 0x004fc60000000058 */
[----:B------:R-:W-:Y:S01]  /*4dd0*/  FFMA R14, R66, R14, R13 ;  /* 0x0000000e420e7223 */ /* 0x000fe2000000000d */
[----:B------:R-:W-:Y:S01]  /*4de0*/  FFMA R5, R65, R5, R4 ;  /* 0x0000000541057223 */ /* 0x000fe20000000004 */
[----:B-1----:R-:W-:Y:S02]  /*4df0*/  FFMA R8, R64, R8, R98 ;  /* 0x0000000840087223 */ /* 0x002fe40000000062 */
[----:B------:R-:W-:Y:S01]  /*4e00*/  FFMA R100, R67, R15, R14 ;  /* 0x0000000f43647223 */ /* 0x000fe2000000000e */
[----:B------:R-:W-:Y:S01]  /*4e10*/  FFMA R6, R66, R6, R5 ;  /* 0x0000000642067223 */ /* 0x000fe20000000005 */
[----:B------:R-:W0:Y:S01]  /*4e20*/  LDS.128 R12, [UR5+0x2630] ;  /* 0x00263005ff0c7984 */ /* 0x000e220008000c00 */
[----:B------:R-:W-:Y:S01]  /*4e30*/  FFMA R9, R65, R9, R8 ;  /* 0x0000000941097223 */ /* 0x000fe20000000008 */
[C---:B---3--:R-:W-:Y:S01]  /*4e40*/  FFMA R20, R64.reuse, R20, R96 ;  /* 0x0000001440147223 */ /* 0x048fe20000000060 */
[----:B------:R-:W-:Y:S01]  /*4e50*/  FFMA R88, R67, R7, R6 ;  /* 0x0000000743587223 */ /* 0x000fe20000000006 */
[----:B----4-:R-:W-:Y:S01]  /*4e60*/  FFMA R24, R64, R24, R78 ;  /* 0x0000001840187223 */ /* 0x010fe2000000004e */
[----:B------:R-:W1:Y:S01]  /*4e70*/  LDS.128 R4, [UR5+0x27b0] ;  /* 0x0027b005ff047984 */ /* 0x000e620008000c00 */
[----:B------:R-:W-:Y:S01]  /*4e80*/  FFMA R10, R66, R10, R9 ;  /* 0x0000000a420a7223 */ /* 0x000fe20000000009 */
[C---:B------:R-:W-:Y:S01]  /*4e90*/  FFMA R21, R65.reuse, R21, R20 ;  /* 0x0000001541157223 */ /* 0x040fe20000000014 */
[----:B------:R-:W-:Y:S01]  /*4ea0*/  FFMA R25, R65, R25, R24 ;  /* 0x0000001941197223 */ /* 0x000fe20000000018 */
[----:B-----5:R-:W-:Y:S01]  /*4eb0*/  FFMA R16, R64, R16, R124 ;  /* 0x0000001040107223 */ /* 0x020fe2000000007c */
[----:B------:R-:W-:Y:S01]  /*4ec0*/  FFMA R96, R67, R11, R10 ;  /* 0x0000000b43607223 */ /* 0x000fe2000000000a */
[C---:B------:R-:W-:Y:S01]  /*4ed0*/  FFMA R22, R66.reuse, R22, R21 ;  /* 0x0000001642167223 */ /* 0x040fe20000000015 */
[----:B------:R-:W2:Y:S01]  /*4ee0*/  LDS.128 R8, [UR5+0x2730] ;  /* 0x00273005ff087984 */ /* 0x000ea20008000c00 */
[----:B------:R-:W-:Y:S01]  /*4ef0*/  FFMA R26, R66, R26, R25 ;  /* 0x0000001a421a7223 */ /* 0x000fe20000000019 */
[----:B------:R-:W-:Y:S01]  /*4f00*/  FFMA R17, R65, R17, R16 ;  /* 0x0000001141117223 */ /* 0x000fe20000000010 */
[C---:B------:R-:W-:Y:S01]  /*4f10*/  FFMA R98, R67.reuse, R23, R22 ;  /* 0x0000001743627223 */ /* 0x040fe20000000016 */
[----:B------:R-:W-:Y:S01]  /*4f20*/  FFMA R72, R64, R72, R147 ;  /* 0x0000004840487223 */ /* 0x000fe20000000093 */
[----:B------:R-:W3:Y:S01]  /*4f30*/  LDS.128 R20, [UR5+0x2830] ;  /* 0x00283005ff147984 */ /* 0x000ee20008000c00 */
[----:B------:R-:W-:Y:S01]  /*4f40*/  FFMA R78, R67, R27, R26 ;  /* 0x0000001b434e7223 */ /* 0x000fe2000000001a */
[----:B------:R-:W-:Y:S01]  /*4f50*/  FFMA R18, R66, R18, R17 ;  /* 0x0000001242127223 */ /* 0x000fe20000000011 */
[----:B------:R-:W-:Y:S01]  /*4f60*/  FFMA R73, R65, R73, R72 ;  /* 0x0000004941497223 */ /* 0x000fe20000000048 */
[----:B------:R-:W4:Y:S01]  /*4f70*/  LDS.128 R24, [UR5+0x2c30] ;  /* 0x002c3005ff187984 */ /* 0x000f220008000c00 */
[----:B------:R-:W-:Y:S01]  /*4f80*/  FFMA R32, R64, R68, R32 ;  /* 0x0000004440207223 */ /* 0x000fe20000000020 */
[----:B------:R-:W-:Y:S01]  /*4f90*/  FFMA R124, R67, R19, R18 ;  /* 0x00000013437c7223 */ /* 0x000fe20000000012 */
[----:B------:R-:W-:Y:S01]  /*4fa0*/  FFMA R74, R66, R74, R73 ;  /* 0x0000004a424a7223 */ /* 0x000fe20000000049 */
[----:B------:R-:W5:Y:S01]  /*4fb0*/  LDS.128 R16, [UR5+0x26b0] ;  /* 0x0026b005ff107984 */ /* 0x000f620008000c00 */
[----:B------:R-:W-:-:S02]  /*4fc0*/  FFMA R69, R65, R69, R32 ;  /* 0x0000004541457223 */ /* 0x000fc40000000020 */
[----:B------:R-:W-:Y:S02]  /*4fd0*/  FFMA R147, R67, R75, R74 ;  /* 0x0000004b43937223 */ /* 0x000fe4000000004a */
[----:B------:R-:W5:Y:S01]  /*4fe0*/  LDS.128 R72, [UR5+0x39b0] ;  /* 0x0039b005ff487984 */ /* 0x000f620008000c00 */
[----:B------:R-:W-:Y:S01]  /*4ff0*/  FFMA R70, R66, R70, R69 ;  /* 0x0000004642467223 */ /* 0x000fe20000000045 */
        /* <DEDUP_REMOVED lines=9> */
[----:B------:R-:W-:Y:S01]  /*5090*/  FFMA R86, R67, R7, R6 ;  /* 0x0000000743567223 */ /* 0x000fe20000000006 */
[C---:B---3--:R-:W-:Y:S01]  /*50a0*/  FFMA R20, R64.reuse, R20, R94 ;  /* 0x0000001440147223 */ /* 0x048fe2000000005e */
[----:B------:R-:W1:Y:S01]  /*50b0*/  LDS.128 R4, [UR5+0x2b30] ;  /* 0x002b3005ff047984 */ /* 0x000e620008000c00 */
[C---:B------:R-:W-:Y:S01]  /*50c0*/  FFMA R9, R65.reuse, R9, R8 ;  /* 0x0000000941097223 */ /* 0x040fe20000000008 */
[----:B----4-:R-:W-:Y:S01]  /*50d0*/  FFMA R24, R64, R24, R76 ;  /* 0x0000001840187223 */ /* 0x010fe2000000004c */
[----:B------:R-:W-:-:S02]  /*50e0*/  FFMA R21, R65, R21, R20 ;  /* 0x0000001541157223 */ /* 0x000fc40000000014 */
[----:B------:R-:W-:Y:S01]  /*50f0*/  FFMA R10, R66, R10, R9 ;  /* 0x0000000a420a7223 */ /* 0x000fe20000000009 */
[----:B-----5:R-:W-:Y:S01]  /*5100*/  FFMA R16, R64, R16, R90 ;  /* 0x0000001040107223 */ /* 0x020fe2000000005a */
[C---:B------:R-:W-:Y:S01]  /*5110*/  FFMA R22, R66.reuse, R22, R21 ;  /* 0x0000001642167223 */ /* 0x040fe20000000015 */
[----:B------:R-:W-:Y:S01]  /*5120*/  FFMA R25, R65, R25, R24 ;  /* 0x0000001941197223 */ /* 0x000fe20000000018 */
[----:B------:R-:W-:Y:S01]  /*5130*/  FFMA R94, R67, R11, R10 ;  /* 0x0000000b435e7223 */ /* 0x000fe2000000000a */
[----:B------:R-:W-:Y:S01]  /*5140*/  FFMA R17, R65, R17, R16 ;  /* 0x0000001141117223 */ /* 0x000fe20000000010 */
[----:B------:R-:W2:Y:S01]  /*5150*/  LDS.128 R8, [UR5+0x2a30] ;  /* 0x002a3005ff087984 */ /* 0x000ea20008000c00 */
[----:B------:R-:W-:Y:S01]  /*5160*/  FFMA R122, R67, R23, R22 ;  /* 0x00000017437a7223 */ /* 0x000fe20000000016 */
[C---:B------:R-:W-:Y:S01]  /*5170*/  FFMA R26, R66.reuse, R26, R25 ;  /* 0x0000001a421a7223 */ /* 0x040fe20000000019 */
[----:B------:R-:W-:Y:S01]  /*5180*/  FFMA R18, R66, R18, R17 ;  /* 0x0000001242127223 */ /* 0x000fe20000000011 */
[----:B------:R-:W3:Y:S01]  /*5190*/  LDS.128 R20, [UR5+0x2ab0] ;  /* 0x002ab005ff147984 */ /* 0x000ee20008000c00 */
[----:B------:R-:W-:-:S02]  /*51a0*/  FFMA R30, R64, R72, R30 ;  /* 0x00000048401e7223 */ /* 0x000fc4000000001e */
[----:B------:R-:W-:Y:S02]  /*51b0*/  FFMA R90, R67, R19, R18 ;  /* 0x00000013435a7223 */ /* 0x000fe40000000012 */
[----:B------:R-:W4:Y:S01]  /*51c0*/  LDS.128 R16, [UR5+0x29b0] ;  /* 0x0029b005ff107984 */ /* 0x000f220008000c00 */
[----:B------:R-:W-:-:S04]  /*51d0*/  FFMA R73, R65, R73, R30 ;  /* 0x0000004941497223 */ /* 0x000fc8000000001e */
        /* <DEDUP_REMOVED lines=12> */
[----:B------:R-:W-:Y:S01]  /*52a0*/  FFMA R9, R65, R9, R8 ;  /* 0x0000000941097223 */ /* 0x000fe20000000008 */
[----:B---3--:R-:W-:-:S03]  /*52b0*/  FFMA R20, R64, R20, R118 ;  /* 0x0000001440147223 */ /* 0x008fc60000000076 */
[----:B------:R-:W-:Y:S01]  /*52c0*/  FFMA R10, R66, R10, R9 ;  /* 0x0000000a420a7223 */ /* 0x000fe20000000009 */
[----:B------:R-:W-:Y:S01]  /*52d0*/  FFMA R21, R65, R21, R20 ;  /* 0x0000001541157223 */ /* 0x000fe20000000014 */
[----:B----4-:R-:W-:Y:S02]  /*52e0*/  FFMA R16, R64, R16, R161 ;  /* 0x0000001040107223 */ /* 0x010fe400000000a1 */
[----:B------:R-:W-:Y:S01]  /*52f0*/  FFMA R116, R67, R11, R10 ;  /* 0x0000000b43747223 */ /* 0x000fe2000000000a */
[C---:B------:R-:W-:Y:S01]  /*5300*/  FFMA R22, R66.reuse, R22, R21 ;  /* 0x0000001642167223 */ /* 0x040fe20000000015 */
[----:B------:R-:W2:Y:S01]  /*5310*/  LDS.128 R8, [UR5+0x2d30] ;  /* 0x002d3005ff087984 */ /* 0x000ea20008000c00 */
[----:B------:R-:W-:Y:S02]  /*5320*/  FFMA R17, R65, R17, R16 ;  /* 0x0000001141117223 */ /* 0x000fe40000000010 */
[----:B------:R-:W-:Y:S02]  /*5330*/  FFMA R118, R67, R23, R22 ;  /* 0x0000001743767223 */ /* 0x000fe40000000016 */
[----:B------:R-:W3:Y:S01]  /*5340*/  LDS.128 R20, [UR5+0x2db0] ;  /* 0x002db005ff147984 */ /* 0x000ee20008000c00 */
[----:B------:R-:W-:-:S04]  /*5350*/  FFMA R18, R66, R18, R17 ;  /* 0x0000001242127223 */ /* 0x000fc80000000011 */
[----:B------:R-:W-:Y:S02]  /*5360*/  FFMA R161, R67, R19, R18 ;  /* 0x0000001343a17223 */ /* 0x000fe40000000012 */
        /* <DEDUP_REMOVED lines=15> */
[----:B------:R-:W-:-:S03]  /*5460*/  FFMA R21, R65, R21, R20 ;  /* 0x0000001541157223 */ /* 0x000fc60000000014 */
[C---:B------:R-:W-:Y:S01]  /*5470*/  FFMA R159, R67.reuse, R11, R10 ;  /* 0x0000000b439f7223 */ /* 0x040fe2000000000a */
[----:B------:R-:W-:Y:S01]  /*5480*/  FFMA R22, R66, R22, R21 ;  /* 0x0000001642167223 */ /* 0x000fe20000000015 */
[----:B------:R-:W2:Y:S01]  /*5490*/  LDS.128 R8, [UR5+0x3030] ;  /* 0x00303005ff087984 */ /* 0x000ea20008000c00 */
[----:B----4-:R-:W-:Y:S01]  /*54a0*/  FFMA R16, R64, R16, R84 ;  /* 0x0000001040107223 */ /* 0x010fe20000000054 */
[C---:B------:R-:W-:Y:S01]  /*54b0*/  FFMA R84, R67.reuse, R27, R26 ;  /* 0x0000001b43547223 */ /* 0x040fe2000000001a */
[----:B------:R-:W-:Y:S01]  /*54c0*/  FFMA R165, R67, R23, R22 ;  /* 0x0000001743a57223 */ /* 0x000fe20000000016 */
[----:B------:R-:W3:Y:S01]  /*54d0*/  LDS.128 R24, [UR5+0x2fb0] ;  /* 0x002fb005ff187984 */ /* 0x000ee20008000c00 */
[----:B------:R-:W-:-:S03]  /*54e0*/  FFMA R17, R65, R17, R16 ;  /* 0x0000001141117223 */ /* 0x000fc60000000010 */
[----:B------:R-:W4:Y:S01]  /*54f0*/  LDS.128 R20, [UR5+0x30b0] ;  /* 0x0030b005ff147984 */ /* 0x000f220008000c00 */
[----:B------:R-:W-:-:S04]  /*5500*/  FFMA R18, R66, R18, R17 ;  /* 0x0000001242127223 */ /* 0x000fc80000000011 */
[----:B------:R-:W-:Y:S02]  /*5510*/  FFMA R114, R67, R19, R18 ;  /* 0x0000001343727223 */ /* 0x000fe40000000012 */
[----:B------:R-:W5:Y:S01]  /*5520*/  LDS.128 R16, [UR5+0x2f30] ;  /* 0x002f3005ff107984 */ /* 0x000f620008000c00 */
[----:B0-----:R-:W-:-:S04]  /*5530*/  FFMA R12, R64, R12, R153 ;  /* 0x0000000c400c7223 */ /* 0x001fc80000000099 */
[----:B------:R-:W-:Y:S01]  /*5540*/  FFMA R13, R65, R13, R12 ;  /* 0x0000000d410d7223 */ /* 0x000fe2000000000c */
[----:B-1----:R-:W-:-:S03]  /*5550*/  FFMA R4, R64, R4, R157 ;  /* 0x0000000440047223 */ /* 0x002fc6000000009d */
[----:B------:R-:W-:Y:S01]  /*5560*/  FFMA R14, R66, R14, R13 ;  /* 0x0000000e420e7223 */ /* 0x000fe2000000000d */
[----:B------:R-:W-:-:S03]  /*5570*/  FFMA R5, R65, R5, R4 ;  /* 0x0000000541057223 */ /* 0x000fc60000000004 */
[----:B------:R-:W-:Y:S01]  /*5580*/  FFMA R153, R67, R15, R14 ;  /* 0x0000000f43997223 */ /* 0x000fe2000000000e */
[----:B------:R-:W-:Y:S01]  /*5590*/  FFMA R6, R66, R6, R5 ;  /* 0x0000000642067223 */ /* 0x000fe20000000005 */
[----:B------:R-:W0:Y:S01]  /*55a0*/  LDS.128 R12, [UR5+0x3130] ;  /* 0x00313005ff0c7984 */ /* 0x000e220008000c00 */
[----:B--2---:R-:W-:-:S04]  /*55b0*/  FFMA R8, R64, R8, R108 ;  /* 0x0000000840087223 */ /* 0x004fc8000000006c */
[----:B------:R-:W-:Y:S01]  /*55c0*/  FFMA R9, R65, R9, R8 ;  /* 0x0000000941097223 */ /* 0x000fe20000000008 */
[----:B---3--:R-:W-:-:S03]  /*55d0*/  FFMA R24, R64, R24, R127 ;  /* 0x0000001840187223 */ /* 0x008fc6000000007f */
[----:B------:R-:W-:Y:S01]  /*55e0*/  FFMA R10, R66, R10, R9 ;  /* 0x0000000a420a7223 */ /* 0x000fe20000000009 */
[C---:B----4-:R-:W-:Y:S01]  /*55f0*/  FFMA R20, R64.reuse, R20, R77 ;  /* 0x0000001440147223 */ /* 0x050fe2000000004d */
[----:B------:R-:W-:Y:S02]  /*5600*/  FFMA R25, R65, R25, R24 ;  /* 0x0000001941197223 */ /* 0x000fe40000000018 */
[----:B------:R-:W-:Y:S01]  /*5610*/  FFMA R108, R67, R11, R10 ;  /* 0x0000000b436c7223 */ /* 0x000fe2000000000a */
[C---:B------:R-:W-:Y:S01]  /*5620*/  FFMA R21, R65.reuse, R21, R20 ;  /* 0x0000001541157223 */ /* 0x040fe20000000014 */
[----:B------:R-:W1:Y:S01]  /*5630*/  LDS.128 R8, [UR5+0x32b0] ;  /* 0x0032b005ff087984 */ /* 0x000e620008000c00 */
[----:B-----5:R-:W-:Y:S01]  /*5640*/  FFMA R16, R64, R16, R110 ;  /* 0x0000001040107223 */ /* 0x020fe2000000006e */
[C---:B------:R-:W-:Y:S01]  /*5650*/  FFMA R26, R66.reuse, R26, R25 ;  /* 0x0000001a421a7223 */ /* 0x040fe20000000019 */
[C---:B------:R-:W-:Y:S02]  /*5660*/  FFMA R22, R66.reuse, R22, R21 ;  /* 0x0000001642167223 */ /* 0x040fe40000000015 */
[----:B------:R-:W-:Y:S01]  /*5670*/  FFMA R17, R65, R17, R16 ;  /* 0x0000001141117223 */ /* 0x000fe20000000010 */
[C---:B------:R-:W-:Y:S01]  /*5680*/  FFMA R127, R67.reuse, R27, R26 ;  /* 0x0000001b437f7223 */ /* 0x040fe2000000001a */
[----:B------:R-:W-:Y:S01]  /*5690*/  FFMA R77, R67, R23, R22 ;  /* 0x00000017434d7223 */ /* 0x000fe20000000016 */
[----:B------:R-:W2:Y:S01]  /*56a0*/  LDS.128 R24, [UR5+0x3330] ;  /* 0x00333005ff187984 */ /* 0x000ea20008000c00 */
[----:B------:R-:W-:-:S03]  /*56b0*/  FFMA R18, R66, R18, R17 ;  /* 0x0000001242127223 */ /* 0x000fc60000000011 */
[----:B------:R-:W3:Y:S01]  /*56c0*/  LDS.128 R20, [UR5+0x33b0] ;  /* 0x0033b005ff147984 */ /* 0x000ee20008000c00 */
[----:B------:R-:W-:-:S03]  /*56d0*/  FFMA R110, R67, R19, R18 ;  /* 0x00000013436e7223 */ /* 0x000fc60000000012 */
[----:B------:R-:W4:Y:S01]  /*56e0*/  LDS.128 R16, [UR5+0x31b0] ;  /* 0x0031b005ff107984 */ /* 0x000f220008000c00 */
[----:B0-----:R-:W-:Y:S01]  /*56f0*/  FFMA R12, R64, R12, R104 ;  /* 0x0000000c400c7223 */ /* 0x001fe20000000068 */
[----:B------:R-:W-:Y:S02]  /*5700*/  FFMA R104, R67, R7, R6 ;  /* 0x0000000743687223 */ /* 0x000fe40000000006 */
[----:B------:R-:W0:Y:S01]  /*5710*/  LDS.128 R4, [UR5+0x3530] ;  /* 0x00353005ff047984 */ /* 0x000e220008000c00 */
[----:B------:R-:W-:-:S04]  /*5720*/  FFMA R13, R65, R13, R12 ;  /* 0x0000000d410d7223 */ /* 0x000fc8000000000c */
[----:B------:R-:W-:-:S04]  /*5730*/  FFMA R14, R66, R14, R13 ;  /* 0x0000000e420e7223 */ /* 0x000fc8000000000d */
[----:B------:R-:W-:Y:S02]  /*5740*/  FFMA R157, R67, R15, R14 ;  /* 0x0000000f439d7223 */ /* 0x000fe4000000000e */
[----:B------:R-:W5:Y:S01]  /*5750*/  LDS.128 R12, [UR5+0x3430] ;  /* 0x00343005ff0c7984 */ /* 0x000f620008000c00 */
[----:B-1----:R-:W-:-:S04]  /*5760*/  FFMA R8, R64, R8, R79 ;  /* 0x0000000840087223 */ /* 0x002fc8000000004f */
[----:B------:R-:W-:-:S04]  /*5770*/  FFMA R9, R65, R9, R8 ;  /* 0x0000000941097223 */ /* 0x000fc80000000008 */
[----:B------:R-:W-:Y:S01]  /*5780*/  FFMA R10, R66, R10, R9 ;  /* 0x0000000a420a7223 */ /* 0x000fe20000000009 */
[----:B--2---:R-:W-:-:S03]  /*5790*/  FFMA R24, R64, R24, R155 ;  /* 0x0000001840187223 */ /* 0x004fc6000000009b */
[----:B------:R-:W-:Y:S01]  /*57a0*/  FFMA R79, R67, R11, R10 ;  /* 0x0000000b434f7223 */ /* 0x000fe2000000000a */
[C---:B---3--:R-:W-:Y:S01]  /*57b0*/  FFMA R20, R64.reuse, R20, R102 ;  /* 0x0000001440147223 */ /* 0x048fe20000000066 */
[----:B------:R-:W1:Y:S01]  /*57c0*/  LDS.128 R8, [UR5+0x35b0] ;  /* 0x0035b005ff087984 */ /* 0x000e620008000c00 */
[C---:B------:R-:W-:Y:S01]  /*57d0*/  FFMA R25, R65.reuse, R25, R24 ;  /* 0x0000001941197223 */ /* 0x040fe20000000018 */
[----:B----4-:R-:W-:Y:S01]  /*57e0*/  FFMA R16, R64, R16, R106 ;  /* 0x0000001040107223 */ /* 0x010fe2000000006a */
[C---:B------:R-:W-:Y:S02]  /*57f0*/  FFMA R21, R65.reuse, R21, R20 ;  /* 0x0000001541157223 */ /* 0x040fe40000000014 */
[C---:B------:R-:W-:Y:S01]  /*5800*/  FFMA R26, R66.reuse, R26, R25 ;  /* 0x0000001a421a7223 */ /* 0x040fe20000000019 */
[----:B------:R-:W-:Y:S01]  /*5810*/  FFMA R17, R65, R17, R16 ;  /* 0x0000001141117223 */ /* 0x000fe20000000010 */
[----:B------:R-:W-:-:S03]  /*5820*/  FFMA R22, R66, R22, R21 ;  /* 0x0000001642167223 */ /* 0x000fc60000000015 */
[----:B------:R-:W-:Y:S01]  /*5830*/  FFMA R18, R66, R18, R17 ;  /* 0x0000001242127223 */ /* 0x000fe20000000011 */
[C---:B------:R-:W-:Y:S02]  /*5840*/  FFMA R155, R67.reuse, R23, R22 ;  /* 0x00000017439b7223 */ /* 0x040fe40000000016 */
[----:B------:R-:W2:Y:S01]  /*5850*/  LDS.128 R20, [UR5+0x3630] ;  /* 0x00363005ff147984 */ /* 0x000ea20008000c00 */
[----:B------:R-:W-:Y:S01]  /*5860*/  FFMA R106, R67, R19, R18 ;  /* 0x00000013436a7223 */ /* 0x000fe20000000012 */
[----:B0-----:R-:W-:Y:S02]  /*5870*/  FFMA R4, R64, R4, R145 ;  /* 0x0000000440047223 */ /* 0x001fe40000000091 */
[----:B------:R-:W0:Y:S02]  /*5880*/  LDS.128 R16, [UR5+0x34b0] ;  /* 0x0034b005ff107984 */ /* 0x000e240008000c00 */
[----:B------:R-:W-:-:S04]  /*5890*/  FFMA R5, R65, R5, R4 ;  /* 0x0000000541057223 */ /* 0x000fc80000000004 */
[----:B------:R-:W-:Y:S01]  /*58a0*/  FFMA R6, R66, R6, R5 ;  /* 0x0000000642067223 */ /* 0x000fe20000000005 */
[----:B-----5:R-:W-:-:S04]  /*58b0*/  FFMA R12, R64, R12, R125 ;  /* 0x0000000c400c7223 */ /* 0x020fc8000000007d */
[----:B------:R-:W-:-:S04]  /*58c0*/  FFMA R13, R65, R13, R12 ;  /* 0x0000000d410d7223 */ /* 0x000fc8000000000c */
[----:B------:R-:W-:-:S04]  /*58d0*/  FFMA R14, R66, R14, R13 ;  /* 0x0000000e420e7223 */ /* 0x000fc8000000000d */
[----:B------:R-:W-:Y:S02]  /*58e0*/  FFMA R125, R67, R15, R14 ;  /* 0x0000000f437d7223 */ /* 0x000fe4000000000e */
[----:B------:R-:W3:Y:S01]  /*58f0*/  LDS.128 R12, [UR5+0x3730] ;  /* 0x00373005ff0c7984 */ /* 0x000ee20008000c00 */
[----:B-1----:R-:W-:-:S04]  /*5900*/  FFMA R8, R64, R8, R141 ;  /* 0x0000000840087223 */ /* 0x002fc8000000008d */
[----:B------:R-:W-:-:S04]  /*5910*/  FFMA R9, R65, R9, R8 ;  /* 0x0000000941097223 */ /* 0x000fc80000000008 */
[----:B------:R-:W-:-:S04]  /*5920*/  FFMA R10, R66, R10, R9 ;  /* 0x0000000a420a7223 */ /* 0x000fc80000000009 */
[C---:B------:R-:W-:Y:S01]  /*5930*/  FFMA R141, R67.reuse, R11, R10 ;  /* 0x0000000b438d7223 */ /* 0x040fe2000000000a */
[C---:B--2---:R-:W-:Y:S01]  /*5940*/  FFMA R20, R64.reuse, R20, R151 ;  /* 0x0000001440147223 */ /* 0x044fe20000000097 */
[----:B------:R-:W1:Y:S01]  /*5950*/  LDS.128 R8, [UR5+0x3ab0] ;  /* 0x003ab005ff087984 */ /* 0x000e620008000c00 */
[----:B------:R-:W-:Y:S02]  /*5960*/  FFMA R151, R67, R7, R6 ;  /* 0x0000000743977223 */ /* 0x000fe40000000006 */
[----:B------:R-:W-:Y:S01]  /*5970*/  FFMA R21, R65, R21, R20 ;  /* 0x0000001541157223 */ /* 0x000fe20000000014 */
[----:B------:R-:W2:Y:S01]  /*5980*/  LDS.128 R4, [UR5+0x3830] ;  /* 0x00383005ff047984 */ /* 0x000ea20008000c00 */
[----:B0-----:R-:W-:Y:S01]  /*5990*/  FFMA R16, R64, R16, R143 ;  /* 0x0000001040107223 */ /* 0x001fe2000000008f */
[----:B------:R-:W-:Y:S01]  /*59a0*/  FFMA R143, R67, R27, R26 ;  /* 0x0000001b438f7223 */ /* 0x000fe2000000001a */
[----:B------:R-:W-:Y:S01]  /*59b0*/  FFMA R22, R66, R22, R21 ;  /* 0x0000001642167223 */ /* 0x000fe20000000015 */
[----:B------:R-:W0:Y:S01]  /*59c0*/  LDS.128 R24, [UR5+0x36b0] ;  /* 0x0036b005ff187984 */ /* 0x000e220008000c00 */
[----:B------:R-:W-:-:S02]  /*59d0*/  FFMA R17, R65, R17, R16 ;  /* 0x0000001141117223 */ /* 0x000fc40000000010 */
[----:B------:R-:W-:Y:S02]  /*59e0*/  FFMA R102, R67, R23, R22 ;  /* 0x0000001743667223 */ /* 0x000fe40000000016 */
[----:B------:R-:W4:Y:S01]  /*59f0*/  LDS.128 R20, [UR5+0x38b0] ;  /* 0x0038b005ff147984 */ /* 0x000f220008000c00 */
[----:B------:R-:W-:-:S04]  /*5a00*/  FFMA R18, R66, R18, R17 ;  /* 0x0000001242127223 */ /* 0x000fc80000000011 */
[----:B------:R-:W-:Y:S02]  /*5a10*/  FFMA R145, R67, R19, R18 ;  /* 0x0000001343917223 */ /* 0x000fe40000000012 */
[----:B------:R-:W5:Y:S01]  /*5a20*/  LDS.128 R16, [UR5+0x37b0] ;  /* 0x0037b005ff107984 */ /* 0x000f620008000c00 */
[----:B---3--:R-:W-:-:S04]  /*5a30*/  FFMA R12, R64, R12, R149 ;  /* 0x0000000c400c7223 */ /* 0x008fc80000000095 */
[----:B------:R-:W-:-:S04]  /*5a40*/  FFMA R13, R65, R13, R12 ;  /* 0x0000000d410d7223 */ /* 0x000fc8000000000c */
[----:B------:R-:W-:-:S04]  /*5a50*/  FFMA R14, R66, R14, R13 ;  /* 0x0000000e420e7223 */ /* 0x000fc8000000000d */
[----:B------:R-:W-:Y:S02]  /*5a60*/  FFMA R149, R67, R15, R14 ;  /* 0x0000000f43957223 */ /* 0x000fe4000000000e */
[----:B------:R-:W3:Y:S01]  /*5a70*/  LDS.128 R12, [UR5+0x3a30] ;  /* 0x003a3005ff0c7984 */ /* 0x000ee20008000c00 */
[----:B-1----:R-:W-:-:S03]  /*5a80*/  FFMA R8, R64, R8, R61 ;  /* 0x0000000840087223 */ /* 0x002fc6000000003d */
[----:B------:R-:W1:Y:S01]  /*5a90*/  LDS.128 R60, [UR5+0x3b30] ;  /* 0x003b3005ff3c7984 */ /* 0x000e620008000c00 */
[----:B--2---:R-:W-:Y:S01]  /*5aa0*/  FFMA R4, R64, R4, R133 ;  /* 0x0000000440047223 */ /* 0x004fe20000000085 */
[----:B------:R-:W-:-:S03]  /*5ab0*/  FFMA R9, R65, R9, R8 ;  /* 0x0000000941097223 */ /* 0x000fc60000000008 */
[C---:B------:R-:W-:Y:S01]  /*5ac0*/  FFMA R5, R65.reuse, R5, R4 ;  /* 0x0000000541057223 */ /* 0x040fe20000000004 */
[----:B------:R-:W-:Y:S01]  /*5ad0*/  FFMA R10, R66, R10, R9 ;  /* 0x0000000a420a7223 */ /* 0x000fe20000000009 */
[----:B0-----:R-:W-:Y:S02]  /*5ae0*/  FFMA R24, R64, R24, R139 ;  /* 0x0000001840187223 */ /* 0x001fe4000000008b */
[----:B------:R-:W-:Y:S01]  /*5af0*/  FFMA R6, R66, R6, R5 ;  /* 0x0000000642067223 */ /* 0x000fe20000000005 */
[----:B----4-:R-:W-:Y:S01]  /*5b00*/  FFMA R20, R64, R20, R137 ;  /* 0x0000001440147223 */ /* 0x010fe20000000089 */
[----:B------:R-:W-:Y:S02]  /*5b10*/  FFMA R25, R65, R25, R24 ;  /* 0x0000001941197223 */ /* 0x000fe40000000018 */
[----:B------:R-:W-:Y:S01]  /*5b20*/  FFMA R133, R67, R7, R6 ;  /* 0x0000000743857223 */ /* 0x000fe20000000006 */
[----:B------:R-:W-:Y:S01]  /*5b30*/  FFMA R21, R65, R21, R20 ;  /* 0x0000001541157223 */ /* 0x000fe20000000014 */
[----:B------:R-:W0:Y:S01]  /*5b40*/  LDS.128 R4, [UR5+0x3eb0] ;  /* 0x003eb005ff047984 */ /* 0x000e220008000c00 */
[----:B------:R-:W-:Y:S01]  /*5b50*/  FFMA R26, R66, R26, R25 ;  /* 0x0000001a421a7223 */ /* 0x000fe20000000019 */
[----:B-----5:R-:W-:Y:S01]  /*5b60*/  FFMA R16, R64, R16, R123 ;  /* 0x0000001040107223 */ /* 0x020fe2000000007b */
[----:B------:R-:W-:-:S02]  /*5b70*/  FFMA R22, R66, R22, R21 ;  /* 0x0000001642167223 */ /* 0x000fc40000000015 */
[----:B------:R-:W-:Y:S01]  /*5b80*/  FFMA R139, R67, R27, R26 ;  /* 0x0000001b438b7223 */ /* 0x000fe2000000001a */
[----:B------:R-:W-:Y:S01]  /*5b90*/  FFMA R17, R65, R17, R16 ;  /* 0x0000001141117223 */ /* 0x000fe20000000010 */
[C---:B------:R-:W-:Y:S01]  /*5ba0*/  FFMA R137, R67.reuse, R23, R22 ;  /* 0x0000001743897223 */ /* 0x040fe20000000016 */
[----:B------:R-:W2:Y:S02]  /*5bb0*/  LDS.128 R24, [UR5+0x3e30] ;  /* 0x003e3005ff187984 */ /* 0x000ea40008000c00 */
[----:B------:R-:W-:Y:S02]  /*5bc0*/  FFMA R18, R66, R18, R17 ;  /* 0x0000001242127223 */ /* 0x000fe40000000011 */
[----:B------:R-:W4:Y:S02]  /*5bd0*/  LDS.128 R20, [UR5+0x3f30] ;  /* 0x003f3005ff147984 */ /* 0x000f240008000c00 */
[----:B------:R-:W-:Y:S02]  /*5be0*/  FFMA R123, R67, R19, R18 ;  /* 0x00000013437b7223 */ /* 0x000fe40000000012 */
[----:B------:R-:W5:Y:S01]  /*5bf0*/  LDS.128 R16, [UR5+0x3fb0] ;  /* 0x003fb005ff107984 */ /* 0x000f620008000c00 */
[----:B---3--:R-:W-:-:S03]  /*5c00*/  FFMA R12, R64, R12, R57 ;  /* 0x0000000c400c7223 */ /* 0x008fc60000000039 */
[----:B------:R-:W3:Y:S01]  /*5c10*/  LDS.128 R56, [UR5+0x3bb0] ;  /* 0x003bb005ff387984 */ /* 0x000ee20008000c00 */
[----:B-1----:R-:W-:Y:S01]  /*5c20*/  FFMA R60, R64, R60, R37 ;  /* 0x0000003c403c7223 */ /* 0x002fe20000000025 */
[C---:B------:R-:W-:Y:S02]  /*5c30*/  FFMA R13, R65.reuse, R13, R12 ;  /* 0x0000000d410d7223 */ /* 0x040fe4000000000c */
[----:B------:R-:W1:Y:S01]  /*5c40*/  LDS.128 R36, [UR5+0x3cb0] ;  /* 0x003cb005ff247984 */ /* 0x000e620008000c00 */
[----:B------:R-:W-:Y:S01]  /*5c50*/  FFMA R61, R65, R61, R60 ;  /* 0x0000003d413d7223 */ /* 0x000fe2000000003c */
[----:B------:R-:W-:-:S03]  /*5c60*/  FFMA R14, R66, R14, R13 ;  /* 0x0000000e420e7223 */ /* 0x000fc6000000000d */
[----:B------:R-:W-:Y:S01]  /*5c70*/  FFMA R62, R66, R62, R61 ;  /* 0x0000003e423e7223 */ /* 0x000fe2000000003d */
[----:B0-----:R-:W-:-:S04]  /*5c80*/  FFMA R132, R64, R4, R132 ;  /* 0x0000000440847223 */ /* 0x001fc80000000084 */
[----:B------:R-:W-:-:S04]  /*5c90*/  FFMA R5, R65, R5, R132 ;  /* 0x0000000541057223 */ /* 0x000fc80000000084 */
[----:B------:R-:W-:Y:S01]  /*5ca0*/  FFMA R6, R66, R6, R5 ;  /* 0x0000000642067223 */ /* 0x000fe20000000005 */
[C---:B--2---:R-:W-:Y:S01]  /*5cb0*/  FFMA R24, R64.reuse, R24, R134 ;  /* 0x0000001840187223 */ /* 0x044fe20000000086 */
[----:B----4-:R-:W-:-:S03]  /*5cc0*/  FFMA R20, R64, R20, R130 ;  /* 0x0000001440147223 */ /* 0x010fc60000000082 */
[C---:B------:R-:W-:Y:S01]  /*5cd0*/  FFMA R25, R65.reuse, R25, R24 ;  /* 0x0000001941197223 */ /* 0x040fe20000000018 */
[C---:B------:R-:W-:Y:S01]  /*5ce0*/  FFMA R21, R65.reuse, R21, R20 ;  /* 0x0000001541157223 */ /* 0x040fe20000000014 */
[----:B-----5:R-:W-:Y:S02]  /*5cf0*/  FFMA R16, R64, R16, R128 ;  /* 0x0000001040107223 */ /* 0x020fe40000000080 */
[C---:B------:R-:W-:Y:S01]  /*5d00*/  FFMA R26, R66.reuse, R26, R25 ;  /* 0x0000001a421a7223 */ /* 0x040fe20000000019 */
[----:B------:R-:W-:Y:S01]  /*5d10*/  FFMA R22, R66, R22, R21 ;  /* 0x0000001642167223 */ /* 0x000fe20000000015 */
[----:B------:R-:W-:Y:S01]  /*5d20*/  FFMA R17, R65, R17, R16 ;  /* 0x0000001141117223 */ /* 0x000fe20000000010 */
[----:B---3--:R-:W-:Y:S01]  /*5d30*/  FFMA R56, R64, R56, R53 ;  /* 0x0000003840387223 */ /* 0x008fe20000000035 */
[----:B------:R-:W-:Y:S01]  /*5d40*/  FFMA R61, R67, R27, R26 ;  /* 0x0000001b433d7223 */ /* 0x000fe2000000001a */
[----:B------:R-:W0:Y:S01]  /*5d50*/  LDS.128 R52, [UR5+0x3c30] ;  /* 0x003c3005ff347984 */ /* 0x000e220008000c00 */
[----:B------:R-:W-:Y:S01]  /*5d60*/  FFMA R18, R66, R18, R17 ;  /* 0x0000001242127223 */ /* 0x000fe20000000011 */
[----:B-1----:R-:W-:Y:S01]  /*5d70*/  FFMA R28, R64, R36, R28 ;  /* 0x00000024401c7223 */ /* 0x002fe2000000001c */
[C---:B------:R-:W-:Y:S01]  /*5d80*/  FFMA R57, R65.reuse, R57, R56 ;  /* 0x0000003941397223 */ /* 0x040fe20000000038 */
[----:B------:R-:W-:Y:S02]  /*5d90*/  LDS.128 R24, [UR5+0x2540] ;  /* 0x00254005ff187984 */ /* 0x000fe40008000c00 */
[----:B------:R-:W-:Y:S01]  /*5da0*/  FFMA R37, R65, R37, R28 ;  /* 0x0000002541257223 */ /* 0x000fe2000000001c */
[----:B------:R-:W-:Y:S01]  /*5db0*/  FFMA R58, R66, R58, R57 ;  /* 0x0000003a423a7223 */ /* 0x000fe20000000039 */
[----:B------:R-:W-:-:S02]  /*5dc0*/  FFMA R57, R67, R11, R10 ;  /* 0x0000000b43397223 */ /* 0x000fc4000000000a */
[----:B------:R-:W-:Y:S01]  /*5dd0*/  LDS.128 R8, [UR5+0x2140] ;  /* 0x00214005ff087984 */ /* 0x000fe20008000c00 */
[----:B------:R-:W-:Y:S01]  /*5de0*/  FFMA R38, R66, R38, R37 ;  /* 0x0000002642267223 */ /* 0x000fe20000000025 */
[----:B------:R-:W-:Y:S02]  /*5df0*/  FFMA R37, R67, R15, R14 ;  /* 0x0000000f43257223 */ /* 0x000fe4000000000e */
[----:B------:R-:W-:Y:S01]  /*5e00*/  LDS.128 R12, [UR5+0x20c0] ;  /* 0x0020c005ff0c7984 */ /* 0x000fe20008000c00 */
[----:B0-----:R-:W-:-:S03]  /*5e10*/  FFMA R52, R64, R52, R33 ;  /* 0x0000003440347223 */ /* 0x001fc60000000021 */
[----:B------:R-:W0:Y:S01]  /*5e20*/  LDS.128 R32, [UR5+0x3d30] ;  /* 0x003d3005ff207984 */ /* 0x000e220008000c00 */
[----:B------:R-:W-:-:S04]  /*5e30*/  FFMA R53, R65, R53, R52 ;  /* 0x0000003541357223 */ /* 0x000fc80000000034 */
[----:B------:R-:W-:Y:S01]  /*5e40*/  FFMA R54, R66, R54, R53 ;  /* 0x0000003642367223 */ /* 0x000fe20000000035 */
[----:B------:R-:W-:Y:S02]  /*5e50*/  FFMA R53, R67, R23, R22 ;  /* 0x0000001743357223 */ /* 0x000fe40000000016 */
[----:B------:R-:W-:Y:S01]  /*5e60*/  LDS.128 R20, [UR5+0x22c0] ;  /* 0x0022c005ff147984 */ /* 0x000fe20008000c00 */
[----:B0-----:R-:W-:-:S03]  /*5e70*/  FFMA R32, R64, R32, R29 ;  /* 0x0000002040207223 */ /* 0x001fc6000000001d */
[----:B------:R-:W0:Y:S01]  /*5e80*/  LDS.128 R28, [UR5+0x3db0] ;  /* 0x003db005ff1c7984 */ /* 0x000e220008000c00 */
[----:B------:R-:W-:Y:S01]  /*5e90*/  FFMA R33, R65, R33, R32 ;  /* 0x0000002141217223 */ /* 0x000fe20000000020 */
[C---:B------:R-:W-:Y:S02]  /*5ea0*/  FFMA R32, R67.reuse, R75, R74 ;  /* 0x0000004b43207223 */ /* 0x040fe4000000004a */
[----:B------:R-:W-:Y:S01]  /*5eb0*/  LDS.128 R72, [UR5+0x2040] ;  /* 0x00204005ff487984 */ /* 0x000fe20008000c00 */
[----:B------:R-:W-:Y:S01]  /*5ec0*/  FFMA R52, R66, R34, R33 ;  /* 0x0000002242347223 */ /* 0x000fe20000000021 */
[C---:B------:R-:W-:Y:S01]  /*5ed0*/  FFMA R34, R67.reuse, R71, R70 ;  /* 0x0000004743227223 */ /* 0x040fe20000000046 */
[C---:B------:R-:W-:Y:S01]  /*5ee0*/  FFMA R33, R67.reuse, R63, R62 ;  /* 0x0000003f43217223 */ /* 0x040fe2000000003e */
[----:B------:R-:W1:Y:S01]  /*5ef0*/  LDS.128 R68, [R82+0x40] ;  /* 0x0000400052447984 */ /* 0x000e620000000c00 */
[----:B------:R-:W-:Y:S01]  /*5f00*/  FFMA R52, R67, R35, R52 ;  /* 0x0000002343347223 */ /* 0x000fe20000000034 */
[----:B0-----:R-:W-:-:S04]  /*5f10*/  FFMA R28, R64, R28, R136 ;  /* 0x0000001c401c7223 */ /* 0x001fc80000000088 */
[----:B------:R-:W-:Y:S01]  /*5f20*/  FFMA R29, R65, R29, R28 ;  /* 0x0000001d411d7223 */ /* 0x000fe2000000001c */
[----:B------:R-:W-:-:S03]  /*5f30*/  FFMA R28, R67, R39, R38 ;  /* 0x00000027431c7223 */ /* 0x000fc60000000026 */
[----:B------:R-:W-:Y:S01]  /*5f40*/  FFMA R4, R66, R30, R29 ;  /* 0x0000001e42047223 */ /* 0x000fe2000000001d */
[C---:B------:R-:W-:Y:S01]  /*5f50*/  FFMA R29, R67.reuse, R55, R54 ;  /* 0x00000037431d7223 */ /* 0x040fe20000000036 */
[C---:B------:R-:W-:Y:S01]  /*5f60*/  FFMA R55, R67.reuse, R7, R6 ;  /* 0x0000000743377223 */ /* 0x040fe20000000006 */
[C---:B-1----:R-:W-:Y:S01]  /*5f70*/  FFMA R72, R68.reuse, R72, R147 ;  /* 0x0000004844487223 */ /* 0x042fe20000000093 */
[C---:B------:R-:W-:Y:S01]  /*5f80*/  FFMA R63, R67.reuse, R31, R4 ;  /* 0x0000001f433f7223 */ /* 0x040fe20000000004 */
[C---:B------:R-:W-:Y:S01]  /*5f90*/  FFMA R8, R68.reuse, R8, R135 ;  /* 0x0000000844087223 */ /* 0x040fe20000000087 */
[----:B------:R-:W0:Y:S01]  /*5fa0*/  LDS.128 R4, [UR5+0x21c0] ;  /* 0x0021c005ff047984 */ /* 0x000e220008000c00 */
[----:B------:R-:W-:Y:S01]  /*5fb0*/  FFMA R147, R67, R19, R18 ;  /* 0x0000001343937223 */ /* 0x000fe20000000012 */
[C---:B------:R-:W-:Y:S01]  /*5fc0*/  FFMA R12, R68.reuse, R12, R131 ;  /* 0x0000000c440c7223 */ /* 0x040fe20000000083 */
[C---:B------:R-:W-:Y:S01]  /*5fd0*/  FFMA R9, R69.reuse, R9, R8 ;  /* 0x0000000945097223 */ /* 0x040fe20000000008 */
[----:B------:R-:W1:Y:S01]  /*5fe0*/  LDS.128 R16, [UR5+0x2240] ;  /* 0x00224005ff107984 */ /* 0x000e620008000c00 */
[----:B------:R-:W-:Y:S01]  /*5ff0*/  FFMA R20, R68, R20, R121 ;  /* 0x0000001444147223 */ /* 0x000fe20000000079 */
[C---:B------:R-:W-:Y:S01]  /*6000*/  FFMA R13, R69.reuse, R13, R12 ;  /* 0x0000000d450d7223 */ /* 0x040fe2000000000c */
[----:B------:R-:W-:Y:S01]  /*6010*/  FFMA R10, R70, R10, R9 ;  /* 0x0000000a460a7223 */ /* 0x000fe20000000009 */
        /* <DEDUP_REMOVED lines=8> */
[----:B------:R-:W2:Y:S01]  /*60a0*/  LDS.128 R12, [UR5+0x23c0] ;  /* 0x0023c005ff0c7984 */ /* 0x000ea20008000c00 */
[----:B------:R-:W-:Y:S01]  /*60b0*/  FFMA R121, R71, R23, R22 ;  /* 0x0000001747797223 */ /* 0x000fe20000000016 */
[----:B------:R-:W-:Y:S01]  /*60c0*/  FFMA R26, R70, R26, R25 ;  /* 0x0000001a461a7223 */ /* 0x000fe20000000019 */
[----:B------:R-:W-:Y:S01]  /*60d0*/  FFMA R30, R67, R59, R58 ;  /* 0x0000003b431e7223 */ /* 0x000fe2000000003a */
[----:B------:R-:W3:Y:S01]  /*60e0*/  LDS.128 R20, [UR5+0x25c0] ;  /* 0x0025c005ff147984 */ /* 0x000ee20008000c00 */
[----:B------:R-:W-:-:S03]  /*60f0*/  FFMA R135, R71, R75, R74 ;  /* 0x0000004b47877223 */ /* 0x000fc6000000004a */
[----:B------:R-:W4:Y:S04]  /*6100*/  LDS.128 R64, [UR5+0x3940] ;  /* 0x00394005ff407984 */ /* 0x000f280008000c00 */
[----:B------:R-:W5:Y:S01]  /*6110*/  LDS.128 R72, [UR5+0x39c0] ;  /* 0x0039c005ff487984 */ /* 0x000f620008000c00 */
[C---:B0-----:R-:W-:Y:S01]  /*6120*/  FFMA R4, R68.reuse, R4, R129 ;  /* 0x0000000444047223 */ /* 0x041fe20000000081 */
[----:B------:R-:W-:Y:S02]  /*6130*/  FFMA R129, R71, R11, R10 ;  /* 0x0000000b47817223 */ /* 0x000fe4000000000a */
[----:B------:R-:W0:Y:S01]  /*6140*/  LDS.128 R8, [UR5+0x2340] ;  /* 0x00234005ff087984 */ /* 0x000e220008000c00 */
[----:B------:R-:W-:Y:S01]  /*6150*/  FFMA R5, R69, R5, R4 ;  /* 0x0000000545057223 */ /* 0x000fe20000000004 */
[----:B-1----:R-:W-:-:S03]  /*6160*/  FFMA R16, R68, R16, R126 ;  /* 0x0000001044107223 */ /* 0x002fc6000000007e */
[----:B------:R-:W-:Y:S01]  /*6170*/  FFMA R6, R70, R6, R5 ;  /* 0x0000000646067223 */ /* 0x000fe20000000005 */
[----:B------:R-:W-:-:S03]  /*6180*/  FFMA R17, R69, R17, R16 ;  /* 0x0000001145117223 */ /* 0x000fc60000000010 */
[----:B------:R-:W-:Y:S01]  /*6190*/  FFMA R131, R71, R7, R6 ;  /* 0x0000000747837223 */ /* 0x000fe20000000006 */
[----:B------:R-:W-:Y:S01]  /*61a0*/  FFMA R18, R70, R18, R17 ;  /* 0x0000001246127223 */ /* 0x000fe20000000011 */
[----:B------:R-:W1:Y:S01]  /*61b0*/  LDS.128 R4, [UR5+0x2440] ;  /* 0x00244005ff047984 */ /* 0x000e620008000c00 */
[C---:B--2---:R-:W-:Y:S01]  /*61c0*/  FFMA R12, R68.reuse, R12, R124 ;  /* 0x0000000c440c7223 */ /* 0x044fe2000000007c */
[----:B---3--:R-:W-:-:S03]  /*61d0*/  FFMA R20, R68, R20, R98 ;  /* 0x0000001444147223 */ /* 0x008fc60000000062 */
[C---:B------:R-:W-:Y:S01]  /*61e0*/  FFMA R13, R69.reuse, R13, R12 ;  /* 0x0000000d450d7223 */ /* 0x040fe2000000000c */
[----:B------:R-:W-:-:S03]  /*61f0*/  FFMA R21, R69, R21, R20 ;  /* 0x0000001545157223 */ /* 0x000fc60000000014 */
[----:B------:R-:W-:Y:S01]  /*6200*/  FFMA R14, R70, R14, R13 ;  /* 0x0000000e460e7223 */ /* 0x000fe2000000000d */
[----:B----4-:R-:W-:Y:S01]  /*6210*/  FFMA R34, R68, R64, R34 ;  /* 0x0000004044227223 */ /* 0x010fe20000000022 */
[----:B------:R-:W-:Y:S01]  /*6220*/  FFMA R22, R70, R22, R21 ;  /* 0x0000001646167223 */ /* 0x000fe20000000015 */
[----:B-----5:R-:W-:Y:S02]  /*6230*/  FFMA R32, R68, R72, R32 ;  /* 0x0000004844207223 */ /* 0x020fe40000000020 */
[----:B------:R-:W-:Y:S01]  /*6240*/  FFMA R65, R69, R65, R34 ;  /* 0x0000004145417223 */ /* 0x000fe20000000022 */
[----:B------:R-:W-:Y:S01]  /*6250*/  FFMA R92, R71, R23, R22 ;  /* 0x00000017475c7223 */ /* 0x000fe20000000016 */
[----:B------:R-:W-:Y:S01]  /*6260*/  FFMA R73, R69, R73, R32 ;  /* 0x0000004945497223 */ /* 0x000fe20000000020 */
[----:B------:R-:W2:Y:S01]  /*6270*/  LDS.128 R20, [UR5+0x2840] ;  /* 0x00284005ff147984 */ /* 0x000ea20008000c00 */
[C---:B------:R-:W-:Y:S02]  /*6280*/  FFMA R66, R70.reuse, R66, R65 ;  /* 0x0000004246427223 */ /* 0x040fe40000000041 */
[----:B------:R-:W-:Y:S01]  /*6290*/  FFMA R74, R70, R74, R73 ;  /* 0x0000004a464a7223 */ /* 0x000fe20000000049 */
[----:B0-----:R-:W-:Y:S01]  /*62a0*/  FFMA R8, R68, R8, R100 ;  /* 0x0000000844087223 */ /* 0x001fe20000000064 */
[----:B------:R-:W-:-:S02]  /*62b0*/  FFMA R100, R71, R19, R18 ;  /* 0x0000001347647223 */ /* 0x000fc40000000012 */
[----:B------:R-:W0:Y:S01]  /*62c0*/  LDS.128 R16, [UR5+0x24c0] ;  /* 0x0024c005ff107984 */ /* 0x000e220008000c00 */
[----:B------:R-:W-:-:S04]  /*62d0*/  FFMA R9, R69, R9, R8 ;  /* 0x0000000945097223 */ /* 0x000fc80000000008 */
[----:B------:R-:W-:Y:S01]  /*62e0*/  FFMA R10, R70, R10, R9 ;  /* 0x0000000a460a7223 */ /* 0x000fe20000000009 */
[----:B-1----:R-:W-:-:S03]  /*62f0*/  FFMA R4, R68, R4, R96 ;  /* 0x0000000444047223 */ /* 0x002fc60000000060 */
[C---:B------:R-:W-:Y:S01]  /*6300*/  FFMA R138, R71.reuse, R11, R10 ;  /* 0x0000000b478a7223 */ /* 0x040fe2000000000a */
[----:B------:R-:W-:Y:S01]  /*6310*/  FFMA R96, R71, R15, R14 ;  /* 0x0000000f47607223 */ /* 0x000fe2000000000e */
[----:B------:R-:W1:Y:S01]  /*6320*/  LDS.128 R8, [UR5+0x2640] ;  /* 0x00264005ff087984 */ /* 0x000e620008000c00 */
[----:B------:R-:W-:-:S03]  /*6330*/  FFMA R5, R69, R5, R4 ;  /* 0x0000000545057223 */ /* 0x000fc60000000004 */
[----:B------:R-:W3:Y:S01]  /*6340*/  LDS.128 R12, [UR5+0x26c0] ;  /* 0x0026c005ff0c7984 */ /* 0x000ee20008000c00 */
[----:B------:R-:W-:-:S04]  /*6350*/  FFMA R6, R70, R6, R5 ;  /* 0x0000000646067223 */ /* 0x000fc80000000005 */
[----:B------:R-:W-:Y:S02]  /*6360*/  FFMA R98, R71, R7, R6 ;  /* 0x0000000747627223 */ /* 0x000fe40000000006 */
[----:B------:R-:W4:Y:S01]  /*6370*/  LDS.128 R4, [UR5+0x2740] ;  /* 0x00274005ff047984 */ /* 0x000f220008000c00 */
[----:B--2---:R-:W-:-:S04]  /*6380*/  FFMA R20, R68, R20, R122 ;  /* 0x0000001444147223 */ /* 0x004fc8000000007a */
[----:B------:R-:W-:-:S04]  /*6390*/  FFMA R21, R69, R21, R20 ;  /* 0x0000001545157223 */ /* 0x000fc80000000014 */
[----:B------:R-:W-:Y:S01]  /*63a0*/  FFMA R22, R70, R22, R21 ;  /* 0x0000001646167223 */ /* 0x000fe20000000015 */
[----:B0-----:R-:W-:-:S04]  /*63b0*/  FFMA R16, R68, R16, R88 ;  /* 0x0000001044107223 */ /* 0x001fc80000000058 */
[----:B------:R-:W-:-:S04]  /*63c0*/  FFMA R17, R69, R17, R16 ;  /* 0x0000001145117223 */ /* 0x000fc80000000010 */
[----:B------:R-:W-:Y:S01]  /*63d0*/  FFMA R18, R70, R18, R17 ;  /* 0x0000001246127223 */ /* 0x000fe20000000011 */
[----:B-1----:R-:W-:-:S03]  /*63e0*/  FFMA R8, R68, R8, R119 ;  /* 0x0000000844087223 */ /* 0x002fc60000000077 */
[----:B------:R-:W-:Y:S02]  /*63f0*/  FFMA R88, R71, R19, R18 ;  /* 0x0000001347587223 */ /* 0x000fe40000000012 */
[----:B------:R-:W0:Y:S01]  /*6400*/  LDS.128 R16, [UR5+0x27c0] ;  /* 0x0027c005ff107984 */ /* 0x000e220008000c00 */
[----:B------:R-:W-:Y:S01]  /*6410*/  FFMA R9, R69, R9, R8 ;  /* 0x0000000945097223 */ /* 0x000fe20000000008 */
[----:B---3--:R-:W-:Y:S01]  /*6420*/  FFMA R12, R68, R12, R90 ;  /* 0x0000000c440c7223 */ /* 0x008fe2000000005a */
[----:B------:R-:W-:Y:S02]  /*6430*/  FFMA R90, R71, R27, R26 ;  /* 0x0000001b475a7223 */ /* 0x000fe4000000001a */
[----:B------:R-:W-:Y:S01]  /*6440*/  FFMA R10, R70, R10, R9 ;  /* 0x0000000a460a7223 */ /* 0x000fe20000000009 */
[----:B------:R-:W1:Y:S01]  /*6450*/  LDS.128 R24, [UR5+0x28c0] ;  /* 0x0028c005ff187984 */ /* 0x000e620008000c00 */
[----:B------:R-:W-:Y:S01]  /*6460*/  FFMA R13, R69, R13, R12 ;  /* 0x0000000d450d7223 */ /* 0x000fe2000000000c */
[----:B----4-:R-:W-:Y:S01]  /*6470*/  FFMA R4, R68, R4, R94 ;  /* 0x0000000444047223 */ /* 0x010fe2000000005e */
[----:B------:R-:W-:-:S02]  /*6480*/  FFMA R94, R71, R11, R10 ;  /* 0x0000000b475e7223 */ /* 0x000fc4000000000a */
[----:B------:R-:W2:Y:S01]  /*6490*/  LDS.128 R8, [UR5+0x2940] ;  /* 0x00294005ff087984 */ /* 0x000ea20008000c00 */
[----:B------:R-:W-:Y:S01]  /*64a0*/  FFMA R14, R70, R14, R13 ;  /* 0x0000000e460e7223 */ /* 0x000fe2000000000d */
[----:B------:R-:W-:-:S03]  /*64b0*/  FFMA R5, R69, R5, R4 ;  /* 0x0000000545057223 */ /* 0x000fc60000000004 */
[C---:B------:R-:W-:Y:S01]  /*64c0*/  FFMA R119, R71.reuse, R15, R14 ;  /* 0x0000000f47777223 */ /* 0x040fe2000000000e */
[----:B------:R-:W-:Y:S01]  /*64d0*/  FFMA R6, R70, R6, R5 ;  /* 0x0000000646067223 */ /* 0x000fe20000000005 */
[----:B------:R-:W3:Y:S03]  /*64e0*/  LDS.128 R12, [UR5+0x29c0] ;  /* 0x0029c005ff0c7984 */ /* 0x000ee60008000c00 */
[----:B------:R-:W-:Y:S02]  /*64f0*/  FFMA R134, R71, R7, R6 ;  /* 0x0000000747867223 */ /* 0x000fe40000000006 */
[----:B------:R-:W4:Y:S01]  /*6500*/  LDS.128 R4, [UR5+0x2b40] ;  /* 0x002b4005ff047984 */ /* 0x000f220008000c00 */
[----:B0-----:R-:W-:-:S04]  /*6510*/  FFMA R16, R68, R16, R86 ;  /* 0x0000001044107223 */ /* 0x001fc80000000056 */
[----:B------:R-:W-:Y:S01]  /*6520*/  FFMA R17, R69, R17, R16 ;  /* 0x0000001145117223 */ /* 0x000fe20000000010 */
[----:B-1----:R-:W-:Y:S01]  /*6530*/  FFMA R24, R68, R24, R78 ;  /* 0x0000001844187223 */ /* 0x002fe2000000004e */
[----:B------:R-:W-:Y:S02]  /*6540*/  FFMA R78, R71, R23, R22 ;  /* 0x00000017474e7223 */ /* 0x000fe40000000016 */
[----:B------:R-:W-:Y:S01]  /*6550*/  FFMA R18, R70, R18, R17 ;  /* 0x0000001246127223 */ /* 0x000fe20000000011 */
[----:B------:R-:W0:Y:S01]  /*6560*/  LDS.128 R20, [UR5+0x2ac0] ;  /* 0x002ac005ff147984 */ /* 0x000e220008000c00 */
[----:B------:R-:W-:Y:S01]  /*6570*/  FFMA R25, R69, R25, R24 ;  /* 0x0000001945197223 */ /* 0x000fe20000000018 */
[----:B--2---:R-:W-:Y:S01]  /*6580*/  FFMA R8, R68, R8, R120 ;  /* 0x0000000844087223 */ /* 0x004fe20000000078 */
[----:B------:R-:W-:Y:S02]  /*6590*/  FFMA R136, R71, R19, R18 ;  /* 0x0000001347887223 */ /* 0x000fe40000000012 */
[----:B------:R-:W1:Y:S01]  /*65a0*/  LDS.128 R16, [UR5+0x2a40] ;  /* 0x002a4005ff107984 */ /* 0x000e620008000c00 */
[----:B------:R-:W-:Y:S01]  /*65b0*/  FFMA R9, R69, R9, R8 ;  /* 0x0000000945097223 */ /* 0x000fe20000000008 */
[----:B------:R-:W-:Y:S01]  /*65c0*/  FFMA R26, R70, R26, R25 ;  /* 0x0000001a461a7223 */ /* 0x000fe20000000019 */
[----:B---3--:R-:W-:-:S02]  /*65d0*/  FFMA R12, R68, R12, R161 ;  /* 0x0000000c440c7223 */ /* 0x008fc400000000a1 */
[----:B------:R-:W-:Y:S01]  /*65e0*/  FFMA R10, R70, R10, R9 ;  /* 0x0000000a460a7223 */ /* 0x000fe20000000009 */
[----:B------:R-:W-:Y:S01]  /*65f0*/  FFMA R86, R71, R27, R26 ;  /* 0x0000001b47567223 */ /* 0x000fe2000000001a */
[----:B------:R-:W-:Y:S02]  /*6600*/  FFMA R13, R69, R13, R12 ;  /* 0x0000000d450d7223 */ /* 0x000fe4000000000c */
[----:B------:R-:W-:Y:S01]  /*6610*/  FFMA R130, R71, R11, R10 ;  /* 0x0000000b47827223 */ /* 0x000fe2000000000a */
[----:B------:R-:W2:Y:S01]  /*6620*/  LDS.128 R24, [UR5+0x2c40] ;  /* 0x002c4005ff187984 */ /* 0x000ea20008000c00 */
[----:B----4-:R-:W-:Y:S01]  /*6630*/  FFMA R4, R68, R4, R76 ;  /* 0x0000000444047223 */ /* 0x010fe2000000004c */
[----:B------:R-:W-:Y:S02]  /*6640*/  FFMA R14, R70, R14, R13 ;  /* 0x0000000e460e7223 */ /* 0x000fe4000000000d */
[----:B------:R-:W3:Y:S01]  /*6650*/  LDS.128 R8, [UR5+0x2bc0] ;  /* 0x002bc005ff087984 */ /* 0x000ee20008000c00 */
[----:B------:R-:W-:Y:S01]  /*6660*/  FFMA R5, R69, R5, R4 ;  /* 0x0000000545057223 */ /* 0x000fe20000000004 */
[----:B------:R-:W-:-:S02]  /*6670*/  FFMA R161, R71, R15, R14 ;  /* 0x0000000f47a17223 */ /* 0x000fc4000000000e */
        /* <DEDUP_REMOVED lines=16> */
[C---:B------:R-:W-:Y:S02]  /*6780*/  FFMA R25, R69.reuse, R25, R24 ;  /* 0x0000001945197223 */ /* 0x040fe40000000018 */
[----:B------:R-:W-:Y:S01]  /*6790*/  FFMA R9, R69, R9, R8 ;  /* 0x0000000945097223 */ /* 0x000fe20000000008 */
[----:B----4-:R-:W-:Y:S01]  /*67a0*/  FFMA R12, R68, R12, R114 ;  /* 0x0000000c440c7223 */ /* 0x010fe20000000072 */
[----:B------:R-:W-:-:S02]  /*67b0*/  FFMA R26, R70, R26, R25 ;  /* 0x0000001a461a7223 */ /* 0x000fc40000000019 */
[----:B------:R-:W-:Y:S01]  /*67c0*/  FFMA R10, R70, R10, R9 ;  /* 0x0000000a460a7223 */ /* 0x000fe20000000009 */
[----:B------:R-:W-:Y:S01]  /*67d0*/  FFMA R13, R69, R13, R12 ;  /* 0x0000000d450d7223 */ /* 0x000fe2000000000c */
[----:B-----5:R-:W-:Y:S02]  /*67e0*/  FFMA R4, R68, R4, R112 ;  /* 0x0000000444047223 */ /* 0x020fe40000000070 */
[----:B------:R-:W-:Y:S01]  /*67f0*/  FFMA R163, R71, R11, R10 ;  /* 0x0000000b47a37223 */ /* 0x000fe2000000000a */
[C---:B------:R-:W-:Y:S01]  /*6800*/  FFMA R14, R70.reuse, R14, R13 ;  /* 0x0000000e460e7223 */ /* 0x040fe2000000000d */
[----:B------:R-:W2:Y:S01]  /*6810*/  LDS.128 R8, [UR5+0x2ec0] ;  /* 0x002ec005ff087984 */ /* 0x000ea20008000c00 */
[----:B------:R-:W-:Y:S02]  /*6820*/  FFMA R5, R69, R5, R4 ;  /* 0x0000000545057223 */ /* 0x000fe40000000004 */
[----:B------:R-:W-:Y:S02]  /*6830*/  FFMA R84, R71, R15, R14 ;  /* 0x0000000f47547223 */ /* 0x000fe4000000000e */
[----:B------:R-:W3:Y:S01]  /*6840*/  LDS.128 R12, [UR5+0x2f40] ;  /* 0x002f4005ff0c7984 */ /* 0x000ee20008000c00 */
[----:B------:R-:W-:-:S04]  /*6850*/  FFMA R6, R70, R6, R5 ;  /* 0x0000000646067223 */ /* 0x000fc80000000005 */
[C---:B------:R-:W-:Y:S02]  /*6860*/  FFMA R126, R71.reuse, R7, R6 ;  /* 0x00000007477e7223 */ /* 0x040fe40000000006 */
[----:B------:R-:W4:Y:S01]  /*6870*/  LDS.128 R4, [UR5+0x3240] ;  /* 0x00324005ff047984 */ /* 0x000f220008000c00 */
[C---:B0-----:R-:W-:Y:S01]  /*6880*/  FFMA R20, R68.reuse, R20, R165 ;  /* 0x0000001444147223 */ /* 0x041fe200000000a5 */
[----:B------:R-:W-:Y:S02]  /*6890*/  FFMA R165, R71, R27, R26 ;  /* 0x0000001b47a57223 */ /* 0x000fe4000000001a */
[----:B------:R-:W0:Y:S01]  /*68a0*/  LDS.128 R24, [UR5+0x2fc0] ;  /* 0x002fc005ff187984 */ /* 0x000e220008000c00 */
[----:B------:R-:W-:Y:S01]  /*68b0*/  FFMA R21, R69, R21, R20 ;  /* 0x0000001545157223 */ /* 0x000fe20000000014 */
[----:B-1----:R-:W-:-:S03]  /*68c0*/  FFMA R16, R68, R16, R159 ;  /* 0x0000001044107223 */ /* 0x002fc6000000009f */
[----:B------:R-:W-:Y:S01]  /*68d0*/  FFMA R22, R70, R22, R21 ;  /* 0x0000001646167223 */ /* 0x000fe20000000015 */
[----:B------:R-:W-:-:S03]  /*68e0*/  FFMA R17, R69, R17, R16 ;  /* 0x0000001145117223 */ /* 0x000fc60000000010 */
[C---:B------:R-:W-:Y:S01]  /*68f0*/  FFMA R159, R71.reuse, R23, R22 ;  /* 0x00000017479f7223 */ /* 0x040fe20000000016 */
[----:B------:R-:W-:Y:S01]  /*6900*/  FFMA R18, R70, R18, R17 ;  /* 0x0000001246127223 */ /* 0x000fe20000000011 */
[----:B------:R-:W1:Y:S03]  /*6910*/  LDS.128 R20, [UR5+0x30c0] ;  /* 0x0030c005ff147984 */ /* 0x000e660008000c00 */
[----:B------:R-:W-:Y:S01]  /*6920*/  FFMA R122, R71, R19, R18 ;  /* 0x00000013477a7223 */ /* 0x000fe20000000012 */
[C---:B--2---:R-:W-:Y:S01]  /*6930*/  FFMA R8, R68.reuse, R8, R153 ;  /* 0x0000000844087223 */ /* 0x044fe20000000099 */
[----:B------:R-:W2:Y:S03]  /*6940*/  LDS.128 R16, [UR5+0x3040] ;  /* 0x00304005ff107984 */ /* 0x000ea60008000c00 */
[----:B------:R-:W-:Y:S01]  /*6950*/  FFMA R9, R69, R9, R8 ;  /* 0x0000000945097223 */ /* 0x000fe20000000008 */
[----:B---3--:R-:W-:-:S03]  /*6960*/  FFMA R12, R68, R12, R110 ;  /* 0x0000000c440c7223 */ /* 0x008fc6000000006e */
[----:B------:R-:W-:Y:S01]  /*6970*/  FFMA R10, R70, R10, R9 ;  /* 0x0000000a460a7223 */ /* 0x000fe20000000009 */
[----:B------:R-:W-:-:S03]  /*6980*/  FFMA R13, R69, R13, R12 ;  /* 0x0000000d450d7223 */ /* 0x000fc6000000000c */
[----:B------:R-:W-:Y:S01]  /*6990*/  FFMA R128, R71, R11, R10 ;  /* 0x0000000b47807223 */ /* 0x000fe2000000000a */
[----:B------:R-:W-:Y:S01]  /*69a0*/  FFMA R14, R70, R14, R13 ;  /* 0x0000000e460e7223 */ /* 0x000fe2000000000d */
[----:B------:R-:W3:Y:S01]  /*69b0*/  LDS.128 R8, [UR5+0x3140] ;  /* 0x00314005ff087984 */ /* 0x000ee20008000c00 */
[----:B----4-:R-:W-:-:S04]  /*69c0*/  FFMA R4, R68, R4, R104 ;  /* 0x0000000444047223 */ /* 0x010fc80000000068 */
[----:B------:R-:W-:-:S04]  /*69d0*/  FFMA R5, R69, R5, R4 ;  /* 0x0000000545057223 */ /* 0x000fc80000000004 */
[----:B------:R-:W-:Y:S01]  /*69e0*/  FFMA R6, R70, R6, R5 ;  /* 0x0000000646067223 */ /* 0x000fe20000000005 */
[----:B0-----:R-:W-:Y:S01]  /*69f0*/  FFMA R24, R68, R24, R127 ;  /* 0x0000001844187223 */ /* 0x001fe2000000007f */
[----:B------:R-:W-:Y:S02]  /*6a00*/  FFMA R127, R71, R15, R14 ;  /* 0x0000000f477f7223 */ /* 0x000fe4000000000e */
[----:B------:R-:W0:Y:S01]  /*6a10*/  LDS.128 R12, [UR5+0x31c0] ;  /* 0x0031c005ff0c7984 */ /* 0x000e220008000c00 */
[----:B------:R-:W-:Y:S01]  /*6a20*/  FFMA R25, R69, R25, R24 ;  /* 0x0000001945197223 */ /* 0x000fe20000000018 */
[----:B------:R-:W-:Y:S02]  /*6a30*/  FFMA R110, R71, R7, R6 ;  /* 0x00000007476e7223 */ /* 0x000fe40000000006 */
[----:B------:R-:W4:Y:S01]  /*6a40*/  LDS.128 R4, [UR5+0x3540] ;  /* 0x00354005ff047984 */ /* 0x000f220008000c00 */
[----:B------:R-:W-:-:S04]  /*6a50*/  FFMA R26, R70, R26, R25 ;  /* 0x0000001a461a7223 */ /* 0x000fc80000000019 */
[----:B------:R-:W-:Y:S01]  /*6a60*/  FFMA R153, R71, R27, R26 ;  /* 0x0000001b47997223 */ /* 0x000fe2000000001a */
[C---:B-1----:R-:W-:Y:S01]  /*6a70*/  FFMA R20, R68.reuse, R20, R77 ;  /* 0x0000001444147223 */ /* 0x042fe2000000004d */
[----:B------:R-:W1:Y:S01]  /*6a80*/  LDS.128 R24, [UR5+0x3340] ;  /* 0x00334005ff187984 */ /* 0x000e620008000c00 */
[----:B--2---:R-:W-:Y:S02]  /*6a90*/  FFMA R16, R68, R16, R108 ;  /* 0x0000001044107223 */ /* 0x004fe4000000006c */
[C---:B------:R-:W-:Y:S02]  /*6aa0*/  FFMA R21, R69.reuse, R21, R20 ;  /* 0x0000001545157223 */ /* 0x040fe40000000014 */
[----:B------:R-:W-:Y:S02]  /*6ab0*/  FFMA R17, R69, R17, R16 ;  /* 0x0000001145117223 */ /* 0x000fe40000000010 */
[C---:B------:R-:W-:Y:S02]  /*6ac0*/  FFMA R22, R70.reuse, R22, R21 ;  /* 0x0000001646167223 */ /* 0x040fe40000000015 */
[----:B------:R-:W-:-:S02]  /*6ad0*/  FFMA R18, R70, R18, R17 ;  /* 0x0000001246127223 */ /* 0x000fc40000000011 */
[C---:B------:R-:W-:Y:S02]  /*6ae0*/  FFMA R77, R71.reuse, R23, R22 ;  /* 0x00000017474d7223 */ /* 0x040fe40000000016 */
[----:B------:R-:W2:Y:S01]  /*6af0*/  LDS.128 R20, [UR5+0x33c0] ;  /* 0x0033c005ff147984 */ /* 0x000ea20008000c00 */
[----:B---3--:R-:W-:Y:S01]  /*6b00*/  FFMA R8, R68, R8, R157 ;  /* 0x0000000844087223 */ /* 0x008fe2000000009d */
[----:B------:R-:W-:Y:S02]  /*6b10*/  FFMA R157, R71, R19, R18 ;  /* 0x00000013479d7223 */ /* 0x000fe40000000012 */
[----:B------:R-:W3:Y:S01]  /*6b20*/  LDS.128 R16, [UR5+0x32c0] ;  /* 0x0032c005ff107984 */ /* 0x000ee20008000c00 */
[----:B------:R-:W-:-:S04]  /*6b30*/  FFMA R9, R69, R9, R8 ;  /* 0x0000000945097223 */ /* 0x000fc80000000008 */
[----:B------:R-:W-:-:S04]  /*6b40*/  FFMA R10, R70, R10, R9 ;  /* 0x0000000a460a7223 */ /* 0x000fc80000000009 */
[----:B------:R-:W-:Y:S01]  /*6b50*/  FFMA R120, R71, R11, R10 ;  /* 0x0000000b47787223 */ /* 0x000fe2000000000a */
[C---:B0-----:R-:W-:Y:S01]  /*6b60*/  FFMA R12, R68.reuse, R12, R106 ;  /* 0x0000000c440c7223 */ /* 0x041fe2000000006a */
[----:B------:R-:W0:Y:S03]  /*6b70*/  LDS.128 R8, [UR5+0x3440] ;  /* 0x00344005ff087984 */ /* 0x000e260008000c00 */
[----:B------:R-:W-:Y:S01]  /*6b80*/  FFMA R13, R69, R13, R12 ;  /* 0x0000000d450d7223 */ /* 0x000fe2000000000c */
[----:B----4-:R-:W-:-:S03]  /*6b90*/  FFMA R4, R68, R4, R151 ;  /* 0x0000000444047223 */ /* 0x010fc60000000097 */
[----:B------:R-:W-:Y:S01]  /*6ba0*/  FFMA R14, R70, R14, R13 ;  /* 0x0000000e460e7223 */ /* 0x000fe2000000000d */
[----:B------:R-:W-:Y:S01]  /*6bb0*/  FFMA R5, R69, R5, R4 ;  /* 0x0000000545057223 */ /* 0x000fe20000000004 */
[----:B-1----:R-:W-:-:S03]  /*6bc0*/  FFMA R24, R68, R24, R143 ;  /* 0x0000001844187223 */ /* 0x002fc6000000008f */
[----:B------:R-:W-:Y:S01]  /*6bd0*/  FFMA R6, R70, R6, R5 ;  /* 0x0000000646067223 */ /* 0x000fe20000000005 */
[----:B------:R-:W-:-:S03]  /*6be0*/  FFMA R25, R69, R25, R24 ;  /* 0x0000001945197223 */ /* 0x000fc60000000018 */
[----:B------:R-:W-:Y:S01]  /*6bf0*/  FFMA R112, R71, R7, R6 ;  /* 0x0000000747707223 */ /* 0x000fe20000000006 */
[----:B------:R-:W-:Y:S01]  /*6c00*/  FFMA R26, R70, R26, R25 ;  /* 0x0000001a461a7223 */ /* 0x000fe20000000019 */
[----:B------:R-:W1:Y:S01]  /*6c10*/  LDS.128 R4, [UR5+0x3840] ;  /* 0x00384005ff047984 */ /* 0x000e620008000c00 */
[----:B--2---:R-:W-:-:S04]  /*6c20*/  FFMA R20, R68, R20, R155 ;  /* 0x0000001444147223 */ /* 0x004fc8000000009b */
[----:B------:R-:W-:Y:S01]  /*6c30*/  FFMA R21, R69, R21, R20 ;  /* 0x0000001545157223 */ /* 0x000fe20000000014 */
[----:B---3--:R-:W-:Y:S01]  /*6c40*/  FFMA R16, R68, R16, R79 ;  /* 0x0000001044107223 */ /* 0x008fe2000000004f */
[----:B------:R-:W-:Y:S02]  /*6c50*/  FFMA R79, R71, R15, R14 ;  /* 0x0000000f474f7223 */ /* 0x000fe4000000000e */
[----:B------:R-:W2:Y:S01]  /*6c60*/  LDS.128 R12, [UR5+0x34c0] ;  /* 0x0034c005ff0c7984 */ /* 0x000ea20008000c00 */
[----:B------:R-:W-:Y:S01]  /*6c70*/  FFMA R17, R69, R17, R16 ;  /* 0x0000001145117223 */ /* 0x000fe20000000010 */
[----:B------:R-:W-:-:S03]  /*6c80*/  FFMA R22, R70, R22, R21 ;  /* 0x0000001646167223 */ /* 0x000fc60000000015 */
[----:B------:R-:W-:Y:S01]  /*6c90*/  FFMA R18, R70, R18, R17 ;  /* 0x0000001246127223 */ /* 0x000fe20000000011 */
[C---:B------:R-:W-:Y:S02]  /*6ca0*/  FFMA R155, R71.reuse, R23, R22 ;  /* 0x00000017479b7223 */ /* 0x040fe40000000016 */
[----:B------:R-:W3:Y:S01]  /*6cb0*/  LDS.128 R20, [UR5+0x3640] ;  /* 0x00364005ff147984 */ /* 0x000ee20008000c00 */
[----:B------:R-:W-:Y:S01]  /*6cc0*/  FFMA R143, R71, R19, R18 ;  /* 0x00000013478f7223 */ /* 0x000fe20000000012 */
[----:B0-----:R-:W-:Y:S02]  /*6cd0*/  FFMA R8, R68, R8, R125 ;  /* 0x0000000844087223 */ /* 0x001fe4000000007d */
[----:B------:R-:W0:Y:S02]  /*6ce0*/  LDS.128 R16, [UR5+0x35c0] ;  /* 0x0035c005ff107984 */ /* 0x000e240008000c00 */
[----:B------:R-:W-:-:S04]  /*6cf0*/  FFMA R9, R69, R9, R8 ;  /* 0x0000000945097223 */ /* 0x000fc80000000008 */
[----:B------:R-:W-:-:S04]  /*6d00*/  FFMA R10, R70, R10, R9 ;  /* 0x0000000a460a7223 */ /* 0x000fc80000000009 */
[----:B------:R-:W-:Y:S02]  /*6d10*/  FFMA R151, R71, R11, R10 ;  /* 0x0000000b47977223 */ /* 0x000fe4000000000a */
[----:B------:R-:W4:Y:S01]  /*6d20*/  LDS.128 R8, [UR5+0x3740] ;  /* 0x00374005ff087984 */ /* 0x000f220008000c00 */
[----:B-1----:R-:W-:-:S04]  /*6d30*/  FFMA R4, R68, R4, R133 ;  /* 0x0000000444047223 */ /* 0x002fc80000000085 */
[----:B------:R-:W-:-:S04]  /*6d40*/  FFMA R5, R69, R5, R4 ;  /* 0x0000000545057223 */ /* 0x000fc80000000004 */
[----:B------:R-:W-:-:S04]  /*6d50*/  FFMA R6, R70, R6, R5 ;  /* 0x0000000646067223 */ /* 0x000fc80000000005 */
[C---:B------:R-:W-:Y:S01]  /*6d60*/  FFMA R104, R71.reuse, R7, R6 ;  /* 0x0000000747687223 */ /* 0x040fe20000000006 */
[----:B--2---:R-:W-:Y:S01]  /*6d70*/  FFMA R12, R68, R12, R145 ;  /* 0x0000000c440c7223 */ /* 0x004fe20000000091 */
[----:B------:R-:W-:Y:S01]  /*6d80*/  FFMA R145, R71, R27, R26 ;  /* 0x0000001b47917223 */ /* 0x000fe2000000001a */
[----:B------:R-:W1:Y:S02]  /*6d90*/  LDS.128 R4, [UR5+0x3ec0] ;  /* 0x003ec005ff047984 */ /* 0x000e640008000c00 */
[----:B------:R-:W-:Y:S02]  /*6da0*/  FFMA R13, R69, R13, R12 ;  /* 0x0000000d450d7223 */ /* 0x000fe4000000000c */
[----:B------:R-:W2:Y:S02]  /*6db0*/  LDS.128 R24, [UR5+0x36c0] ;  /* 0x0036c005ff187984 */ /* 0x000ea40008000c00 */
[----:B------:R-:W-:Y:S01]  /*6dc0*/  FFMA R14, R70, R14, R13 ;  /* 0x0000000e460e7223 */ /* 0x000fe2000000000d */
[----:B---3--:R-:W-:-:S03]  /*6dd0*/  FFMA R20, R68, R20, R102 ;  /* 0x0000001444147223 */ /* 0x008fc60000000066 */
[----:B------:R-:W-:Y:S01]  /*6de0*/  FFMA R125, R71, R15, R14 ;  /* 0x0000000f477d7223 */ /* 0x000fe2000000000e */
[----:B0-----:R-:W-:Y:S01]  /*6df0*/  FFMA R16, R68, R16, R141 ;  /* 0x0000001044107223 */ /* 0x001fe2000000008d */
[----:B------:R-:W0:Y:S01]  /*6e00*/  LDS.128 R12, [UR5+0x37c0] ;  /* 0x0037c005ff0c7984 */ /* 0x000e220008000c00 */
[C---:B------:R-:W-:Y:S02]  /*6e10*/  FFMA R21, R69.reuse, R21, R20 ;  /* 0x0000001545157223 */ /* 0x040fe40000000014 */
[----:B------:R-:W-:Y:S02]  /*6e20*/  FFMA R17, R69, R17, R16 ;  /* 0x0000001145117223 */ /* 0x000fe40000000010 */
[C---:B------:R-:W-:Y:S02]  /*6e30*/  FFMA R22, R70.reuse, R22, R21 ;  /* 0x0000001646167223 */ /* 0x040fe40000000015 */
[----:B------:R-:W-:Y:S01]  /*6e40*/  FFMA R18, R70, R18, R17 ;  /* 0x0000001246127223 */ /* 0x000fe20000000011 */
[----:B----4-:R-:W-:-:S03]  /*6e50*/  FFMA R8, R68, R8, R149 ;  /* 0x0000000844087223 */ /* 0x010fc60000000095 */
[----:B------:R-:W-:Y:S02]  /*6e60*/  FFMA R116, R71, R19, R18 ;  /* 0x0000001347747223 */ /* 0x000fe40000000012 */
[----:B------:R-:W3:Y:S01]  /*6e70*/  LDS.128 R16, [UR5+0x3a40] ;  /* 0x003a4005ff107984 */ /* 0x000ee20008000c00 */
[----:B------:R-:W-:-:S04]  /*6e80*/  FFMA R9, R69, R9, R8 ;  /* 0x0000000945097223 */ /* 0x000fc80000000008 */
[----:B------:R-:W-:-:S04]  /*6e90*/  FFMA R10, R70, R10, R9 ;  /* 0x0000000a460a7223 */ /* 0x000fc80000000009 */
[C---:B------:R-:W-:Y:S02]  /*6ea0*/  FFMA R102, R71.reuse, R11, R10 ;  /* 0x0000000b47667223 */ /* 0x040fe4000000000a */
[----:B------:R-:W4:Y:S01]  /*6eb0*/  LDS.128 R8, [UR5+0x3dc0] ;  /* 0x003dc005ff087984 */ /* 0x000f220008000c00 */
[C---:B-1----:R-:W-:Y:S01]  /*6ec0*/  FFMA R4, R68.reuse, R4, R55 ;  /* 0x0000000444047223 */ /* 0x042fe20000000037 */
[----:B--2---:R-:W-:Y:S01]  /*6ed0*/  FFMA R24, R68, R24, R139 ;  /* 0x0000001844187223 */ /* 0x004fe2000000008b */
[----:B------:R-:W-:Y:S02]  /*6ee0*/  FFMA R139, R71, R23, R22 ;  /* 0x00000017478b7223 */ /* 0x000fe40000000016 */
[C---:B------:R-:W-:Y:S01]  /*6ef0*/  FFMA R5, R69.reuse, R5, R4 ;  /* 0x0000000545057223 */ /* 0x040fe20000000004 */
[----:B------:R-:W1:Y:S01]  /*6f00*/  LDS.128 R20, [UR5+0x38c0] ;  /* 0x0038c005ff147984 */ /* 0x000e620008000c00 */
[----:B------:R-:W-:Y:S02]  /*6f10*/  FFMA R25, R69, R25, R24 ;  /* 0x0000001945197223 */ /* 0x000fe40000000018 */
[----:B------:R-:W-:Y:S01]  /*6f20*/  FFMA R6, R70, R6, R5 ;  /* 0x0000000646067223 */ /* 0x000fe20000000005 */
[----:B0-----:R-:W-:Y:S01]  /*6f30*/  FFMA R12, R68, R12, R123 ;  /* 0x0000000c440c7223 */ /* 0x001fe2000000007b */
[----:B------:R-:W-:-:S02]  /*6f40*/  FFMA R26, R70, R26, R25 ;  /* 0x0000001a461a7223 */ /* 0x000fc40000000019 */
[----:B------:R-:W-:Y:S01]  /*6f50*/  FFMA R149, R71, R7, R6 ;  /* 0x0000000747957223 */ /* 0x000fe20000000006 */
[----:B------:R-:W-:Y:S01]  /*6f60*/  FFMA R13, R69, R13, R12 ;  /* 0x0000000d450d7223 */ /* 0x000fe2000000000c */
[C---:B------:R-:W-:Y:S01]  /*6f70*/  FFMA R141, R71.reuse, R27, R26 ;  /* 0x0000001b478d7223 */ /* 0x040fe2000000001a */
[----:B------:R-:W-:Y:S02]  /*6f80*/  LDS.128 R4, [UR5+0x2150] ;  /* 0x00215005ff047984 */ /* 0x000fe40008000c00 */
[----:B------:R-:W-:Y:S02]  /*6f90*/  FFMA R14, R70, R14, R13 ;  /* 0x0000000e460e7223 */ /* 0x000fe4000000000d */
[----:B------:R-:W0:Y:S02]  /*6fa0*/  LDS.128 R24, [UR5+0x3cc0] ;  /* 0x003cc005ff187984 */ /* 0x000e240008000c00 */
[----:B------:R-:W-:Y:S01]  /*6fb0*/  FFMA R123, R71, R15, R14 ;  /* 0x0000000f477b7223 */ /* 0x000fe2000000000e */
[----:B---3--:R-:W-:Y:S01]  /*6fc0*/  FFMA R16, R68, R16, R37 ;  /* 0x0000001044107223 */ /* 0x008fe20000000025 */
[----:B------:R-:W2:Y:S03]  /*6fd0*/  LDS.128 R12, [UR5+0x3ac0] ;  /* 0x003ac005ff0c7984 */ /* 0x000ea60008000c00 */
[----:B------:R-:W-:Y:S01]  /*6fe0*/  FFMA R17, R69, R17, R16 ;  /* 0x0000001145117223 */ /* 0x000fe20000000010 */
[----:B------:R-:W3:Y:S03]  /*6ff0*/  LDS.128 R36, [UR5+0x3b40] ;  /* 0x003b4005ff247984 */ /* 0x000ee60008000c00 */
[----:B------:R-:W-:Y:S01]  /*7000*/  FFMA R18, R70, R18, R17 ;  /* 0x0000001246127223 */ /* 0x000fe20000000011 */
[----:B----4-:R-:W-:-:S04]  /*7010*/  FFMA R8, R68, R8, R63 ;  /* 0x0000000844087223 */ /* 0x010fc8000000003f */
[----:B------:R-:W-:-:S04]  /*7020*/  FFMA R9, R69, R9, R8 ;  /* 0x0000000945097223 */ /* 0x000fc80000000008 */
[----:B------:R-:W-:Y:S01]  /*7030*/  FFMA R10, R70, R10, R9 ;  /* 0x0000000a460a7223 */ /* 0x000fe20000000009 */
[----:B-1----:R-:W-:-:S03]  /*7040*/  FFMA R20, R68, R20, R137 ;  /* 0x0000001444147223 */ /* 0x002fc60000000089 */
[----:B------:R-:W-:Y:S02]  /*7050*/  FFMA R108, R71, R11, R10 ;  /* 0x0000000b476c7223 */ /* 0x000fe4000000000a */
[----:B------:R-:W-:Y:S01]  /*7060*/  LDS.128 R8, [UR5+0x21d0] ;  /* 0x0021d005ff087984 */ /* 0x000fe20008000c00 */
[----:B------:R-:W-:-:S04]  /*7070*/  FFMA R21, R69, R21, R20 ;  /* 0x0000001545157223 */ /* 0x000fc80000000014 */
[----:B------:R-:W-:-:S04]  /*7080*/  FFMA R22, R70, R22, R21 ;  /* 0x0000001646167223 */ /* 0x000fc80000000015 */
[----:B------:R-:W-:Y:S02]  /*7090*/  FFMA R133, R71, R23, R22 ;  /* 0x0000001747857223 */ /* 0x000fe40000000016 */
[----:B------:R-:W1:Y:S01]  /*70a0*/  LDS.128 R20, [UR5+0x3e40] ;  /* 0x003e4005ff147984 */ /* 0x000e620008000c00 */
[C---:B0-----:R-:W-:Y:S01]  /*70b0*/  FFMA R24, R68.reuse, R24, R28 ;  /* 0x0000001844187223 */ /* 0x041fe2000000001c */
[----:B--2---:R-:W-:-:S03]  /*70c0*/  FFMA R12, R68, R12, R57 ;  /* 0x0000000c440c7223 */ /* 0x004fc60000000039 */
[C---:B------:R-:W-:Y:S01]  /*70d0*/  FFMA R25, R69.reuse, R25, R24 ;  /* 0x0000001945197223 */ /* 0x040fe20000000018 */
[----:B------:R-:W0:Y:S01]  /*70e0*/  LDS.128 R56, [UR5+0x3bc0] ;  /* 0x003bc005ff387984 */ /* 0x000e220008000c00 */
[----:B---3--:R-:W-:Y:S01]  /*70f0*/  FFMA R36, R68, R36, R33 ;  /* 0x0000002444247223 */ /* 0x008fe20000000021 */
[C---:B------:R-:W-:Y:S02]  /*7100*/  FFMA R13, R69.reuse, R13, R12 ;  /* 0x0000000d450d7223 */ /* 0x040fe4000000000c */
[----:B------:R-:W2:Y:S01]  /*7110*/  LDS.128 R32, [UR5+0x3c40] ;  /* 0x003c4005ff207984 */ /* 0x000ea20008000c00 */
[C---:B------:R-:W-:Y:S01]  /*7120*/  FFMA R26, R70.reuse, R26, R25 ;  /* 0x0000001a461a7223 */ /* 0x040fe20000000019 */
[----:B------:R-:W-:Y:S01]  /*7130*/  FFMA R37, R69, R37, R36 ;  /* 0x0000002545257223 */ /* 0x000fe20000000024 */
[C---:B------:R-:W-:Y:S02]  /*7140*/  FFMA R14, R70.reuse, R14, R13 ;  /* 0x0000000e460e7223 */ /* 0x040fe4000000000d */
[C---:B------:R-:W-:Y:S01]  /*7150*/  FFMA R118, R71.reuse, R27, R26 ;  /* 0x0000001b47767223 */ /* 0x040fe2000000001a */
[----:B------:R-:W-:Y:S01]  /*7160*/  FFMA R38, R70, R38, R37 ;  /* 0x0000002646267223 */ /* 0x000fe20000000025 */
[C---:B------:R-:W-:Y:S01]  /*7170*/  FFMA R37, R71.reuse, R75, R74 ;  /* 0x0000004b47257223 */ /* 0x040fe2000000004a */
[----:B------:R-:W-:Y:S02]  /*7180*/  LDS.128 R24, [UR5+0x23d0] ;  /* 0x0023d005ff187984 */ /* 0x000fe40008000c00 */
[----:B------:R-:W-:-:S02]  /*7190*/  FFMA R39, R71, R39, R38 ;  /* 0x0000002747277223 */ /* 0x000fc40000000026 */
[----:B------:R-:W3:Y:S01]  /*71a0*/  LDS.128 R72, [R82+0x50] ;  /* 0x0000500052487984 */ /* 0x000ee20000000c00 */
[----:B-1----:R-:W-:-:S03]  /*71b0*/  FFMA R20, R68, R20, R61 ;  /* 0x0000001444147223 */ /* 0x002fc6000000003d */
[----:B------:R-:W1:Y:S01]  /*71c0*/  LDS.128 R60, [UR5+0x3f40] ;  /* 0x003f4005ff3c7984 */ /* 0x000e620008000c00 */
[----:B------:R-:W-:Y:S01]  /*71d0*/  FFMA R21, R69, R21, R20 ;  /* 0x0000001545157223 */ /* 0x000fe20000000014 */
[----:B0-----:R-:W-:-:S03]  /*71e0*/  FFMA R30, R68, R56, R30 ;  /* 0x00000038441e7223 */ /* 0x001fc6000000001e */
[----:B------:R-:W-:Y:S01]  /*71f0*/  FFMA R22, R70, R22, R21 ;  /* 0x0000001646167223 */ /* 0x000fe20000000015 */
[C---:B------:R-:W-:Y:S01]  /*7200*/  FFMA R57, R69.reuse, R57, R30 ;  /* 0x0000003945397223 */ /* 0x040fe2000000001e */
[----:B--2---:R-:W-:Y:S02]  /*7210*/  FFMA R32, R68, R32, R29 ;  /* 0x0000002044207223 */ /* 0x004fe4000000001d */
[----:B------:R-:W0:Y:S01]  /*7220*/  LDS.128 R28, [UR5+0x3d40] ;  /* 0x003d4005ff1c7984 */ /* 0x000e220008000c00 */
[----:B------:R-:W-:Y:S01]  /*7230*/  FFMA R58, R70, R58, R57 ;  /* 0x0000003a463a7223 */ /* 0x000fe20000000039 */
[----:B------:R-:W-:-:S04]  /*7240*/  FFMA R33, R69, R33, R32 ;  /* 0x0000002145217223 */ /* 0x000fc80000000020 */
[----:B------:R-:W-:Y:S01]  /*7250*/  FFMA R34, R70, R34, R33 ;  /* 0x0000002246227223 */ /* 0x000fe20000000021 */
[C---:B------:R-:W-:Y:S02]  /*7260*/  FFMA R33, R71.reuse, R15, R14 ;  /* 0x0000000f47217223 */ /* 0x040fe4000000000e */
[----:B------:R-:W2:Y:S01]  /*7270*/  LDS.128 R12, [UR5+0x20d0] ;  /* 0x0020d005ff0c7984 */ /* 0x000ea20008000c00 */
[C---:B---3--:R-:W-:Y:S01]  /*7280*/  FFMA R8, R72.reuse, R8, R131 ;  /* 0x0000000848087223 */ /* 0x048fe20000000083 */
[C---:B------:R-:W-:Y:S01]  /*7290*/  FFMA R4, R72.reuse, R4, R129 ;  /* 0x0000000448047223 */ /* 0x040fe20000000081 */
[----:B------:R-:W-:Y:S01]  /*72a0*/  FFMA R24, R72, R24, R96 ;  /* 0x0000001848187223 */ /* 0x000fe20000000060 */
[----:B------:R-:W-:Y:S01]  /*72b0*/  FFMA R114, R71, R35, R34 ;  /* 0x0000002347727223 */ /* 0x000fe20000000022 */
[C---:B------:R-:W-:Y:S01]  /*72c0*/  FFMA R9, R73.reuse, R9, R8 ;  /* 0x0000000949097223 */ /* 0x040fe20000000008 */
[C---:B------:R-:W-:Y:S01]  /*72d0*/  FFMA R5, R73.reuse, R5, R4 ;  /* 0x0000000549057223 */ /* 0x040fe20000000004 */
[----:B------:R-:W-:-:S02]  /*72e0*/  FFMA R25, R73, R25, R24 ;  /* 0x0000001949197223 */ /* 0x000fc40000000018 */
[C---:B------:R-:W-:Y:S01]  /*72f0*/  FFMA R10, R74.reuse, R10, R9 ;  /* 0x0000000a4a0a7223 */ /* 0x040fe20000000009 */
[C---:B------:R-:W-:Y:S01]  /*7300*/  FFMA R6, R74.reuse, R6, R5 ;  /* 0x000000064a067223 */ /* 0x040fe20000000005 */
[----:B------:R-:W-:Y:S02]  /*7310*/  FFMA R26, R74, R26, R25 ;  /* 0x0000001a4a1a7223 */ /* 0x000fe40000000019 */
[----:B------:R-:W-:Y:S02]  /*7320*/  FFMA R129, R75, R11, R10 ;  /* 0x0000000b4b817223 */ /* 0x000fe4000000000a */
[----:B------:R-:W3:Y:S01]  /*7330*/  LDS.128 R8, [UR5+0x24d0] ;  /* 0x0024d005ff087984 */ /* 0x000ee20008000c00 */
[----:B-1----:R-:W-:-:S04]  /*7340*/  FFMA R60, R68, R60, R53 ;  /* 0x0000003c443c7223 */ /* 0x002fc80000000035 */
[----:B------:R-:W-:-:S04]  /*7350*/  FFMA R61, R69, R61, R60 ;  /* 0x0000003d453d7223 */ /* 0x000fc8000000003c */
[----:B------:R-:W-:Y:S01]  /*7360*/  FFMA R62, R70, R62, R61 ;  /* 0x0000003e463e7223 */ /* 0x000fe2000000003d */
[----:B0-----:R-:W-:-:S03]  /*7370*/  FFMA R28, R68, R28, R52 ;  /* 0x0000001c441c7223 */ /* 0x001fc60000000034 */
[----:B------:R-:W-:Y:S01]  /*7380*/  FFMA R137, R71, R63, R62 ;  /* 0x0000003f47897223 */ /* 0x000fe2000000003e */
[----:B------:R-:W0:Y:S01]  /*7390*/  LDS.128 R52, [UR5+0x3fc0] ;  /* 0x003fc005ff347984 */ /* 0x000e220008000c00 */
[----:B------:R-:W-:Y:S01]  /*73a0*/  FFMA R29, R69, R29, R28 ;  /* 0x0000001d451d7223 */ /* 0x000fe2000000001c */
[C---:B------:R-:W-:Y:S02]  /*73b0*/  FFMA R28, R71.reuse, R67, R66 ;  /* 0x00000043471c7223 */ /* 0x040fe40000000042 */
[----:B------:R-:W1:Y:S01]  /*73c0*/  LDS.128 R64, [UR5+0x2050] ;  /* 0x00205005ff407984 */ /* 0x000e620008000c00 */
[----:B------:R-:W-:Y:S01]  /*73d0*/  FFMA R30, R70, R30, R29 ;  /* 0x0000001e461e7223 */ /* 0x000fe2000000001d */
[----:B--2---:R-:W-:Y:S01]  /*73e0*/  FFMA R12, R72, R12, R140 ;  /* 0x0000000c480c7223 */ /* 0x004fe2000000008c */
[----:B------:R-:W-:Y:S02]  /*73f0*/  FFMA R29, R71, R19, R18 ;  /* 0x00000013471d7223 */ /* 0x000fe40000000012 */
[----:B------:R-:W2:Y:S01]  /*7400*/  LDS.128 R16, [UR5+0x2250] ;  /* 0x00225005ff107984 */ /* 0x000ea20008000c00 */
[----:B------:R-:W-:Y:S01]  /*7410*/  FFMA R13, R73, R13, R12 ;  /* 0x0000000d490d7223 */ /* 0x000fe2000000000c */
[----:B------:R-:W-:-:S03]  /*7420*/  FFMA R106, R71, R31, R30 ;  /* 0x0000001f476a7223 */ /* 0x000fc6000000001e */
[----:B------:R-:W-:Y:S01]  /*7430*/  FFMA R14, R74, R14, R13 ;  /* 0x0000000e4a0e7223 */ /* 0x000fe2000000000d */
[----:B---3--:R-:W-:-:S04]  /*7440*/  FFMA R8, R72, R8, R88 ;  /* 0x0000000848087223 */ /* 0x008fc80000000058 */
[----:B------:R-:W-:-:S04]  /*7450*/  FFMA R9, R73, R9, R8 ;  /* 0x0000000949097223 */ /* 0x000fc80000000008 */
[----:B------:R-:W-:Y:S01]  /*7460*/  FFMA R10, R74, R10, R9 ;  /* 0x0000000a4a0a7223 */ /* 0x000fe20000000009 */
[----:B0-----:R-:W-:Y:S01]  /*7470*/  FFMA R52, R68, R52, R147 ;  /* 0x0000003444347223 */ /* 0x001fe20000000093 */
[----:B------:R-:W-:Y:S02]  /*7480*/  FFMA R147, R71, R23, R22 ;  /* 0x0000001747937223 */ /* 0x000fe40000000016 */
[----:B------:R-:W0:Y:S01]  /*7490*/  LDS.128 R20, [UR5+0x2350] ;  /* 0x00235005ff147984 */ /* 0x000e220008000c00 */
[----:B------:R-:W-:Y:S01]  /*74a0*/  FFMA R53, R69, R53, R52 ;  /* 0x0000003545357223 */ /* 0x000fe20000000034 */
[----:B------:R-:W-:Y:S01]  /*74b0*/  FFMA R52, R71, R59, R58 ;  /* 0x0000003b47347223 */ /* 0x000fe2000000003a */
[----:B------:R-:W-:Y:S01]  /*74c0*/  FFMA R59, R75, R15, R14 ;  /* 0x0000000f4b3b7223 */ /* 0x000fe2000000000e */
[----:B-1----:R-:W-:Y:S01]  /*74d0*/  FFMA R64, R72, R64, R135 ;  /* 0x0000004048407223 */ /* 0x002fe20000000087 */
[----:B------:R-:W1:Y:S01]  /*74e0*/  LDS.128 R12, [UR5+0x22d0] ;  /* 0x0022d005ff0c7984 */ /* 0x000e620008000c00 */
[----:B------:R-:W-:Y:S01]  /*74f0*/  FFMA R54, R70, R54, R53 ;  /* 0x0000003646367223 */ /* 0x000fe20000000035 */
[----:B--2---:R-:W-:Y:S01]  /*7500*/  FFMA R16, R72, R16, R100 ;  /* 0x0000001048107223 */ /* 0x004fe20000000064 */
[----:B------:R-:W-:-:S02]  /*7510*/  FFMA R65, R73, R65, R64 ;  /* 0x0000004149417223 */ /* 0x000fc40000000040 */
[----:B------:R-:W-:Y:S01]  /*7520*/  FFMA R135, R71, R55, R54 ;  /* 0x0000003747877223 */ /* 0x000fe20000000036 */
[----:B------:R-:W-:Y:S01]  /*7530*/  FFMA R17, R73, R17, R16 ;  /* 0x0000001149117223 */ /* 0x000fe20000000010 */
[----:B------:R-:W-:-:S03]  /*7540*/  FFMA R66, R74, R66, R65 ;  /* 0x000000424a427223 */ /* 0x000fc60000000041 */
[----:B------:R-:W-:Y:S01]  /*7550*/  FFMA R18, R74, R18, R17 ;  /* 0x000000124a127223 */ /* 0x000fe20000000011 */
[C---:B------:R-:W-:Y:S01]  /*7560*/  FFMA R131, R75.reuse, R67, R66 ;  /* 0x000000434b837223 */ /* 0x040fe20000000042 */
[C---:B------:R-:W-:Y:S02]  /*7570*/  FFMA R67, R75.reuse, R7, R6 ;  /* 0x000000074b437223 */ /* 0x040fe40000000006 */
[----:B------:R-:W2:Y:S01]  /*7580*/  LDS.128 R4, [UR5+0x2450] ;  /* 0x00245005ff047984 */ /* 0x000ea20008000c00 */
[----:B------:R-:W-:-:S03]  /*7590*/  FFMA R100, R75, R19, R18 ;  /* 0x000000134b647223 */ /* 0x000fc60000000012 */
[----:B------:R-:W3:Y:S01]  /*75a0*/  LDS.128 R16, [UR5+0x2550] ;  /* 0x00255005ff107984 */ /* 0x000ee20008000c00 */
[----:B0-----:R-:W-:-:S04]  /*75b0*/  FFMA R20, R72, R20, R138 ;  /* 0x0000001448147223 */ /* 0x001fc8000000008a */
[----:B------:R-:W-:Y:S01]  /*75c0*/  FFMA R21, R73, R21, R20 ;  /* 0x0000001549157223 */ /* 0x000fe20000000014 */
[----:B-1----:R-:W-:Y:S01]  /*75d0*/  FFMA R12, R72, R12, R121 ;  /* 0x0000000c480c7223 */ /* 0x002fe20000000079 */
[----:B------:R-:W-:Y:S02]  /*75e0*/  FFMA R121, R75, R27, R26 ;  /* 0x0000001b4b797223 */ /* 0x000fe4000000001a */
[C---:B------:R-:W-:Y:S01]  /*75f0*/  FFMA R22, R74.reuse, R22, R21 ;  /* 0x000000164a167223 */ /* 0x040fe20000000015 */
[----:B------:R-:W-:Y:S01]  /*7600*/  FFMA R13, R73, R13, R12 ;  /* 0x0000000d490d7223 */ /* 0x000fe2000000000c */
[----:B------:R-:W0:Y:S02]  /*7610*/  LDS.128 R24, [UR5+0x2750] ;  /* 0x00275005ff187984 */ /* 0x000e240008000c00 */
[C---:B------:R-:W-:Y:S01]  /*7620*/  FFMA R58, R75.reuse, R23, R22 ;  /* 0x000000174b3a7223 */ /* 0x040fe20000000016 */
[----:B------:R-:W-:Y:S01]  /*7630*/  FFMA R14, R74, R14, R13 ;  /* 0x0000000e4a0e7223 */ /* 0x000fe2000000000d */
[----:B------:R-:W1:Y:S03]  /*7640*/  LDS.128 R20, [UR5+0x25d0] ;  /* 0x0025d005ff147984 */ /* 0x000e660008000c00 */
[----:B------:R-:W-:-:S02]  /*7650*/  FFMA R96, R75, R15, R14 ;  /* 0x0000000f4b607223 */ /* 0x000fc4000000000e */
[----:B------:R-:W4:Y:S01]  /*7660*/  LDS.128 R12, [UR5+0x2650] ;  /* 0x00265005ff0c7984 */ /* 0x000f220008000c00 */
[C---:B--2---:R-:W-:Y:S01]  /*7670*/  FFMA R4, R72.reuse, R4, R98 ;  /* 0x0000000448047223 */ /* 0x044fe20000000062 */
[----:B---3--:R-:W-:-:S03]  /*7680*/  FFMA R16, R72, R16, R90 ;  /* 0x0000001048107223 */ /* 0x008fc6000000005a */
[C---:B------:R-:W-:Y:S01]  /*7690*/  FFMA R5, R73.reuse, R5, R4 ;  /* 0x0000000549057223 */ /* 0x040fe20000000004 */
[----:B------:R-:W-:-:S03]  /*76a0*/  FFMA R17, R73, R17, R16 ;  /* 0x0000001149117223 */ /* 0x000fc60000000010 */
[C---:B------:R-:W-:Y:S01]  /*76b0*/  FFMA R6, R74.reuse, R6, R5 ;  /* 0x000000064a067223 */ /* 0x040fe20000000005 */
[----:B------:R-:W-:-:S03]  /*76c0*/  FFMA R18, R74, R18, R17 ;  /* 0x000000124a127223 */ /* 0x000fc60000000011 */
[C---:B------:R-:W-:Y:S02]  /*76d0*/  FFMA R98, R75.reuse, R7, R6 ;  /* 0x000000074b627223 */ /* 0x040fe40000000006 */
[----:B------:R-:W2:Y:S01]  /*76e0*/  LDS.128 R4, [UR5+0x26d0] ;  /* 0x0026d005ff047984 */ /* 0x000ea20008000c00 */
[----:B------:R-:W-:-:S03]  /*76f0*/  FFMA R90, R75, R19, R18 ;  /* 0x000000134b5a7223 */ /* 0x000fc60000000012 */
[----:B------:R-:W3:Y:S01]  /*7700*/  LDS.128 R16, [UR5+0x2850] ;  /* 0x00285005ff107984 */ /* 0x000ee20008000c00 */
[C---:B0-----:R-:W-:Y:S01]  /*7710*/  FFMA R24, R72.reuse, R24, R134 ;  /* 0x0000001848187223 */ /* 0x041fe20000000086 */
[C---:B-1----:R-:W-:Y:S01]  /*7720*/  FFMA R20, R72.reuse, R20, R92 ;  /* 0x0000001448147223 */ /* 0x042fe2000000005c */
[----:B------:R-:W-:Y:S02]  /*7730*/  FFMA R92, R75, R11, R10 ;  /* 0x0000000b4b5c7223 */ /* 0x000fe4000000000a */
[C---:B------:R-:W-:Y:S01]  /*7740*/  FFMA R25, R73.reuse, R25, R24 ;  /* 0x0000001949197223 */ /* 0x040fe20000000018 */
[----:B------:R-:W0:Y:S01]  /*7750*/  LDS.128 R8, [UR5+0x27d0] ;  /* 0x0027d005ff087984 */ /* 0x000e220008000c00 */
[C---:B------:R-:W-:Y:S01]  /*7760*/  FFMA R21, R73.reuse, R21, R20 ;  /* 0x0000001549157223 */ /* 0x040fe20000000014 */
[----:B----4-:R-:W-:Y:S01]  /*7770*/  FFMA R12, R72, R12, R94 ;  /* 0x0000000c480c7223 */ /* 0x010fe2000000005e */
[C---:B------:R-:W-:Y:S02]  /*7780*/  FFMA R26, R74.reuse, R26, R25 ;  /* 0x0000001a4a1a7223 */ /* 0x040fe40000000019 */
[----:B------:R-:W-:Y:S01]  /*7790*/  FFMA R22, R74, R22, R21 ;  /* 0x000000164a167223 */ /* 0x000fe20000000015 */
[----:B------:R-:W-:-:S03]  /*77a0*/  FFMA R13, R73, R13, R12 ;  /* 0x0000000d490d7223 */ /* 0x000fc6000000000c */
[C---:B------:R-:W-:Y:S01]  /*77b0*/  FFMA R88, R75.reuse, R23, R22 ;  /* 0x000000174b587223 */ /* 0x040fe20000000016 */
[----:B------:R-:W-:Y:S01]  /*77c0*/  FFMA R14, R74, R14, R13 ;  /* 0x0000000e4a0e7223 */ /* 0x000fe2000000000d */
[----:B------:R-:W1:Y:S03]  /*77d0*/  LDS.128 R20, [UR5+0x28d0] ;  /* 0x0028d005ff147984 */ /* 0x000e660008000c00 */
[----:B------:R-:W-:Y:S02]  /*77e0*/  FFMA R94, R75, R15, R14 ;  /* 0x0000000f4b5e7223 */ /* 0x000fe4000000000e */
[----:B------:R-:W4:Y:S01]  /*77f0*/  LDS.128 R12, [UR5+0x2950] ;  /* 0x00295005ff0c7984 */ /* 0x000f220008000c00 */
[----:B--2---:R-:W-:-:S04]  /*7800*/  FFMA R4, R72, R4, R119 ;  /* 0x0000000448047223 */ /* 0x004fc80000000077 */
[----:B------:R-:W-:Y:S01]  /*7810*/  FFMA R5, R73, R5, R4 ;  /* 0x0000000549057223 */ /* 0x000fe20000000004 */
[----:B---3--:R-:W-:-:S03]  /*7820*/  FFMA R16, R72, R16, R78 ;  /* 0x0000001048107223 */ /* 0x008fc6000000004e */
[----:B------:R-:W-:Y:S01]  /*7830*/  FFMA R6, R74, R6, R5 ;  /* 0x000000064a067223 */ /* 0x000fe20000000005 */
[----:B------:R-:W-:-:S03]  /*7840*/  FFMA R17, R73, R17, R16 ;  /* 0x0000001149117223 */ /* 0x000fc60000000010 */
[C---:B------:R-:W-:Y:S01]  /*7850*/  FFMA R119, R75.reuse, R7, R6 ;  /* 0x000000074b777223 */ /* 0x040fe20000000006 */
[----:B------:R-:W-:Y:S01]  /*7860*/  FFMA R18, R74, R18, R17 ;  /* 0x000000124a127223 */ /* 0x000fe20000000011 */
[----:B------:R-:W2:Y:S03]  /*7870*/  LDS.128 R4, [UR5+0x29d0] ;  /* 0x0029d005ff047984 */ /* 0x000ea60008000c00 */
[----:B------:R-:W-:Y:S02]  /*7880*/  FFMA R56, R75, R19, R18 ;  /* 0x000000134b387223 */ /* 0x000fe40000000012 */
[----:B------:R-:W3:Y:S01]  /*7890*/  LDS.128 R16, [UR5+0x2b50] ;  /* 0x002b5005ff107984 */ /* 0x000ee20008000c00 */
[----:B0-----:R-:W-:-:S04]  /*78a0*/  FFMA R8, R72, R8, R136 ;  /* 0x0000000848087223 */ /* 0x001fc80000000088 */
[----:B------:R-:W-:-:S04]  /*78b0*/  FFMA R9, R73, R9, R8 ;  /* 0x0000000949097223 */ /* 0x000fc80000000008 */
[----:B------:R-:W-:Y:S01]  /*78c0*/  FFMA R10, R74, R10, R9 ;  /* 0x0000000a4a0a7223 */ /* 0x000fe20000000009 */
[----:B-1----:R-:W-:-:S03]  /*78d0*/  FFMA R20, R72, R20, R86 ;  /* 0x0000001448147223 */ /* 0x002fc60000000056 */
[C---:B------:R-:W-:Y:S01]  /*78e0*/  FFMA R64, R75.reuse, R11, R10 ;  /* 0x0000000b4b407223 */ /* 0x040fe2000000000a */
[----:B------:R-:W-:Y:S01]  /*78f0*/  FFMA R86, R75, R27, R26 ;  /* 0x0000001b4b567223 */ /* 0x000fe2000000001a */
[----:B------:R-:W0:Y:S01]  /*7900*/  LDS.128 R8, [UR5+0x2a50] ;  /* 0x002a5005ff087984 */ /* 0x000e220008000c00 */
[C---:B------:R-:W-:Y:S01]  /*7910*/  FFMA R21, R73.reuse, R21, R20 ;  /* 0x0000001549157223 */ /* 0x040fe20000000014 */
[----:B----4-:R-:W-:Y:S02]  /*7920*/  FFMA R12, R72, R12, R130 ;  /* 0x0000000c480c7223 */ /* 0x010fe40000000082 */
[----:B------:R-:W1:Y:S01]  /*7930*/  LDS.128 R24, [UR5+0x2ad0] ;  /* 0x002ad005ff187984 */ /* 0x000e620008000c00 */
[----:B------:R-:W-:Y:S01]  /*7940*/  FFMA R22, R74, R22, R21 ;  /* 0x000000164a167223 */ /* 0x000fe20000000015 */
[----:B------:R-:W-:-:S03]  /*7950*/  FFMA R13, R73, R13, R12 ;  /* 0x0000000d490d7223 */ /* 0x000fc6000000000c */
[C---:B------:R-:W-:Y:S01]  /*7960*/  FFMA R70, R75.reuse, R23, R22 ;  /* 0x000000174b467223 */ /* 0x040fe20000000016 */
[----:B------:R-:W-:Y:S01]  /*7970*/  FFMA R14, R74, R14, R13 ;  /* 0x0000000e4a0e7223 */ /* 0x000fe2000000000d */
[----:B------:R-:W4:Y:S03]  /*7980*/  LDS.128 R20, [UR5+0x2bd0] ;  /* 0x002bd005ff147984 */ /* 0x000f260008000c00 */
[----:B------:R-:W-:Y:S02]  /*7990*/  FFMA R78, R75, R15, R14 ;  /* 0x0000000f4b4e7223 */ /* 0x000fe4000000000e */
[----:B------:R-:W5:Y:S01]  /*79a0*/  LDS.128 R12, [UR5+0x2cd0] ;  /* 0x002cd005ff0c7984 */ /* 0x000f620008000c00 */
[----:B--2---:R-:W-:-:S04]  /*79b0*/  FFMA R4, R72, R4, R161 ;  /* 0x0000000448047223 */ /* 0x004fc800000000a1 */
[----:B------:R-:W-:Y:S01]  /*79c0*/  FFMA R5, R73, R5, R4 ;  /* 0x0000000549057223 */ /* 0x000fe20000000004 */
[----:B---3--:R-:W-:-:S03]  /*79d0*/  FFMA R16, R72, R16, R124 ;  /* 0x0000001048107223 */ /* 0x008fc6000000007c */
[----:B------:R-:W-:Y:S01]  /*79e0*/  FFMA R6, R74, R6, R5 ;  /* 0x000000064a067223 */ /* 0x000fe20000000005 */
[----:B------:R-:W-:-:S04]  /*79f0*/  FFMA R17, R73, R17, R16 ;  /* 0x0000001149117223 */ /* 0x000fc80000000010 */
[----:B------:R-:W-:Y:S01]  /*7a00*/  FFMA R18, R74, R18, R17 ;  /* 0x000000124a127223 */ /* 0x000fe20000000011 */
[----:B0-----:R-:W-:-:S04]  /*7a10*/  FFMA R8, R72, R8, R132 ;  /* 0x0000000848087223 */ /* 0x001fc80000000084 */
[----:B------:R-:W-:Y:S01]  /*7a20*/  FFMA R9, R73, R9, R8 ;  /* 0x0000000949097223 */ /* 0x000fe20000000008 */
[----:B-1----:R-:W-:Y:S01]  /*7a30*/  FFMA R24, R72, R24, R76 ;  /* 0x0000001848187223 */ /* 0x002fe2000000004c */
[----:B------:R-:W-:Y:S02]  /*7a40*/  FFMA R76, R75, R7, R6 ;  /* 0x000000074b4c7223 */ /* 0x000fe40000000006 */
[----:B------:R-:W-:Y:S01]  /*7a50*/  FFMA R10, R74, R10, R9 ;  /* 0x0000000a4a0a7223 */ /* 0x000fe20000000009 */
[----:B------:R-:W-:Y:S01]  /*7a60*/  FFMA R25, R73, R25, R24 ;  /* 0x0000001949197223 */ /* 0x000fe20000000018 */
[----:B------:R-:W0:Y:S01]  /*7a70*/  LDS.128 R4, [UR5+0x2d50] ;  /* 0x002d5005ff047984 */ /* 0x000e220008000c00 */
[----:B----4-:R-:W-:Y:S01]  /*7a80*/  FFMA R20, R72, R20, R163 ;  /* 0x0000001448147223 */ /* 0x010fe200000000a3 */
[----:B------:R-:W-:Y:S01]  /*7a90*/  FFMA R161, R75, R11, R10 ;  /* 0x0000000b4ba17223 */ /* 0x000fe2000000000a */
[----:B------:R-:W-:Y:S01]  /*7aa0*/  FFMA R26, R74, R26, R25 ;  /* 0x0000001a4a1a7223 */ /* 0x000fe20000000019 */
[----:B------:R-:W1:Y:S01]  /*7ab0*/  LDS.128 R8, [UR5+0x2c50] ;  /* 0x002c5005ff087984 */ /* 0x000e620008000c00 */
[----:B------:R-:W-:Y:S01]  /*7ac0*/  FFMA R21, R73, R21, R20 ;  /* 0x0000001549157223 */ /* 0x000fe20000000014 */
[----:B-----5:R-:W-:Y:S01]  /*7ad0*/  FFMA R12, R72, R12, R84 ;  /* 0x0000000c480c7223 */ /* 0x020fe20000000054 */
[C---:B------:R-:W-:Y:S01]  /*7ae0*/  FFMA R84, R75.reuse, R19, R18 ;  /* 0x000000134b547223 */ /* 0x040fe20000000012 */
[----:B------:R-:W-:Y:S01]  /*7af0*/  FFMA R65, R75, R27, R26 ;  /* 0x0000001b4b417223 */ /* 0x000fe2000000001a */
[----:B------:R-:W2:Y:S01]  /*7b00*/  LDS.128 R16, [UR5+0x2dd0] ;  /* 0x002dd005ff107984 */ /* 0x000ea20008000c00 */
[----:B------:R-:W-:Y:S01]  /*7b10*/  FFMA R22, R74, R22, R21 ;  /* 0x000000164a167223 */ /* 0x000fe20000000015 */
[----:B------:R-:W-:-:S02]  /*7b20*/  FFMA R13, R73, R13, R12 ;  /* 0x0000000d490d7223 */ /* 0x000fc4000000000c */
[----:B------:R-:W3:Y:S02]  /*7b30*/  LDS.128 R24, [UR5+0x2e50] ;  /* 0x002e5005ff187984 */ /* 0x000ee40008000c00 */
[----:B------:R-:W-:Y:S01]  /*7b40*/  FFMA R14, R74, R14, R13 ;  /* 0x0000000e4a0e7223 */ /* 0x000fe2000000000d */
[C---:B0-----:R-:W-:Y:S01]  /*7b50*/  FFMA R4, R72.reuse, R4, R122 ;  /* 0x0000000448047223 */ /* 0x041fe2000000007a */
[C---:B-1----:R-:W-:Y:S01]  /*7b60*/  FFMA R8, R72.reuse, R8, R165 ;  /* 0x0000000848087223 */ /* 0x042fe200000000a5 */
[----:B------:R-:W-:Y:S02]  /*7b70*/  FFMA R165, R75, R23, R22 ;  /* 0x000000174ba57223 */ /* 0x000fe40000000016 */
[C---:B------:R-:W-:Y:S01]  /*7b80*/  FFMA R5, R73.reuse, R5, R4 ;  /* 0x0000000549057223 */ /* 0x040fe20000000004 */
[----:B------:R-:W0:Y:S01]  /*7b90*/  LDS.128 R20, [UR5+0x2ed0] ;  /* 0x002ed005ff147984 */ /* 0x000e220008000c00 */
[----:B------:R-:W-:Y:S01]  /*7ba0*/  FFMA R9, R73, R9, R8 ;  /* 0x0000000949097223 */ /* 0x000fe20000000008 */
[----:B--2---:R-:W-:Y:S01]  /*7bb0*/  FFMA R16, R72, R16, R159 ;  /* 0x0000001048107223 */ /* 0x004fe2000000009f */
[----:B------:R-:W-:Y:S01]  /*7bc0*/  FFMA R159, R75, R15, R14 ;  /* 0x0000000f4b9f7223 */ /* 0x000fe2000000000e */
[C---:B------:R-:W-:Y:S01]  /*7bd0*/  FFMA R6, R74.reuse, R6, R5 ;  /* 0x000000064a067223 */ /* 0x040fe20000000005 */
[----:B------:R-:W1:Y:S01]  /*7be0*/  LDS.128 R12, [UR5+0x2fd0] ;  /* 0x002fd005ff0c7984 */ /* 0x000e620008000c00 */
[----:B------:R-:W-:Y:S01]  /*7bf0*/  FFMA R17, R73, R17, R16 ;  /* 0x0000001149117223 */ /* 0x000fe20000000010 */
[----:B------:R-:W-:Y:S01]  /*7c00*/  FFMA R10, R74, R10, R9 ;  /* 0x0000000a4a0a7223 */ /* 0x000fe20000000009 */
[----:B---3--:R-:W-:Y:S01]  /*7c10*/  FFMA R24, R72, R24, R126 ;  /* 0x0000001848187223 */ /* 0x008fe2000000007e */
[C---:B------:R-:W-:Y:S01]  /*7c20*/  FFMA R62, R75.reuse, R7, R6 ;  /* 0x000000074b3e7223 */ /* 0x040fe20000000006 */
[----:B------:R-:W-:Y:S01]  /*7c30*/  FFMA R18, R74, R18, R17 ;  /* 0x000000124a127223 */ /* 0x000fe20000000011 */
[----:B------:R-:W-:Y:S01]  /*7c40*/  FFMA R163, R75, R11, R10 ;  /* 0x0000000b4ba37223 */ /* 0x000fe2000000000a */
[----:B------:R-:W-:Y:S01]  /*7c50*/  FFMA R25, R73, R25, R24 ;  /* 0x0000001949197223 */ /* 0x000fe20000000018 */
[----:B------:R-:W2:Y:S01]  /*7c60*/  LDS.128 R8, [UR5+0x2f50] ;  /* 0x002f5005ff087984 */ /* 0x000ea20008000c00 */
[----:B------:R-:W-:-:S02]  /*7c70*/  FFMA R63, R75, R19, R18 ;  /* 0x000000134b3f7223 */ /* 0x000fc40000000012 */
[----:B------:R-:W-:Y:S01]  /*7c80*/  FFMA R26, R74, R26, R25 ;  /* 0x0000001a4a1a7223 */ /* 0x000fe20000000019 */
[----:B------:R-:W3:Y:S03]  /*7c90*/  LDS.128 R16, [UR5+0x30d0] ;  /* 0x0030d005ff107984 */ /* 0x000ee60008000c00 */
[----:B------:R-:W-:Y:S01]  /*7ca0*/  FFMA R71, R75, R27, R26 ;  /* 0x0000001b4b477223 */ /* 0x000fe2000000001a */
[----:B------:R-:W4:Y:S04]  /*7cb0*/  LDS.128 R4, [UR5+0x3050] ;  /* 0x00305005ff047984 */ /* 0x000f280008000c00 */
        /* <DEDUP_REMOVED lines=9> */
[C---:B--2---:R-:W-:Y:S01]  /*7d50*/  FFMA R8, R72.reuse, R8, R127 ;  /* 0x0000000848087223 */ /* 0x044fe2000000007f */
[C---:B---3--:R-:W-:Y:S01]  /*7d60*/  FFMA R16, R72.reuse, R16, R77 ;  /* 0x0000001048107223 */ /* 0x048fe2000000004d */
[----:B------:R-:W-:Y:S02]  /*7d70*/  FFMA R127, R75, R15, R14 ;  /* 0x0000000f4b7f7223 */ /* 0x000fe4000000000e */
[C---:B------:R-:W-:Y:S01]  /*7d80*/  FFMA R9, R73.reuse, R9, R8 ;  /* 0x0000000949097223 */ /* 0x040fe20000000008 */
[----:B------:R-:W1:Y:S01]  /*7d90*/  LDS.128 R12, [UR5+0x32d0] ;  /* 0x0032d005ff0c7984 */ /* 0x000e620008000c00 */
[----:B------:R-:W-:Y:S01]  /*7da0*/  FFMA R17, R73, R17, R16 ;  /* 0x0000001149117223 */ /* 0x000fe20000000010 */
[----:B----4-:R-:W-:Y:S01]  /*7db0*/  FFMA R4, R72, R4, R157 ;  /* 0x0000000448047223 */ /* 0x010fe2000000009d */
[----:B------:R-:W-:-:S02]  /*7dc0*/  FFMA R10, R74, R10, R9 ;  /* 0x0000000a4a0a7223 */ /* 0x000fc40000000009 */
[----:B------:R-:W-:Y:S01]  /*7dd0*/  FFMA R18, R74, R18, R17 ;  /* 0x000000124a127223 */ /* 0x000fe20000000011 */
[----:B-----5:R-:W-:Y:S01]  /*7de0*/  FFMA R24, R72, R24, R79 ;  /* 0x0000001848187223 */ /* 0x020fe2000000004f */
[----:B------:R-:W-:Y:S01]  /*7df0*/  FFMA R57, R75, R11, R10 ;  /* 0x0000000b4b397223 */ /* 0x000fe2000000000a */
[----:B------:R-:W-:Y:S01]  /*7e00*/  FFMA R5, R73, R5, R4 ;  /* 0x0000000549057223 */ /* 0x000fe20000000004 */
[----:B------:R-:W-:Y:S01]  /*7e10*/  FFMA R153, R75, R19, R18 ;  /* 0x000000134b997223 */ /* 0x000fe20000000012 */
[----:B------:R-:W2:Y:S01]  /*7e20*/  LDS.128 R8, [UR5+0x3250] ;  /* 0x00325005ff087984 */ /* 0x000ea20008000c00 */
[----:B------:R-:W-:Y:S01]  /*7e30*/  FFMA R25, R73, R25, R24 ;  /* 0x0000001949197223 */ /* 0x000fe20000000018 */
[C---:B------:R-:W-:Y:S02]  /*7e40*/  FFMA R6, R74.reuse, R6, R5 ;  /* 0x000000064a067223 */ /* 0x040fe40000000005 */
[----:B------:R-:W3:Y:S01]  /*7e50*/  LDS.128 R16, [UR5+0x3350] ;  /* 0x00335005ff107984 */ /* 0x000ee20008000c00 */
[----:B------:R-:W-:Y:S01]  /*7e60*/  FFMA R26, R74, R26, R25 ;  /* 0x0000001a4a1a7223 */ /* 0x000fe20000000019 */
[----:B------:R-:W-:-:S02]  /*7e70*/  FFMA R157, R75, R7, R6 ;  /* 0x000000074b9d7223 */ /* 0x000fc40000000006 */
[----:B------:R-:W4:Y:S01]  /*7e80*/  LDS.128 R4, [UR5+0x3450] ;  /* 0x00345005ff047984 */ /* 0x000f220008000c00 */
[----:B------:R-:W-:-:S03]  /*7e90*/  FFMA R77, R75, R27, R26 ;  /* 0x0000001b4b4d7223 */ /* 0x000fc6000000001a */
[----:B------:R-:W5:Y:S01]  /*7ea0*/  LDS.128 R24, [UR5+0x3550] ;  /* 0x00355005ff187984 */ /* 0x000f620008000c00 */
[----:B0-----:R-:W-:-:S04]  /*7eb0*/  FFMA R20, R72, R20, R120 ;  /* 0x0000001448147223 */ /* 0x001fc80000000078 */
[----:B------:R-:W-:Y:S01]  /*7ec0*/  FFMA R21, R73, R21, R20 ;  /* 0x0000001549157223 */ /* 0x000fe20000000014 */
[----:B-1----:R-:W-:-:S03]  /*7ed0*/  FFMA R12, R72, R12, R143 ;  /* 0x0000000c480c7223 */ /* 0x002fc6000000008f */
[----:B------:R-:W-:Y:S01]  /*7ee0*/  FFMA R22, R74, R22, R21 ;  /* 0x000000164a167223 */ /* 0x000fe20000000015 */
[----:B------:R-:W-:-:S03]  /*7ef0*/  FFMA R13, R73, R13, R12 ;  /* 0x0000000d490d7223 */ /* 0x000fc6000000000c */
[C---:B------:R-:W-:Y:S02]  /*7f00*/  FFMA R79, R75.reuse, R23, R22 ;  /* 0x000000174b4f7223 */ /* 0x040fe40000000016 */
[----:B------:R-:W0:Y:S01]  /*7f10*/  LDS.128 R20, [UR5+0x33d0] ;  /* 0x0033d005ff147984 */ /* 0x000e220008000c00 */
[----:B------:R-:W-:Y:S01]  /*7f20*/  FFMA R14, R74, R14, R13 ;  /* 0x0000000e4a0e7223 */ /* 0x000fe2000000000d */
[C---:B--2---:R-:W-:Y:S01]  /*7f30*/  FFMA R8, R72.reuse, R8, R110 ;  /* 0x0000000848087223 */ /* 0x044fe2000000006e */
[C---:B---3--:R-:W-:Y:S02]  /*7f40*/  FFMA R16, R72.reuse, R16, R145 ;  /* 0x0000001048107223 */ /* 0x048fe40000000091 */
[----:B------:R-:W-:Y:S01]  /*7f50*/  FFMA R145, R75, R15, R14 ;  /* 0x0000000f4b917223 */ /* 0x000fe2000000000e */
[C---:B------:R-:W-:Y:S01]  /*7f60*/  FFMA R9, R73.reuse, R9, R8 ;  /* 0x0000000949097223 */ /* 0x040fe20000000008 */
[----:B------:R-:W1:Y:S01]  /*7f70*/  LDS.128 R12, [UR5+0x35d0] ;  /* 0x0035d005ff0c7984 */ /* 0x000e620008000c00 */
[----:B----4-:R-:W-:Y:S01]  /*7f80*/  FFMA R4, R72, R4, R151 ;  /* 0x0000000448047223 */ /* 0x010fe20000000097 */
[----:B------:R-:W-:Y:S01]  /*7f90*/  FFMA R17, R73, R17, R16 ;  /* 0x0000001149117223 */ /* 0x000fe20000000010 */
[----:B------:R-:W-:-:S02]  /*7fa0*/  FFMA R10, R74, R10, R9 ;  /* 0x0000000a4a0a7223 */ /* 0x000fc40000000009 */
[C---:B------:R-:W-:Y:S01]  /*7fb0*/  FFMA R5, R73.reuse, R5, R4 ;  /* 0x0000000549057223 */ /* 0x040fe20000000004 */
[----:B------:R-:W-:Y:S01]  /*7fc0*/  FFMA R18, R74, R18, R17 ;  /* 0x000000124a127223 */ /* 0x000fe20000000011 */
[----:B-----5:R-:W-:Y:S02]  /*7fd0*/  FFMA R24, R72, R24, R112 ;  /* 0x0000001848187223 */ /* 0x020fe40000000070 */
[C---:B------:R-:W-:Y:S02]  /*7fe0*/  FFMA R6, R74.reuse, R6, R5 ;  /* 0x000000064a067223 */ /* 0x040fe40000000005 */
[----:B------:R-:W-:Y:S02]  /*7ff0*/  FFMA R25, R73, R25, R24 ;  /* 0x0000001949197223 */ /* 0x000fe40000000018 */
[C---:B------:R-:W-:Y:S02]  /*8000*/  FFMA R151, R75.reuse, R7, R6 ;  /* 0x000000074b977223 */ /* 0x040fe40000000006 */
[----:B------:R-:W2:Y:S01]  /*8010*/  LDS.128 R4, [UR5+0x3750] ;  /* 0x00375005ff047984 */ /* 0x000ea20008000c00 */
[----:B------:R-:W-:Y:S01]  /*8020*/  FFMA R26, R74, R26, R25 ;  /* 0x0000001a4a1a7223 */ /* 0x000fe20000000019 */
[----:B0-----:R-:W-:Y:S01]  /*8030*/  FFMA R20, R72, R20, R155 ;  /* 0x0000001448147223 */ /* 0x001fe2000000009b */
[----:B------:R-:W-:-:S02]  /*8040*/  FFMA R155, R75, R11, R10 ;  /* 0x0000000b4b9b7223 */ /* 0x000fc4000000000a */
[----:B------:R-:W0:Y:S01]  /*8050*/  LDS.128 R8, [UR5+0x34d0] ;  /* 0x0034d005ff087984 */ /* 0x000e220008000c00 */
[----:B------:R-:W-:-:S04]  /*8060*/  FFMA R21, R73, R21, R20 ;  /* 0x0000001549157223 */ /* 0x000fc80000000014 */
[----:B------:R-:W-:Y:S01]  /*8070*/  FFMA R22, R74, R22, R21 ;  /* 0x000000164a167223 */ /* 0x000fe20000000015 */
[----:B-1----:R-:W-:-:S03]  /*8080*/  FFMA R12, R72, R12, R116 ;  /* 0x0000000c480c7223 */ /* 0x002fc60000000074 */
[----:B------:R-:W-:Y:S01]  /*8090*/  FFMA R143, R75, R23, R22 ;  /* 0x000000174b8f7223 */ /* 0x000fe20000000016 */
[----:B------:R-:W-:Y:S01]  /*80a0*/  FFMA R13, R73, R13, R12 ;  /* 0x0000000d490d7223 */ /* 0x000fe2000000000c */
[----:B------:R-:W1:Y:S03]  /*80b0*/  LDS.128 R20, [UR5+0x36d0] ;  /* 0x0036d005ff147984 */ /* 0x000e660008000c00 */
[----:B------:R-:W-:-:S04]  /*80c0*/  FFMA R14, R74, R14, R13 ;  /* 0x0000000e4a0e7223 */ /* 0x000fc8000000000d */
[----:B------:R-:W-:Y:S02]  /*80d0*/  FFMA R66, R75, R15, R14 ;  /* 0x0000000f4b427223 */ /* 0x000fe4000000000e */
[----:B------:R-:W3:Y:S01]  /*80e0*/  LDS.128 R12, [UR5+0x3850] ;  /* 0x00385005ff0c7984 */ /* 0x000ee20008000c00 */
[----:B--2---:R-:W-:-:S04]  /*80f0*/  FFMA R4, R72, R4, R102 ;  /* 0x0000000448047223 */ /* 0x004fc80000000066 */
[----:B------:R-:W-:-:S04]  /*8100*/  FFMA R5, R73, R5, R4 ;  /* 0x0000000549057223 */ /* 0x000fc80000000004 */
[----:B------:R-:W-:Y:S01]  /*8110*/  FFMA R6, R74, R6, R5 ;  /* 0x000000064a067223 */ /* 0x000fe20000000005 */
[----:B0-----:R-:W-:Y:S01]  /*8120*/  FFMA R8, R72, R8, R125 ;  /* 0x0000000848087223 */ /* 0x001fe2000000007d */
[----:B------:R-:W-:Y:S02]  /*8130*/  FFMA R125, R75, R19, R18 ;  /* 0x000000134b7d7223 */ /* 0x000fe40000000012 */
        /* <DEDUP_REMOVED lines=8> */
[----:B------:R-:W2:Y:S01]  /*81c0*/  LDS.128 R24, [UR5+0x38d0] ;  /* 0x0038d005ff187984 */ /* 0x000ea20008000c00 */
[----:B------:R-:W-:Y:S01]  /*81d0*/  FFMA R22, R74, R22, R21 ;  /* 0x000000164a167223 */ /* 0x000fe20000000015 */
[----:B---3--:R-:W-:-:S03]  /*81e0*/  FFMA R12, R72, R12, R104 ;  /* 0x0000000c480c7223 */ /* 0x008fc60000000068 */
[----:B------:R-:W-:Y:S01]  /*81f0*/  FFMA R68, R75, R23, R22 ;  /* 0x000000174b447223 */ /* 0x000fe20000000016 */
[----:B------:R-:W-:Y:S01]  /*8200*/  FFMA R13, R73, R13, R12 ;  /* 0x0000000d490d7223 */ /* 0x000fe2000000000c */
[----:B------:R-:W3:Y:S03]  /*8210*/  LDS.128 R20, [UR5+0x39d0] ;  /* 0x0039d005ff147984 */ /* 0x000ee60008000c00 */
[----:B------:R-:W-:-:S04]  /*8220*/  FFMA R14, R74, R14, R13 ;  /* 0x0000000e4a0e7223 */ /* 0x000fc8000000000d */
[C---:B------:R-:W-:Y:S02]  /*8230*/  FFMA R55, R75.reuse, R15, R14 ;  /* 0x0000000f4b377223 */ /* 0x040fe4000000000e */
[----:B------:R-:W4:Y:S01]  /*8240*/  LDS.128 R12, [UR5+0x3b50] ;  /* 0x003b5005ff0c7984 */ /* 0x000f220008000c00 */
[----:B0-----:R-:W-:Y:S01]  /*8250*/  FFMA R16, R72, R16, R139 ;  /* 0x0000001048107223 */ /* 0x001fe2000000008b */
[----:B------:R-:W-:Y:S02]  /*8260*/  FFMA R139, R75, R7, R6 ;  /* 0x000000074b8b7223 */ /* 0x000fe40000000006 */
[----:B------:R-:W0:Y:S01]  /*8270*/  LDS.128 R4, [UR5+0x3a50] ;  /* 0x003a5005ff047984 */ /* 0x000e220008000c00 */
[----:B------:R-:W-:-:S04]  /*8280*/  FFMA R17, R73, R17, R16 ;  /* 0x0000001149117223 */ /* 0x000fc80000000010 */
[----:B------:R-:W-:Y:S01]  /*8290*/  FFMA R18, R74, R18, R17 ;  /* 0x000000124a127223 */ /* 0x000fe20000000011 */
[----:B-1----:R-:W-:-:S03]  /*82a0*/  FFMA R8, R72, R8, R123 ;  /* 0x0000000848087223 */ /* 0x002fc6000000007b */
[----:B------:R-:W-:Y:S02]  /*82b0*/  FFMA R60, R75, R19, R18 ;  /* 0x000000134b3c7223 */ /* 0x000fe40000000012 */
[----:B------:R-:W1:Y:S01]  /*82c0*/  LDS.128 R16, [UR5+0x3950] ;  /* 0x00395005ff107984 */ /* 0x000e620008000c00 */
[----:B------:R-:W-:Y:S01]  /*82d0*/  FFMA R9, R73, R9, R8 ;  /* 0x0000000949097223 */ /* 0x000fe20000000008 */
[----:B--2---:R-:W-:-:S03]  /*82e0*/  FFMA R24, R72, R24, R133 ;  /* 0x0000001848187223 */ /* 0x004fc60000000085 */
[----:B------:R-:W-:Y:S01]  /*82f0*/  FFMA R10, R74, R10, R9 ;  /* 0x0000000a4a0a7223 */ /* 0x000fe20000000009 */
[----:B------:R-:W-:Y:S01]  /*8300*/  FFMA R25, R73, R25, R24 ;  /* 0x0000001949197223 */ /* 0x000fe20000000018 */
[----:B---3--:R-:W-:Y:S02]  /*8310*/  FFMA R20, R72, R20, R37 ;  /* 0x0000001448147223 */ /* 0x008fe40000000025 */
[----:B------:R-:W-:Y:S01]  /*8320*/  FFMA R120, R75, R11, R10 ;  /* 0x0000000b4b787223 */ /* 0x000fe2000000000a */
[----:B------:R-:W-:Y:S01]  /*8330*/  FFMA R26, R74, R26, R25 ;  /* 0x0000001a4a1a7223 */ /* 0x000fe20000000019 */
[----:B------:R-:W2:Y:S01]  /*8340*/  LDS.128 R8, [UR5+0x3ad0] ;  /* 0x003ad005ff087984 */ /* 0x000ea20008000c00 */
[----:B------:R-:W-:Y:S02]  /*8350*/  FFMA R21, R73, R21, R20 ;  /* 0x0000001549157223 */ /* 0x000fe40000000014 */
[----:B------:R-:W-:Y:S02]  /*8360*/  FFMA R53, R75, R27, R26 ;  /* 0x0000001b4b357223 */ /* 0x000fe4000000001a */
[----:B------:R-:W3:Y:S01]  /*8370*/  LDS.128 R24, [UR5+0x3e50] ;  /* 0x003e5005ff187984 */ /* 0x000ee20008000c00 */
[----:B----4-:R-:W-:Y:S01]  /*8380*/  FFMA R12, R72, R12, R39 ;  /* 0x0000000c480c7223 */ /* 0x010fe20000000027 */
[----:B------:R-:W-:-:S02]  /*8390*/  FFMA R22, R74, R22, R21 ;  /* 0x000000164a167223 */ /* 0x000fc40000000015 */
[----:B------:R-:W4:Y:S01]  /*83a0*/  LDS.128 R36, [UR5+0x3cd0] ;  /* 0x003cd005ff247984 */ /* 0x000f220008000c00 */
[----:B------:R-:W-:Y:S01]  /*83b0*/  FFMA R13, R73, R13, R12 ;  /* 0x0000000d490d7223 */ /* 0x000fe2000000000c */
[----:B------:R-:W-:Y:S02]  /*83c0*/  FFMA R54, R75, R23, R22 ;  /* 0x000000174b367223 */ /* 0x000fe40000000016 */
[----:B------:R-:W5:Y:S01]  /*83d0*/  LDS.128 R20, [UR5+0x3ed0] ;  /* 0x003ed005ff147984 */ /* 0x000f620008000c00 */
[----:B------:R-:W-:Y:S01]  /*83e0*/  FFMA R14, R74, R14, R13 ;  /* 0x0000000e4a0e7223 */ /* 0x000fe2000000000d */
[----:B0-----:R-:W-:-:S03]  /*83f0*/  FFMA R4, R72, R4, R29 ;  /* 0x0000000448047223 */ /* 0x001fc6000000001d */
[----:B------:R-:W-:Y:S02]  /*8400*/  FFMA R133, R75, R15, R14 ;  /* 0x0000000f4b857223 */ /* 0x000fe4000000000e */
[----:B------:R-:W0:Y:S01]  /*8410*/  LDS.128 R12, [UR5+0x3fd0] ;  /* 0x003fd005ff0c7984 */ /* 0x000e220008000c00 */
[----:B------:R-:W-:-:S04]  /*8420*/  FFMA R5, R73, R5, R4 ;  /* 0x0000000549057223 */ /* 0x000fc80000000004 */
[----:B------:R-:W-:Y:S01]  /*8430*/  FFMA R6, R74, R6, R5 ;  /* 0x000000064a067223 */ /* 0x000fe20000000005 */
[----:B-1----:R-:W-:-:S03]  /*8440*/  FFMA R16, R72, R16, R28 ;  /* 0x0000001048107223 */ /* 0x002fc6000000001c */
[----:B------:R-:W-:Y:S01]  /*8450*/  FFMA R123, R75, R7, R6 ;  /* 0x000000074b7b7223 */ /* 0x000fe20000000006 */
[----:B------:R-:W1:Y:S01]  /*8460*/  LDS.128 R28, [UR5+0x3bd0] ;  /* 0x003bd005ff1c7984 */ /* 0x000e620008000c00 */
[----:B------:R-:W-:-:S03]  /*8470*/  FFMA R17, R73, R17, R16 ;  /* 0x0000001149117223 */ /* 0x000fc60000000010 */
[----:B------:R-:W1:Y:S01]  /*8480*/  LDS.128 R4, [UR5+0x3d50] ;  /* 0x003d5005ff047984 */ /* 0x000e620008000c00 */
[----:B------:R-:W-:Y:S01]  /*8490*/  FFMA R18, R74, R18, R17 ;  /* 0x000000124a127223 */ /* 0x000fe20000000011 */
[----:B--2---:R-:W-:-:S03]  /*84a0*/  FFMA R8, R72, R8, R33 ;  /* 0x0000000848087223 */ /* 0x004fc60000000021 */
[----:B------:R-:W-:Y:S01]  /*84b0*/  FFMA R126, R75, R19, R18 ;  /* 0x000000134b7e7223 */ /* 0x000fe20000000012 */
[----:B------:R-:W2:Y:S01]  /*84c0*/  LDS.128 R32, [UR5+0x3c50] ;  /* 0x003c5005ff207984 */ /* 0x000ea20008000c00 */
[C---:B------:R-:W-:Y:S01]  /*84d0*/  FFMA R9, R73.reuse, R9, R8 ;  /* 0x0000000949097223 */ /* 0x040fe20000000008 */
[----:B---3--:R-:W-:Y:S02]  /*84e0*/  FFMA R24, R72, R24, R147 ;  /* 0x0000001848187223 */ /* 0x008fe40000000093 */
[----:B------:R-:W3:Y:S01]  /*84f0*/  LDS.128 R16, [UR5+0x3f50] ;  /* 0x003f5005ff107984 */ /* 0x000ee20008000c00 */
[----:B------:R-:W-:Y:S01]  /*8500*/  FFMA R10, R74, R10, R9 ;  /* 0x0000000a4a0a7223 */ /* 0x000fe20000000009 */
[C---:B----4-:R-:W-:Y:S01]  /*8510*/  FFMA R36, R72.reuse, R36, R118 ;  /* 0x0000002448247223 */ /* 0x050fe20000000076 */
[C---:B------:R-:W-:Y:S01]  /*8520*/  FFMA R25, R73.reuse, R25, R24 ;  /* 0x0000001949197223 */ /* 0x040fe20000000018 */
[----:B-----5:R-:W-:Y:S02]  /*8530*/  FFMA R20, R72, R20, R149 ;  /* 0x0000001448147223 */ /* 0x020fe40000000095 */
[C---:B------:R-:W-:Y:S01]  /*8540*/  FFMA R37, R73.reuse, R37, R36 ;  /* 0x0000002549257223 */ /* 0x040fe20000000024 */
[----:B------:R-:W-:Y:S01]  /*8550*/  FFMA R26, R74, R26, R25 ;  /* 0x0000001a4a1a7223 */ /* 0x000fe20000000019 */
[----:B------:R-:W-:-:S02]  /*8560*/  FFMA R21, R73, R21, R20 ;  /* 0x0000001549157223 */ /* 0x000fc40000000014 */
[----:B------:R-:W-:Y:S01]  /*8570*/  FFMA R38, R74, R38, R37 ;  /* 0x000000264a267223 */ /* 0x000fe20000000025 */
[C---:B------:R-:W-:Y:S01]  /*8580*/  FFMA R37, R75.reuse, R27, R26 ;  /* 0x0000001b4b257223 */ /* 0x040fe2000000001a */
[----:B0-----:R-:W-:Y:S01]  /*8590*/  FFMA R12, R72, R12, R135 ;  /* 0x0000000c480c7223 */ /* 0x001fe20000000087 */
[C---:B------:R-:W-:Y:S01]  /*85a0*/  FFMA R22, R74.reuse, R22, R21 ;  /* 0x000000164a167223 */ /* 0x040fe20000000015 */
[----:B------:R-:W-:Y:S01]  /*85b0*/  FFMA R38, R75, R39, R38 ;  /* 0x000000274b267223 */ /* 0x000fe20000000026 */
[----:B------:R-:W-:Y:S01]  /*85c0*/  LDS.128 R24, [UR5+0x2260] ;  /* 0x00226005ff187984 */ /* 0x000fe20008000c00 */
[----:B------:R-:W-:Y:S01]  /*85d0*/  FFMA R13, R73, R13, R12 ;  /* 0x0000000d490d7223 */ /* 0x000fe2000000000c */
[C---:B------:R-:W-:Y:S02]  /*85e0*/  FFMA R39, R75.reuse, R23, R22 ;  /* 0x000000174b277223 */ /* 0x040fe40000000016 */
[----:B------:R-:W-:Y:S01]  /*85f0*/  LDS.128 R20, [UR5+0x21e0] ;  /* 0x0021e005ff147984 */ /* 0x000fe20008000c00 */
[----:B------:R-:W-:Y:S01]  /*8600*/  FFMA R14, R74, R14, R13 ;  /* 0x0000000e4a0e7223 */ /* 0x000fe2000000000d */
[----:B-1----:R-:W-:Y:S01]  /*8610*/  FFMA R28, R72, R28, R52 ;  /* 0x0000001c481c7223 */ /* 0x002fe20000000034 */
[----:B------:R-:W-:-:S02]  /*8620*/  FFMA R52, R75, R11, R10 ;  /* 0x0000000b4b347223 */ /* 0x000fc4000000000a */
[----:B------:R-:W-:Y:S01]  /*8630*/  FFMA R36, R75, R15, R14 ;  /* 0x0000000f4b247223 */ /* 0x000fe2000000000e */
[----:B------:R-:W0:Y:S01]  /*8640*/  LDS.128 R8, [UR5+0x3dd0] ;  /* 0x003dd005ff087984 */ /* 0x000e220008000c00 */
[----:B------:R-:W-:Y:S01]  /*8650*/  FFMA R4, R72, R4, R106 ;  /* 0x0000000448047223 */ /* 0x000fe2000000006a */
[C---:B------:R-:W-:Y:S02]  /*8660*/  FFMA R29, R73.reuse, R29, R28 ;  /* 0x0000001d491d7223 */ /* 0x040fe4000000001c */
[----:B------:R-:W-:Y:S01]  /*8670*/  LDS.128 R12, [UR5+0x22e0] ;  /* 0x0022e005ff0c7984 */ /* 0x000fe20008000c00 */
[----:B------:R-:W-:Y:S01]  /*8680*/  FFMA R5, R73, R5, R4 ;  /* 0x0000000549057223 */ /* 0x000fe20000000004 */
[----:B------:R-:W-:Y:S01]  /*8690*/  FFMA R30, R74, R30, R29 ;  /* 0x0000001e4a1e7223 */ /* 0x000fe2000000001d */
[----:B--2---:R-:W-:Y:S02]  /*86a0*/  FFMA R32, R72, R32, R114 ;  /* 0x0000002048207223 */ /* 0x004fe40000000072 */
[----:B------:R-:W-:Y:S01]  /*86b0*/  FFMA R6, R74, R6, R5 ;  /* 0x000000064a067223 */ /* 0x000fe20000000005 */
[----:B------:R-:W-:-:S02]  /*86c0*/  FFMA R147, R75, R31, R30 ;  /* 0x0000001f4b937223 */ /* 0x000fc4000000001e */
[----:B------:R-:W1:Y:S01]  /*86d0*/  LDS.128 R28, [R82+0x60] ;  /* 0x00006000521c7984 */ /* 0x000e620000000c00 */
[----:B------:R-:W-:Y:S01]  /*86e0*/  FFMA R135, R75, R7, R6 ;  /* 0x000000074b877223 */ /* 0x000fe20000000006 */
[C---:B------:R-:W-:Y:S01]  /*86f0*/  FFMA R33, R73.reuse, R33, R32 ;  /* 0x0000002149217223 */ /* 0x040fe20000000020 */
[----:B---3--:R-:W-:Y:S01]  /*8700*/  FFMA R16, R72, R16, R137 ;  /* 0x0000001048107223 */ /* 0x008fe20000000089 */
[----:B------:R-:W2:Y:S02]  /*8710*/  LDS.128 R4, [UR5+0x20e0] ;  /* 0x0020e005ff047984 */ /* 0x000ea40008000c00 */
[----:B------:R-:W-:Y:S01]  /*8720*/  FFMA R34, R74, R34, R33 ;  /* 0x000000224a227223 */ /* 0x000fe20000000021 */
[----:B------:R-:W-:-:S03]  /*8730*/  FFMA R17, R73, R17, R16 ;  /* 0x0000001149117223 */ /* 0x000fc60000000010 */
[----:B------:R-:W-:Y:S01]  /*8740*/  FFMA R149, R75, R35, R34 ;  /* 0x000000234b957223 */ /* 0x000fe20000000022 */
[----:B------:R-:W-:Y:S01]  /*8750*/  FFMA R18, R74, R18, R17 ;  /* 0x000000124a127223 */ /* 0x000fe20000000011 */
[----:B------:R-:W3:Y:S01]  /*8760*/  LDS.128 R32, [UR5+0x2060] ;  /* 0x00206005ff207984 */ /* 0x000ee20008000c00 */
[----:B0-----:R-:W-:-:S04]  /*8770*/  FFMA R8, R72, R8, R108 ;  /* 0x0000000848087223 */ /* 0x001fc8000000006c */
[----:B------:R-:W-:-:S04]  /*8780*/  FFMA R9, R73, R9, R8 ;  /* 0x0000000949097223 */ /* 0x000fc80000000008 */
[----:B------:R-:W-:-:S04]  /*8790*/  FFMA R10, R74, R10, R9 ;  /* 0x0000000a4a0a7223 */ /* 0x000fc80000000009 */
[----:B------:R-:W-:Y:S01]  /*87a0*/  FFMA R137, R75, R11, R10 ;  /* 0x0000000b4b897223 */ /* 0x000fe2000000000a */
[C---:B-1----:R-:W-:Y:S01]  /*87b0*/  FFMA R12, R28.reuse, R12, R96 ;  /* 0x0000000c1c0c7223 */ /* 0x042fe20000000060 */
[----:B------:R-:W0:Y:S01]  /*87c0*/  LDS.128 R8, [UR5+0x2360] ;  /* 0x00236005ff087984 */ /* 0x000e220008000c00 */
[C---:B------:R-:W-:Y:S01]  /*87d0*/  FFMA R20, R28.reuse, R20, R129 ;  /* 0x000000141c147223 */ /* 0x040fe20000000081 */
[C---:B--2---:R-:W-:Y:S01]  /*87e0*/  FFMA R4, R28.reuse, R4, R59 ;  /* 0x000000041c047223 */ /* 0x044fe2000000003b */
[C---:B------:R-:W-:Y:S01]  /*87f0*/  FFMA R13, R29.reuse, R13, R12 ;  /* 0x0000000d1d0d7223 */ /* 0x040fe2000000000c */
[----:B------:R-:W-:Y:S01]  /*8800*/  FFMA R24, R28, R24, R100 ;  /* 0x000000181c187223 */ /* 0x000fe20000000064 */
[C---:B------:R-:W-:Y:S01]  /*8810*/  FFMA R21, R29.reuse, R21, R20 ;  /* 0x000000151d157223 */ /* 0x040fe20000000014 */
[C---:B------:R-:W-:Y:S01]  /*8820*/  FFMA R5, R29.reuse, R5, R4 ;  /* 0x000000051d057223 */ /* 0x040fe20000000004 */
[C---:B------:R-:W-:Y:S01]  /*8830*/  FFMA R14, R30.reuse, R14, R13 ;  /* 0x0000000e1e0e7223 */ /* 0x040fe2000000000d */
[----:B------:R-:W-:Y:S01]  /*8840*/  FFMA R25, R29, R25, R24 ;  /* 0x000000191d197223 */ /* 0x000fe20000000018 */
[C---:B------:R-:W-:Y:S01]  /*8850*/  FFMA R22, R30.reuse, R22, R21 ;  /* 0x000000161e167223 */ /* 0x040fe20000000015 */
[----:B------:R-:W-:Y:S01]  /*8860*/  FFMA R6, R30, R6, R5 ;  /* 0x000000061e067223 */ /* 0x000fe20000000005 */
[----:B---3--:R-:W-:Y:S01]  /*8870*/  FFMA R32, R28, R32, R131 ;  /* 0x000000201c207223 */ /* 0x008fe20000000083 */
[----:B------:R-:W-:Y:S01]  /*8880*/  FFMA R131, R75, R19, R18 ;  /* 0x000000134b837223 */ /* 0x000fe20000000012 */
[C---:B------:R-:W-:Y:S01]  /*8890*/  FFMA R110, R31.reuse, R15, R14 ;  /* 0x0000000f1f6e7223 */ /* 0x040fe2000000000e */
[----:B------:R-:W1:Y:S01]  /*88a0*/  LDS.128 R16, [UR5+0x2160] ;  /* 0x00216005ff107984 */ /* 0x000e620008000c00 */
[C---:B------:R-:W-:Y:S01]  /*88b0*/  FFMA R124, R31.reuse, R7, R6 ;  /* 0x000000071f7c7223 */ /* 0x040fe20000000006 */
[----:B------:R-:W-:Y:S01]  /*88c0*/  FFMA R26, R30, R26, R25 ;  /* 0x0000001a1e1a7223 */ /* 0x000fe20000000019 */
[----:B------:R-:W-:Y:S01]  /*88d0*/  FFMA R59, R31, R23, R22 ;  /* 0x000000171f3b7223 */ /* 0x000fe20000000016 */
[----:B------:R-:W2:Y:S01]  /*88e0*/  LDS.128 R4, [UR5+0x23e0] ;  /* 0x0023e005ff047984 */ /* 0x000ea20008000c00 */
[----:B------:R-:W-:-:S03]  /*88f0*/  FFMA R33, R29, R33, R32 ;  /* 0x000000211d217223 */ /* 0x000fc60000000020 */
[----:B------:R-:W3:Y:S01]  /*8900*/  LDS.128 R12, [UR5+0x25e0] ;  /* 0x0025e005ff0c7984 */ /* 0x000ee20008000c00 */
[----:B------:R-:W-:-:S03]  /*8910*/  FFMA R34, R30, R34, R33 ;  /* 0x000000221e227223 */ /* 0x000fc60000000021 */
[----:B------:R-:W4:Y:S01]  /*8920*/  LDS.128 R20, [UR5+0x2660] ;  /* 0x00266005ff147984 */ /* 0x000f220008000c00 */
[----:B------:R-:W-:-:S03]  /*8930*/  FFMA R75, R31, R35, R34 ;  /* 0x000000231f4b7223 */ /* 0x000fc60000000022 */
[----:B------:R-:W5:Y:S01]  /*8940*/  LDS.128 R32, [UR5+0x3d60] ;  /* 0x003d6005ff207984 */ /* 0x000f620008000c00 */
[----:B0-----:R-:W-:-:S04]  /*8950*/  FFMA R8, R28, R8, R58 ;  /* 0x000000081c087223 */ /* 0x001fc8000000003a */
[----:B------:R-:W-:-:S04]  /*8960*/  FFMA R9, R29, R9, R8 ;  /* 0x000000091d097223 */ /* 0x000fc80000000008 */
[----:B------:R-:W-:-:S04]  /*8970*/  FFMA R10, R30, R10, R9 ;  /* 0x0000000a1e0a7223 */ /* 0x000fc80000000009 */
[C---:B------:R-:W-:Y:S01]  /*8980*/  FFMA R118, R31.reuse, R11, R10 ;  /* 0x0000000b1f767223 */ /* 0x040fe2000000000a */
[C---:B-1----:R-:W-:Y:S01]  /*8990*/  FFMA R16, R28.reuse, R16, R67 ;  /* 0x000000101c107223 */ /* 0x042fe20000000043 */
[----:B------:R-:W0:Y:S01]  /*89a0*/  LDS.128 R8, [UR5+0x2560] ;  /* 0x00256005ff087984 */ /* 0x000e220008000c00 */
[----:B------:R-:W-:Y:S01]  /*89b0*/  FFMA R67, R31, R27, R26 ;  /* 0x0000001b1f437223 */ /* 0x000fe2000000001a */
[----:B--2---:R-:W-:Y:S01]  /*89c0*/  FFMA R4, R28, R4, R121 ;  /* 0x000000041c047223 */ /* 0x004fe20000000079 */
[C---:B------:R-:W-:Y:S01]  /*89d0*/  FFMA R17, R29.reuse, R17, R16 ;  /* 0x000000111d117223 */ /* 0x040fe20000000010 */
[----:B------:R-:W1:Y:S02]  /*89e0*/  LDS.128 R24, [UR5+0x24e0] ;  /* 0x0024e005ff187984 */ /* 0x000e640008000c00 */
[----:B------:R-:W-:Y:S01]  /*89f0*/  FFMA R5, R29, R5, R4 ;  /* 0x000000051d057223 */ /* 0x000fe20000000004 */
[----:B------:R-:W-:Y:S01]  /*8a00*/  FFMA R18, R30, R18, R17 ;  /* 0x000000121e127223 */ /* 0x000fe20000000011 */
[----:B---3--:R-:W-:-:S02]  /*8a10*/  FFMA R12, R28, R12, R88 ;  /* 0x0000000c1c0c7223 */ /* 0x008fc40000000058 */
[----:B------:R-:W-:Y:S01]  /*8a20*/  FFMA R6, R30, R6, R5 ;  /* 0x000000061e067223 */ /* 0x000fe20000000005 */
[----:B------:R-:W-:Y:S01]  /*8a30*/  FFMA R129, R31, R19, R18 ;  /* 0x000000131f817223 */ /* 0x000fe20000000012 */
[----:B------:R-:W-:Y:S01]  /*8a40*/  FFMA R13, R29, R13, R12 ;  /* 0x0000000d1d0d7223 */ /* 0x000fe2000000000c */
[----:B------:R-:W2:Y:S01]  /*8a50*/  LDS.128 R16, [UR5+0x2460] ;  /* 0x00246005ff107984 */ /* 0x000ea20008000c00 */
[----:B------:R-:W-:Y:S01]  /*8a60*/  FFMA R121, R31, R7, R6 ;  /* 0x000000071f797223 */ /* 0x000fe20000000006 */
[----:B----4-:R-:W-:Y:S01]  /*8a70*/  FFMA R20, R28, R20, R94 ;  /* 0x000000141c147223 */ /* 0x010fe2000000005e */
[----:B------:R-:W-:Y:S01]  /*8a80*/  FFMA R14, R30, R14, R13 ;  /* 0x0000000e1e0e7223 */ /* 0x000fe2000000000d */
[----:B------:R-:W3:Y:S01]  /*8a90*/  LDS.128 R4, [UR5+0x26e0] ;  /* 0x0026e005ff047984 */ /* 0x000ee20008000c00 */
[----:B-----5:R-:W-:Y:S01]  /*8aa0*/  FFMA R32, R28, R32, R135 ;  /* 0x000000201c207223 */ /* 0x020fe20000000087 */
[----:B------:R-:W-:Y:S01]  /*8ab0*/  FFMA R21, R29, R21, R20 ;  /* 0x000000151d157223 */ /* 0x000fe20000000014 */
[----:B------:R-:W-:-:S02]  /*8ac0*/  FFMA R73, R31, R15, R14 ;  /* 0x0000000f1f497223 */ /* 0x000fc4000000000e */
[----:B------:R-:W4:Y:S01]  /*8ad0*/  LDS.128 R12, [UR5+0x2860] ;  /* 0x00286005ff0c7984 */ /* 0x000f220008000c00 */
[----:B------:R-:W-:Y:S01]  /*8ae0*/  FFMA R22, R30, R22, R21 ;  /* 0x000000161e167223 */ /* 0x000fe20000000015 */
        /* <DEDUP_REMOVED lines=9> */
[C---:B--2---:R-:W-:Y:S01]  /*8b80*/  FFMA R16, R28.reuse, R16, R98 ;  /* 0x000000101c107223 */ /* 0x044fe20000000062 */
[----:B------:R-:W0:Y:S02]  /*8b90*/  LDS.128 R8, [UR5+0x2960] ;  /* 0x00296005ff087984 */ /* 0x000e240008000c00 */
[----:B------:R-:W-:Y:S01]  /*8ba0*/  FFMA R94, R31, R27, R26 ;  /* 0x0000001b1f5e7223 */ /* 0x000fe2000000001a */
[----:B---3--:R-:W-:Y:S01]  /*8bb0*/  FFMA R4, R28, R4, R119 ;  /* 0x000000041c047223 */ /* 0x008fe20000000077 */
[----:B------:R-:W-:Y:S01]  /*8bc0*/  FFMA R17, R29, R17, R16 ;  /* 0x000000111d117223 */ /* 0x000fe20000000010 */
[----:B------:R-:W-:Y:S01]  /*8bd0*/  FFMA R119, R31, R23, R22 ;  /* 0x000000171f777223 */ /* 0x000fe20000000016 */
[----:B------:R-:W1:Y:S01]  /*8be0*/  LDS.128 R24, [UR5+0x27e0] ;  /* 0x0027e005ff187984 */ /* 0x000e620008000c00 */
[----:B------:R-:W-:Y:S01]  /*8bf0*/  FFMA R5, R29, R5, R4 ;  /* 0x000000051d057223 */ /* 0x000fe20000000004 */
[----:B------:R-:W-:Y:S01]  /*8c00*/  FFMA R18, R30, R18, R17 ;  /* 0x000000121e127223 */ /* 0x000fe20000000011 */
[----:B----4-:R-:W-:Y:S01]  /*8c10*/  FFMA R12, R28, R12, R56 ;  /* 0x0000000c1c0c7223 */ /* 0x010fe20000000038 */
[----:B------:R-:W2:Y:S01]  /*8c20*/  LDS.128 R20, [UR5+0x28e0] ;  /* 0x0028e005ff147984 */ /* 0x000ea20008000c00 */
[----:B------:R-:W-:Y:S01]  /*8c30*/  FFMA R6, R30, R6, R5 ;  /* 0x000000061e067223 */ /* 0x000fe20000000005 */
[----:B------:R-:W-:Y:S01]  /*8c40*/  FFMA R58, R31, R19, R18 ;  /* 0x000000131f3a7223 */ /* 0x000fe20000000012 */
[----:B------:R-:W-:Y:S01]  /*8c50*/  FFMA R13, R29, R13, R12 ;  /* 0x0000000d1d0d7223 */ /* 0x000fe2000000000c */
[----:B------:R-:W3:Y:S01]  /*8c60*/  LDS.128 R16, [UR5+0x2760] ;  /* 0x00276005ff107984 */ /* 0x000ee20008000c00 */
[----:B------:R-:W-:-:S02]  /*8c70*/  FFMA R92, R31, R7, R6 ;  /* 0x000000071f5c7223 */ /* 0x000fc40000000006 */
[----:B------:R-:W-:Y:S01]  /*8c80*/  FFMA R14, R30, R14, R13 ;  /* 0x0000000e1e0e7223 */ /* 0x000fe2000000000d */
[----:B------:R-:W4:Y:S03]  /*8c90*/  LDS.128 R4, [UR5+0x2a60] ;  /* 0x002a6005ff047984 */ /* 0x000f260008000c00 */
[----:B------:R-:W-:Y:S02]  /*8ca0*/  FFMA R74, R31, R15, R14 ;  /* 0x0000000f1f4a7223 */ /* 0x000fe4000000000e */
[----:B------:R-:W5:Y:S01]  /*8cb0*/  LDS.128 R12, [UR5+0x2b60] ;  /* 0x002b6005ff0c7984 */ /* 0x000f620008000c00 */
[----:B0-----:R-:W-:-:S04]  /*8cc0*/  FFMA R8, R28, R8, R78 ;  /* 0x000000081c087223 */ /* 0x001fc8000000004e */
[----:B------:R-:W-:Y:S01]  /*8cd0*/  FFMA R9, R29, R9, R8 ;  /* 0x000000091d097223 */ /* 0x000fe20000000008 */
[----:B-1----:R-:W-:-:S03]  /*8ce0*/  FFMA R24, R28, R24, R64 ;  /* 0x000000181c187223 */ /* 0x002fc60000000040 */
[----:B------:R-:W-:Y:S01]  /*8cf0*/  FFMA R10, R30, R10, R9 ;  /* 0x0000000a1e0a7223 */ /* 0x000fe20000000009 */
[C---:B--2---:R-:W-:Y:S01]  /*8d00*/  FFMA R20, R28.reuse, R20, R70 ;  /* 0x000000141c147223 */ /* 0x044fe20000000046 */
[----:B------:R-:W-:Y:S02]  /*8d10*/  FFMA R25, R29, R25, R24 ;  /* 0x000000191d197223 */ /* 0x000fe40000000018 */
[----:B------:R-:W-:Y:S01]  /*8d20*/  FFMA R90, R31, R11, R10 ;  /* 0x0000000b1f5a7223 */ /* 0x000fe2000000000a */
[----:B---3--:R-:W-:Y:S01]  /*8d30*/  FFMA R16, R28, R16, R86 ;  /* 0x000000101c107223 */ /* 0x008fe20000000056 */
[----:B------:R-:W0:Y:S01]  /*8d40*/  LDS.128 R8, [UR5+0x2ae0] ;  /* 0x002ae005ff087984 */ /* 0x000e220008000c00 */
[C---:B------:R-:W-:Y:S01]  /*8d50*/  FFMA R21, R29.reuse, R21, R20 ;  /* 0x000000151d157223 */ /* 0x040fe20000000014 */
[----:B------:R-:W-:Y:S01]  /*8d60*/  FFMA R26, R30, R26, R25 ;  /* 0x0000001a1e1a7223 */ /* 0x000fe20000000019 */
[----:B----4-:R-:W-:Y:S01]  /*8d70*/  FFMA R4, R28, R4, R161 ;  /* 0x000000041c047223 */ /* 0x010fe200000000a1 */
[----:B------:R-:W-:Y:S01]  /*8d80*/  FFMA R17, R29, R17, R16 ;  /* 0x000000111d117223 */ /* 0x000fe20000000010 */
[C---:B------:R-:W-:Y:S01]  /*8d90*/  FFMA R22, R30.reuse, R22, R21 ;  /* 0x000000161e167223 */ /* 0x040fe20000000015 */
[----:B------:R-:W-:Y:S01]  /*8da0*/  FFMA R70, R31, R27, R26 ;  /* 0x0000001b1f467223 */ /* 0x000fe2000000001a */
[----:B------:R-:W-:Y:S01]  /*8db0*/  FFMA R5, R29, R5, R4 ;  /* 0x000000051d057223 */ /* 0x000fe20000000004 */
[C---:B------:R-:W-:Y:S01]  /*8dc0*/  FFMA R18, R30.reuse, R18, R17 ;  /* 0x000000121e127223 */ /* 0x040fe20000000011 */
[C---:B------:R-:W-:Y:S01]  /*8dd0*/  FFMA R78, R31.reuse, R23, R22 ;  /* 0x000000171f4e7223 */ /* 0x040fe20000000016 */
[----:B------:R-:W1:Y:S01]  /*8de0*/  LDS.128 R24, [UR5+0x2be0] ;  /* 0x002be005ff187984 */ /* 0x000e620008000c00 */
[----:B------:R-:W-:Y:S01]  /*8df0*/  FFMA R6, R30, R6, R5 ;  /* 0x000000061e067223 */ /* 0x000fe20000000005 */
[C---:B------:R-:W-:Y:S01]  /*8e00*/  FFMA R100, R31.reuse, R19, R18 ;  /* 0x000000131f647223 */ /* 0x040fe20000000012 */
[----:B-----5:R-:W-:Y:S01]  /*8e10*/  FFMA R12, R28, R12, R84 ;  /* 0x0000000c1c0c7223 */ /* 0x020fe20000000054 */
[----:B------:R-:W2:Y:S01]  /*8e20*/  LDS.128 R16, [UR5+0x29e0] ;  /* 0x0029e005ff107984 */ /* 0x000ea20008000c00 */
[----:B------:R-:W-:-:S02]  /*8e30*/  FFMA R64, R31, R7, R6 ;  /* 0x000000071f407223 */ /* 0x000fc40000000006 */
[----:B------:R-:W-:Y:S01]  /*8e40*/  FFMA R13, R29, R13, R12 ;  /* 0x0000000d1d0d7223 */ /* 0x000fe2000000000c */
[----:B------:R-:W3:Y:S03]  /*8e50*/  LDS.128 R4, [UR5+0x2c60] ;  /* 0x002c6005ff047984 */ /* 0x000ee60008000c00 */
[----:B------:R-:W-:Y:S01]  /*8e60*/  FFMA R14, R30, R14, R13 ;  /* 0x0000000e1e0e7223 */ /* 0x000fe2000000000d */
[----:B------:R-:W4:Y:S03]  /*8e70*/  LDS.128 R20, [UR5+0x2d60] ;  /* 0x002d6005ff147984 */ /* 0x000f260008000c00 */
[----:B------:R-:W-:Y:S02]  /*8e80*/  FFMA R108, R31, R15, R14 ;  /* 0x0000000f1f6c7223 */ /* 0x000fe4000000000e */
        /* <DEDUP_REMOVED lines=8> */
[C---:B------:R-:W-:Y:S01]  /*8f10*/  FFMA R25, R29.reuse, R25, R24 ;  /* 0x000000191d197223 */ /* 0x040fe20000000018 */
[----:B---3--:R-:W-:Y:S01]  /*8f20*/  FFMA R4, R28, R4, R163 ;  /* 0x000000041c047223 */ /* 0x008fe200000000a3 */
[C---:B------:R-:W-:Y:S02]  /*8f30*/  FFMA R17, R29.reuse, R17, R16 ;  /* 0x000000111d117223 */ /* 0x040fe40000000010 */
[C---:B------:R-:W-:Y:S01]  /*8f40*/  FFMA R26, R30.reuse, R26, R25 ;  /* 0x0000001a1e1a7223 */ /* 0x040fe20000000019 */
[----:B------:R-:W-:Y:S01]  /*8f50*/  FFMA R5, R29, R5, R4 ;  /* 0x000000051d057223 */ /* 0x000fe20000000004 */
[----:B------:R-:W-:Y:S01]  /*8f60*/  FFMA R18, R30, R18, R17 ;  /* 0x000000121e127223 */ /* 0x000fe20000000011 */
[----:B----4-:R-:W-:Y:S01]  /*8f70*/  FFMA R20, R28, R20, R62 ;  /* 0x000000141c147223 */ /* 0x010fe2000000003e */
[C---:B------:R-:W-:Y:S01]  /*8f80*/  FFMA R65, R31.reuse, R27, R26 ;  /* 0x0000001b1f417223 */ /* 0x040fe2000000001a */
[----:B------:R-:W-:Y:S01]  /*8f90*/  FFMA R6, R30, R6, R5 ;  /* 0x000000061e067223 */ /* 0x000fe20000000005 */
[C---:B------:R-:W-:Y:S01]  /*8fa0*/  FFMA R56, R31.reuse, R19, R18 ;  /* 0x000000131f387223 */ /* 0x040fe20000000012 */
[----:B------:R-:W1:Y:S01]  /*8fb0*/  LDS.128 R24, [UR5+0x2ee0] ;  /* 0x002ee005ff187984 */ /* 0x000e620008000c00 */
[----:B-----5:R-:W-:Y:S01]  /*8fc0*/  FFMA R12, R28, R12, R71 ;  /* 0x0000000c1c0c7223 */ /* 0x020fe20000000047 */
[----:B------:R-:W-:Y:S01]  /*8fd0*/  FFMA R62, R31, R7, R6 ;  /* 0x000000071f3e7223 */ /* 0x000fe20000000006 */
[C---:B------:R-:W-:Y:S01]  /*8fe0*/  FFMA R21, R29.reuse, R21, R20 ;  /* 0x000000151d157223 */ /* 0x040fe20000000014 */
[----:B------:R-:W2:Y:S01]  /*8ff0*/  LDS.128 R16, [UR5+0x2ce0] ;  /* 0x002ce005ff107984 */ /* 0x000ea20008000c00 */
[----:B------:R-:W-:-:S02]  /*9000*/  FFMA R13, R29, R13, R12 ;  /* 0x0000000d1d0d7223 */ /* 0x000fc4000000000c */
[C---:B------:R-:W-:Y:S01]  /*9010*/  FFMA R22, R30.reuse, R22, R21 ;  /* 0x000000161e167223 */ /* 0x040fe20000000015 */
[----:B------:R-:W3:Y:S01]  /*9020*/  LDS.128 R4, [UR5+0x3060] ;  /* 0x00306005ff047984 */ /* 0x000ee20008000c00 */
[----:B------:R-:W-:Y:S02]  /*9030*/  FFMA R14, R30, R14, R13 ;  /* 0x0000000e1e0e7223 */ /* 0x000fe4000000000d */
[C---:B------:R-:W-:Y:S02]  /*9040*/  FFMA R102, R31.reuse, R23, R22 ;  /* 0x000000171f667223 */ /* 0x040fe40000000016 */
[----:B------:R-:W-:Y:S01]  /*9050*/  FFMA R71, R31, R15, R14 ;  /* 0x0000000f1f477223 */ /* 0x000fe2000000000e */
[----:B------:R-:W4:Y:S04]  /*9060*/  LDS.128 R20, [UR5+0x2fe0] ;  /* 0x002fe005ff147984 */ /* 0x000f280008000c00 */
[----:B------:R-:W5:Y:S01]  /*9070*/  LDS.128 R12, [UR5+0x30e0] ;  /* 0x0030e005ff0c7984 */ /* 0x000f620008000c00 */
[----:B0-----:R-:W-:-:S04]  /*9080*/  FFMA R8, R28, R8, R63 ;  /* 0x000000081c087223 */ /* 0x001fc8000000003f */
[----:B------:R-:W-:-:S04]  /*9090*/  FFMA R9, R29, R9, R8 ;  /* 0x000000091d097223 */ /* 0x000fc80000000008 */
[----:B------:R-:W-:-:S04]  /*90a0*/  FFMA R10, R30, R10, R9 ;  /* 0x0000000a1e0a7223 */ /* 0x000fc80000000009 */
[----:B------:R-:W-:Y:S01]  /*90b0*/  FFMA R63, R31, R11, R10 ;  /* 0x0000000b1f3f7223 */ /* 0x000fe2000000000a */
[C---:B-1----:R-:W-:Y:S01]  /*90c0*/  FFMA R24, R28.reuse, R24, R61 ;  /* 0x000000181c187223 */ /* 0x042fe2000000003d */
[----:B------:R-:W0:Y:S01]  /*90d0*/  LDS.128 R8, [UR5+0x3160] ;  /* 0x00316005ff087984 */ /* 0x000e220008000c00 */
[C---:B--2---:R-:W-:Y:S02]  /*90e0*/  FFMA R16, R28.reuse, R16, R159 ;  /* 0x000000101c107223 */ /* 0x044fe4000000009f */
        /* <DEDUP_REMOVED lines=10> */
[----:B-----5:R-:W-:Y:S01]  /*9190*/  FFMA R12, R28, R12, R153 ;  /* 0x0000000c1c0c7223 */ /* 0x020fe20000000099 */
[----:B------:R-:W1:Y:S01]  /*91a0*/  LDS.128 R16, [UR5+0x2f60] ;  /* 0x002f6005ff107984 */ /* 0x000e620008000c00 */
[----:B------:R-:W-:Y:S01]  /*91b0*/  FFMA R61, R31, R7, R6 ;  /* 0x000000071f3d7223 */ /* 0x000fe20000000006 */
[C---:B------:R-:W-:Y:S01]  /*91c0*/  FFMA R21, R29.reuse, R21, R20 ;  /* 0x000000151d157223 */ /* 0x040fe20000000014 */
[----:B------:R-:W-:Y:S01]  /*91d0*/  FFMA R13, R29, R13, R12 ;  /* 0x0000000d1d0d7223 */ /* 0x000fe2000000000c */
[----:B------:R-:W2:Y:S02]  /*91e0*/  LDS.128 R4, [UR5+0x31e0] ;  /* 0x0031e005ff047984 */ /* 0x000ea40008000c00 */
[C---:B------:R-:W-:Y:S01]  /*91f0*/  FFMA R22, R30.reuse, R22, R21 ;  /* 0x000000161e167223 */ /* 0x040fe20000000015 */
[----:B------:R-:W-:Y:S01]  /*9200*/  FFMA R14, R30, R14, R13 ;  /* 0x0000000e1e0e7223 */ /* 0x000fe2000000000d */
[----:B------:R-:W3:Y:S03]  /*9210*/  LDS.128 R24, [UR5+0x32e0] ;  /* 0x0032e005ff187984 */ /* 0x000ee60008000c00 */
[----:B------:R-:W-:-:S02]  /*9220*/  FFMA R106, R31, R15, R14 ;  /* 0x0000000f1f6a7223 */ /* 0x000fc4000000000e */
[----:B------:R-:W4:Y:S01]  /*9230*/  LDS.128 R12, [UR5+0x33e0] ;  /* 0x0033e005ff0c7984 */ /* 0x000f220008000c00 */
[----:B0-----:R-:W-:-:S04]  /*9240*/  FFMA R8, R28, R8, R79 ;  /* 0x000000081c087223 */ /* 0x001fc8000000004f */
[----:B------:R-:W-:-:S04]  /*9250*/  FFMA R9, R29, R9, R8 ;  /* 0x000000091d097223 */ /* 0x000fc80000000008 */
[----:B------:R-:W-:-:S04]  /*9260*/  FFMA R10, R30, R10, R9 ;  /* 0x0000000a1e0a7223 */ /* 0x000fc80000000009 */
[C---:B------:R-:W-:Y:S02]  /*9270*/  FFMA R114, R31.reuse, R11, R10 ;  /* 0x0000000b1f727223 */ /* 0x040fe4000000000a */
[----:B------:R-:W0:Y:S01]  /*9280*/  LDS.128 R8, [UR5+0x3360] ;  /* 0x00336005ff087984 */ /* 0x000e220008000c00 */
[C---:B-1----:R-:W-:Y:S01]  /*9290*/  FFMA R16, R28.reuse, R16, R57 ;  /* 0x000000101c107223 */ /* 0x042fe20000000039 */
[----:B------:R-:W-:Y:S02]  /*92a0*/  FFMA R57, R31, R23, R22 ;  /* 0x000000171f397223 */ /* 0x000fe40000000016 */
[----:B------:R-:W1:Y:S01]  /*92b0*/  LDS.128 R20, [UR5+0x3460] ;  /* 0x00346005ff147984 */ /* 0x000e620008000c00 */
[----:B--2---:R-:W-:Y:S01]  /*92c0*/  FFMA R4, R28, R4, R77 ;  /* 0x000000041c047223 */ /* 0x004fe2000000004d */
[----:B------:R-:W-:-:S03]  /*92d0*/  FFMA R17, R29, R17, R16 ;  /* 0x000000111d117223 */ /* 0x000fc60000000010 */
[----:B------:R-:W-:Y:S01]  /*92e0*/  FFMA R5, R29, R5, R4 ;  /* 0x000000051d057223 */ /* 0x000fe20000000004 */
[----:B------:R-:W-:Y:S01]  /*92f0*/  FFMA R18, R30, R18, R17 ;  /* 0x000000121e127223 */ /* 0x000fe20000000011 */
[----:B---3--:R-:W-:Y:S02]  /*9300*/  FFMA R24, R28, R24, R145 ;  /* 0x000000181c187223 */ /* 0x008fe40000000091 */
[----:B------:R-:W-:Y:S01]  /*9310*/  FFMA R6, R30, R6, R5 ;  /* 0x000000061e067223 */ /* 0x000fe20000000005 */
[C---:B------:R-:W-:Y:S01]  /*9320*/  FFMA R127, R31.reuse, R19, R18 ;  /* 0x000000131f7f7223 */ /* 0x040fe20000000012 */
[----:B----4-:R-:W-:Y:S01]  /*9330*/  FFMA R12, R28, R12, R143 ;  /* 0x0000000c1c0c7223 */ /* 0x010fe2000000008f */
[----:B------:R-:W2:Y:S01]  /*9340*/  LDS.128 R16, [UR5+0x3260] ;  /* 0x00326005ff107984 */ /* 0x000ea20008000c00 */
[----:B------:R-:W-:Y:S01]  /*9350*/  FFMA R79, R31, R7, R6 ;  /* 0x000000071f4f7223 */ /* 0x000fe20000000006 */
[C---:B------:R-:W-:Y:S01]  /*9360*/  FFMA R25, R29.reuse, R25, R24 ;  /* 0x000000191d197223 */ /* 0x040fe20000000018 */
[----:B------:R-:W-:Y:S01]  /*9370*/  FFMA R13, R29, R13, R12 ;  /* 0x0000000d1d0d7223 */ /* 0x000fe2000000000c */
[----:B------:R-:W3:Y:S02]  /*9380*/  LDS.128 R4, [UR5+0x34e0] ;  /* 0x0034e005ff047984 */ /* 0x000ee40008000c00 */
[C---:B------:R-:W-:Y:S01]  /*9390*/  FFMA R26, R30.reuse, R26, R25 ;  /* 0x0000001a1e1a7223 */ /* 0x040fe20000000019 */
[----:B------:R-:W-:-:S03]  /*93a0*/  FFMA R14, R30, R14, R13 ;  /* 0x0000000e1e0e7223 */ /* 0x000fc6000000000d */
[----:B------:R-:W-:Y:S02]  /*93b0*/  FFMA R88, R31, R27, R26 ;  /* 0x0000001b1f587223 */ /* 0x000fe4000000001a */
[----:B------:R-:W4:Y:S01]  /*93c0*/  LDS.128 R24, [UR5+0x35e0] ;  /* 0x0035e005ff187984 */ /* 0x000f220008000c00 */
[----:B0-----:R-:W-:-:S04]  /*93d0*/  FFMA R8, R28, R8, R125 ;  /* 0x000000081c087223 */ /* 0x001fc8000000007d */
[----:B------:R-:W-:Y:S01]  /*93e0*/  FFMA R9, R29, R9, R8 ;  /* 0x000000091d097223 */ /* 0x000fe20000000008 */
[----:B-1----:R-:W-:-:S03]  /*93f0*/  FFMA R20, R28, R20, R151 ;  /* 0x000000141c147223 */ /* 0x002fc60000000097 */
[----:B------:R-:W-:Y:S01]  /*9400*/  FFMA R10, R30, R10, R9 ;  /* 0x0000000a1e0a7223 */ /* 0x000fe20000000009 */
[----:B------:R-:W-:-:S03]  /*9410*/  FFMA R21, R29, R21, R20 ;  /* 0x000000151d157223 */ /* 0x000fc60000000014 */
[----:B------:R-:W-:Y:S02]  /*9420*/  FFMA R112, R31, R11, R10 ;  /* 0x0000000b1f707223 */ /* 0x000fe4000000000a */
[----:B------:R-:W0:Y:S01]  /*9430*/  LDS.128 R8, [UR5+0x3760] ;  /* 0x00376005ff087984 */ /* 0x000e220008000c00 */
[----:B------:R-:W-:Y:S01]  /*9440*/  FFMA R22, R30, R22, R21 ;  /* 0x000000161e167223 */ /* 0x000fe20000000015 */
[----:B--2---:R-:W-:-:S03]  /*9450*/  FFMA R16, R28, R16, R155 ;  /* 0x000000101c107223 */ /* 0x004fc6000000009b */
[C---:B------:R-:W-:Y:S02]  /*9460*/  FFMA R77, R31.reuse, R23, R22 ;  /* 0x000000171f4d7223 */ /* 0x040fe40000000016 */
[----:B------:R-:W1:Y:S01]  /*9470*/  LDS.128 R20, [UR5+0x36e0] ;  /* 0x0036e005ff147984 */ /* 0x000e620008000c00 */
[----:B---3--:R-:W-:Y:S01]  /*9480*/  FFMA R4, R28, R4, R69 ;  /* 0x000000041c047223 */ /* 0x008fe20000000045 */
[----:B------:R-:W-:Y:S01]  /*9490*/  FFMA R69, R31, R15, R14 ;  /* 0x0000000f1f457223 */ /* 0x000fe2000000000e */
[C---:B------:R-:W-:Y:S01]  /*94a0*/  FFMA R17, R29.reuse, R17, R16 ;  /* 0x000000111d117223 */ /* 0x040fe20000000010 */
[----:B------:R-:W2:Y:S01]  /*94b0*/  LDS.128 R12, [UR5+0x3660] ;  /* 0x00366005ff0c7984 */ /* 0x000ea20008000c00 */
[----:B------:R-:W-:Y:S02]  /*94c0*/  FFMA R5, R29, R5, R4 ;  /* 0x000000051d057223 */ /* 0x000fe40000000004 */
[C---:B------:R-:W-:Y:S02]  /*94d0*/  FFMA R18, R30.reuse, R18, R17 ;  /* 0x000000121e127223 */ /* 0x040fe40000000011 */
[----:B------:R-:W-:Y:S01]  /*94e0*/  FFMA R6, R30, R6, R5 ;  /* 0x000000061e067223 */ /* 0x000fe20000000005 */
[----:B----4-:R-:W-:Y:S01]  /*94f0*/  FFMA R24, R28, R24, R66 ;  /* 0x000000181c187223 */ /* 0x010fe20000000042 */
[----:B------:R-:W-:-:S02]  /*9500*/  FFMA R125, R31, R19, R18 ;  /* 0x000000131f7d7223 */ /* 0x000fc40000000012 */
[----:B------:R-:W3:Y:S01]  /*9510*/  LDS.128 R16, [UR5+0x3560] ;  /* 0x00356005ff107984 */ /* 0x000ee20008000c00 */
[----:B------:R-:W-:Y:S01]  /*9520*/  FFMA R86, R31, R7, R6 ;  /* 0x000000071f567223 */ /* 0x000fe20000000006 */
[----:B------:R-:W-:Y:S02]  /*9530*/  FFMA R25, R29, R25, R24 ;  /* 0x000000191d197223 */ /* 0x000fe40000000018 */
[----:B------:R-:W4:Y:S02]  /*9540*/  LDS.128 R4, [UR5+0x3860] ;  /* 0x00386005ff047984 */ /* 0x000f240008000c00 */
[----:B------:R-:W-:Y:S01]  /*9550*/  FFMA R26, R30, R26, R25 ;  /* 0x0000001a1e1a7223 */ /* 0x000fe20000000019 */
[----:B0-----:R-:W-:-:S04]  /*9560*/  FFMA R8, R28, R8, R139 ;  /* 0x000000081c087223 */ /* 0x001fc8000000008b */
[----:B------:R-:W-:-:S04]  /*9570*/  FFMA R9, R29, R9, R8 ;  /* 0x000000091d097223 */ /* 0x000fc80000000008 */
[----:B------:R-:W-:Y:S01]  /*9580*/  FFMA R10, R30, R10, R9 ;  /* 0x0000000a1e0a7223 */ /* 0x000fe20000000009 */
[C---:B-1----:R-:W-:Y:S01]  /*9590*/  FFMA R20, R28.reuse, R20, R68 ;  /* 0x000000141c147223 */ /* 0x042fe20000000044 */
[C---:B------:R-:W-:Y:S01]  /*95a0*/  FFMA R68, R31.reuse, R27, R26 ;  /* 0x0000001b1f447223 */ /* 0x040fe2000000001a */
[----:B--2---:R-:W-:Y:S01]  /*95b0*/  FFMA R12, R28, R12, R60 ;  /* 0x0000000c1c0c7223 */ /* 0x004fe2000000003c */
[----:B------:R-:W-:Y:S01]  /*95c0*/  FFMA R84, R31, R11, R10 ;  /* 0x0000000b1f547223 */ /* 0x000fe2000000000a */
[C---:B------:R-:W-:Y:S01]  /*95d0*/  FFMA R21, R29.reuse, R21, R20 ;  /* 0x000000151d157223 */ /* 0x040fe20000000014 */
[----:B------:R-:W0:Y:S01]  /*95e0*/  LDS.128 R8, [UR5+0x38e0] ;  /* 0x0038e005ff087984 */ /* 0x000e220008000c00 */
[----:B------:R-:W-:Y:S02]  /*95f0*/  FFMA R13, R29, R13, R12 ;  /* 0x0000000d1d0d7223 */ /* 0x000fe4000000000c */
[C---:B------:R-:W-:Y:S01]  /*9600*/  FFMA R22, R30.reuse, R22, R21 ;  /* 0x000000161e167223 */ /* 0x040fe20000000015 */
[----:B------:R-:W1:Y:S01]  /*9610*/  LDS.128 R24, [UR5+0x39e0] ;  /* 0x0039e005ff187984 */ /* 0x000e620008000c00 */
[----:B------:R-:W-:Y:S01]  /*9620*/  FFMA R14, R30, R14, R13 ;  /* 0x0000000e1e0e7223 */ /* 0x000fe2000000000d */
[----:B---3--:R-:W-:Y:S01]  /*9630*/  FFMA R16, R28, R16, R141 ;  /* 0x000000101c107223 */ /* 0x008fe2000000008d */
[----:B------:R-:W-:-:S02]  /*9640*/  FFMA R76, R31, R23, R22 ;  /* 0x000000171f4c7223 */ /* 0x000fc40000000016 */
[----:B------:R-:W-:Y:S01]  /*9650*/  FFMA R72, R31, R15, R14 ;  /* 0x0000000f1f487223 */ /* 0x000fe2000000000e */
[C---:B------:R-:W-:Y:S01]  /*9660*/  FFMA R17, R29.reuse, R17, R16 ;  /* 0x000000111d117223 */ /* 0x040fe20000000010 */
[----:B------:R-:W2:Y:S01]  /*9670*/  LDS.128 R12, [UR5+0x3960] ;  /* 0x00396005ff0c7984 */ /* 0x000ea20008000c00 */
[----:B----4-:R-:W-:Y:S02]  /*9680*/  FFMA R4, R28, R4, R55 ;  /* 0x000000041c047223 */ /* 0x010fe40000000037 */
[C---:B------:R-:W-:Y:S01]  /*9690*/  FFMA R18, R30.reuse, R18, R17 ;  /* 0x000000121e127223 */ /* 0x040fe20000000011 */
[----:B------:R-:W3:Y:S01]  /*96a0*/  LDS.128 R20, [UR5+0x3b60] ;  /* 0x003b6005ff147984 */ /* 0x000ee20008000c00 */
[----:B------:R-:W-:Y:S02]  /*96b0*/  FFMA R5, R29, R5, R4 ;  /* 0x000000051d057223 */ /* 0x000fe40000000004 */
[----:B------:R-:W-:Y:S02]  /*96c0*/  FFMA R96, R31, R19, R18 ;  /* 0x000000131f607223 */ /* 0x000fe40000000012 */
        /* <DEDUP_REMOVED lines=8> */
[----:B------:R-:W-:Y:S01]  /*9750*/  FFMA R25, R29, R25, R24 ;  /* 0x000000191d197223 */ /* 0x000fe20000000018 */
[----:B--2---:R-:W-:Y:S02]  /*9760*/  FFMA R12, R28, R12, R126 ;  /* 0x0000000c1c0c7223 */ /* 0x004fe4000000007e */
[----:B------:R-:W-:Y:S01]  /*9770*/  FFMA R141, R31, R11, R10 ;  /* 0x0000000b1f8d7223 */ /* 0x000fe2000000000a */
[----:B------:R-:W-:Y:S01]  /*9780*/  FFMA R26, R30, R26, R25 ;  /* 0x0000001a1e1a7223 */ /* 0x000fe20000000019 */
[----:B------:R-:W0:Y:S01]  /*9790*/  LDS.128 R8, [UR5+0x3be0] ;  /* 0x003be005ff087984 */ /* 0x000e220008000c00 */
[----:B------:R-:W-:Y:S01]  /*97a0*/  FFMA R13, R29, R13, R12 ;  /* 0x0000000d1d0d7223 */ /* 0x000fe2000000000c */
[----:B---3--:R-:W-:-:S03]  /*97b0*/  FFMA R20, R28, R20, R133 ;  /* 0x000000141c147223 */ /* 0x008fc60000000085 */
[----:B------:R-:W-:Y:S01]  /*97c0*/  FFMA R14, R30, R14, R13 ;  /* 0x0000000e1e0e7223 */ /* 0x000fe2000000000d */
[----:B----4-:R-:W-:Y:S01]  /*97d0*/  FFMA R16, R28, R16, R120 ;  /* 0x000000101c107223 */ /* 0x010fe20000000078 */
[----:B------:R-:W-:Y:S02]  /*97e0*/  FFMA R21, R29, R21, R20 ;  /* 0x000000151d157223 */ /* 0x000fe40000000014 */
[----:B------:R-:W-:Y:S01]  /*97f0*/  FFMA R145, R31, R15, R14 ;  /* 0x0000000f1f917223 */ /* 0x000fe2000000000e */
[----:B------:R-:W-:Y:S01]  /*9800*/  FFMA R17, R29, R17, R16 ;  /* 0x000000111d117223 */ /* 0x000fe20000000010 */
[----:B------:R-:W1:Y:S01]  /*9810*/  LDS.128 R12, [UR5+0x3c60] ;  /* 0x003c6005ff0c7984 */ /* 0x000e620008000c00 */
[----:B------:R-:W-:Y:S01]  /*9820*/  FFMA R22, R30, R22, R21 ;  /* 0x000000161e167223 */ /* 0x000fe20000000015 */
[----:B-----5:R-:W-:Y:S01]  /*9830*/  FFMA R4, R28, R4, R123 ;  /* 0x000000041c047223 */ /* 0x020fe2000000007b */
[----:B------:R-:W-:Y:S01]  /*9840*/  FFMA R18, R30, R18, R17 ;  /* 0x000000121e127223 */ /* 0x000fe20000000011 */
[----:B------:R-:W-:-:S02]  /*9850*/  FFMA R123, R31, R27, R26 ;  /* 0x0000001b1f7b7223 */ /* 0x000fc4000000001a */
[----:B------:R-:W-:Y:S01]  /*9860*/  FFMA R5, R29, R5, R4 ;  /* 0x000000051d057223 */ /* 0x000fe20000000004 */
[C---:B------:R-:W-:Y:S01]  /*9870*/  FFMA R60, R31.reuse, R19, R18 ;  /* 0x000000131f3c7223 */ /* 0x040fe20000000012 */
[----:B------:R-:W2:Y:S02]  /*9880*/  LDS.128 R24, [UR5+0x3ce0] ;  /* 0x003ce005ff187984 */ /* 0x000ea40008000c00 */
[----:B------:R-:W-:Y:S02]  /*9890*/  FFMA R6, R30, R6, R5 ;  /* 0x000000061e067223 */ /* 0x000fe40000000005 */
[----:B------:R-:W3:Y:S02]  /*98a0*/  LDS.128 R16, [UR5+0x3ae0] ;  /* 0x003ae005ff107984 */ /* 0x000ee40008000c00 */
[C---:B------:R-:W-:Y:S02]  /*98b0*/  FFMA R139, R31.reuse, R7, R6 ;  /* 0x000000071f8b7223 */ /* 0x040fe40000000006 */
[----:B------:R-:W4:Y:S01]  /*98c0*/  LDS.128 R4, [UR5+0x3de0] ;  /* 0x003de005ff047984 */ /* 0x000f220008000c00 */
[----:B0-----:R-:W-:Y:S01]  /*98d0*/  FFMA R8, R28, R8, R147 ;  /* 0x000000081c087223 */ /* 0x001fe20000000093 */
[----:B------:R-:W-:-:S02]  /*98e0*/  FFMA R147, R31, R23, R22 ;  /* 0x000000171f937223 */ /* 0x000fc40000000016 */
[----:B------:R-:W0:Y:S01]  /*98f0*/  LDS.128 R20, [UR5+0x3fe0] ;  /* 0x003fe005ff147984 */ /* 0x000e220008000c00 */
[----:B------:R-:W-:-:S04]  /*9900*/  FFMA R9, R29, R9, R8 ;  /* 0x000000091d097223 */ /* 0x000fc80000000008 */
[----:B------:R-:W-:Y:S01]  /*9910*/  FFMA R10, R30, R10, R9 ;  /* 0x0000000a1e0a7223 */ /* 0x000fe20000000009 */
[----:B-1----:R-:W-:-:S03]  /*9920*/  FFMA R12, R28, R12, R149 ;  /* 0x0000000c1c0c7223 */ /* 0x002fc60000000095 */
[----:B------:R-:W-:Y:S02]  /*9930*/  FFMA R133, R31, R11, R10 ;  /* 0x0000000b1f857223 */ /* 0x000fe4000000000a */
[----:B------:R-:W1:Y:S01]  /*9940*/  LDS.128 R8, [UR5+0x3e60] ;  /* 0x003e6005ff087984 */ /* 0x000e620008000c00 */
[----:B------:R-:W-:-:S04]  /*9950*/  FFMA R13, R29, R13, R12 ;  /* 0x0000000d1d0d7223 */ /* 0x000fc8000000000c */
[----:B------:R-:W-:Y:S01]  /*9960*/  FFMA R14, R30, R14, R13 ;  /* 0x0000000e1e0e7223 */ /* 0x000fe2000000000d */
[C---:B--2---:R-:W-:Y:S01]  /*9970*/  FFMA R24, R28.reuse, R24, R38 ;  /* 0x000000181c187223 */ /* 0x044fe20000000026 */
[C---:B---3--:R-:W-:Y:S02]  /*9980*/  FFMA R16, R28.reuse, R16, R52 ;  /* 0x000000101c107223 */ /* 0x048fe40000000034 */
[----:B------:R-:W-:Y:S01]  /*9990*/  FFMA R135, R31, R15, R14 ;  /* 0x0000000f1f877223 */ /* 0x000fe2000000000e */
[C---:B------:R-:W-:Y:S01]  /*99a0*/  FFMA R25, R29.reuse, R25, R24 ;  /* 0x000000191d197223 */ /* 0x040fe20000000018 */
[----:B------:R-:W2:Y:S01]  /*99b0*/  LDS.128 R12, [UR5+0x3ee0] ;  /* 0x003ee005ff0c7984 */ /* 0x000ea20008000c00 */
[----:B------:R-:W-:Y:S01]  /*99c0*/  FFMA R17, R29, R17, R16 ;  /* 0x000000111d117223 */ /* 0x000fe20000000010 */
[----:B----4-:R-:W-:Y:S01]  /*99d0*/  FFMA R4, R28, R4, R137 ;  /* 0x000000041c047223 */ /* 0x010fe20000000089 */
[----:B------:R-:W-:Y:S01]  /*99e0*/  FFMA R137, R31, R35, R34 ;  /* 0x000000231f897223 */ /* 0x000fe20000000022 */
[C---:B------:R-:W-:Y:S01]  /*99f0*/  FFMA R26, R30.reuse, R26, R25 ;  /* 0x0000001a1e1a7223 */ /* 0x040fe20000000019 */
[----:B------:R-:W-:Y:S01]  /*9a00*/  FFMA R18, R30, R18, R17 ;  /* 0x000000121e127223 */ /* 0x000fe20000000011 */
[----:B------:R-:W-:Y:S01]  /*9a10*/  LDS.128 R32, [R82+0x70] ;  /* 0x0000700052207984 */ /* 0x000fe20000000c00 */
[----:B------:R-:W-:-:S02]  /*9a20*/  FFMA R5, R29, R5, R4 ;  /* 0x000000051d057223 */ /* 0x000fc40000000004 */
[----:B------:R-:W-:Y:S01]  /*9a30*/  FFMA R143, R31, R19, R18 ;  /* 0x000000131f8f7223 */ /* 0x000fe20000000012 */
[----:B------:R-:W3:Y:S01]  /*9a40*/  LDS.128 R52, [UR5+0x2170] ;  /* 0x00217005ff347984 */ /* 0x000ee20008000c00 */
[----:B------:R-:W-:-:S03]  /*9a50*/  FFMA R6, R30, R6, R5 ;  /* 0x000000061e067223 */ /* 0x000fc60000000005 */
[----:B------:R-:W4:Y:S01]  /*9a60*/  LDS.128 R16, [UR5+0x3f60] ;  /* 0x003f6005ff107984 */ /* 0x000f220008000c00 */
[----:B0-----:R-:W-:-:S04]  /*9a70*/  FFMA R20, R28, R20, R36 ;  /* 0x000000141c147223 */ /* 0x001fc80000000024 */
[----:B------:R-:W-:-:S04]  /*9a80*/  FFMA R21, R29, R21, R20 ;  /* 0x000000151d157223 */ /* 0x000fc80000000014 */
[----:B------:R-:W-:Y:S01]  /*9a90*/  FFMA R22, R30, R22, R21 ;  /* 0x000000161e167223 */ /* 0x000fe20000000015 */
[----:B-1----:R-:W-:-:S04]  /*9aa0*/  FFMA R8, R28, R8, R37 ;  /* 0x000000081c087223 */ /* 0x002fc80000000025 */
[----:B------:R-:W-:-:S04]  /*9ab0*/  FFMA R9, R29, R9, R8 ;  /* 0x000000091d097223 */ /* 0x000fc80000000008 */
[----:B------:R-:W-:Y:S01]  /*9ac0*/  FFMA R10, R30, R10, R9 ;  /* 0x0000000a1e0a7223 */ /* 0x000fe20000000009 */
[----:B--2---:R-:W-:Y:S02]  /*9ad0*/  FFMA R12, R28, R12, R39 ;  /* 0x0000000c1c0c7223 */ /* 0x004fe40000000027 */
[----:B------:R-:W0:Y:S02]  /*9ae0*/  LDS.128 R36, [UR5+0x20f0] ;  /* 0x0020f005ff247984 */ /* 0x000e240008000c00 */
[----:B------:R-:W-:-:S04]  /*9af0*/  FFMA R13, R29, R13, R12 ;  /* 0x0000000d1d0d7223 */ /* 0x000fc8000000000c */
[----:B------:R-:W-:Y:S01]  /*9b00*/  FFMA R14, R30, R14, R13 ;  /* 0x0000000e1e0e7223 */ /* 0x000fe2000000000d */
[----:B---3--:R-:W-:Y:S01]  /*9b10*/  FFMA R52, R32, R52, R129 ;  /* 0x0000003420347223 */ /* 0x008fe20000000081 */
[----:B----4-:R-:W-:Y:S01]  /*9b20*/  FFMA R16, R28, R16, R131 ;  /* 0x000000101c107223 */ /* 0x010fe20000000083 */
[----:B------:R-:W-:Y:S02]  /*9b30*/  FFMA R131, R31, R27, R26 ;  /* 0x0000001b1f837223 */ /* 0x000fe4000000001a */
[----:B------:R-:W-:Y:S01]  /*9b40*/  FFMA R53, R33, R53, R52 ;  /* 0x0000003521357223 */ /* 0x000fe20000000034 */
[----:B------:R-:W1:Y:S01]  /*9b50*/  LDS.128 R24, [UR5+0x2070] ;  /* 0x00207005ff187984 */ /* 0x000e620008000c00 */
[----:B------:R-:W-:Y:S01]  /*9b60*/  FFMA R17, R29, R17, R16 ;  /* 0x000000111d117223 */ /* 0x000fe20000000010 */
[----:B------:R-:W-:Y:S01]  /*9b70*/  FFMA R29, R31, R7, R6 ;  /* 0x000000071f1d7223 */ /* 0x000fe20000000006 */
[----:B------:R-:W-:Y:S02]  /*9b80*/  FFMA R54, R34, R54, R53 ;  /* 0x0000003622367223 */ /* 0x000fe40000000035 */
[----:B------:R-:W-:-:S02]  /*9b90*/  FFMA R18, R30, R18, R17 ;  /* 0x000000121e127223 */ /* 0x000fc40000000011 */
[----:B------:R-:W-:-:S04]  /*9ba0*/  FFMA R55, R35, R55, R54 ;  /* 0x0000003723377223 */ /* 0x000fc80000000036 */
[----:B------:R-:W-:Y:S01]  /*9bb0*/  FMUL R55, R55, UR10 ;  /* 0x0000000a37377c20 */ /* 0x000fe20008400000 */
[----:B0-----:R-:W-:-:S04]  /*9bc0*/  FFMA R36, R32, R36, R124 ;  /* 0x0000002420247223 */ /* 0x001fc8000000007c */
[----:B------:R-:W-:Y:S01]  /*9bd0*/  FFMA R7, R33, R37, R36 ;  /* 0x0000002521077223 */ /* 0x000fe20000000024 */
[----:B------:R-:W-:Y:S02]  /*9be0*/  FFMA R37, R31, R19, R18 ;  /* 0x000000131f257223 */ /* 0x000fe40000000012 */
[----:B------:R-:W0:Y:S01]  /*9bf0*/  LDS.128 R16, [UR5+0x22f0] ;  /* 0x0022f005ff107984 */ /* 0x000e220008000c00 */
[----:B------:R-:W-:-:S04]  /*9c00*/  FFMA R38, R34, R38, R7 ;  /* 0x0000002622267223 */ /* 0x000fc80000000007 */
[----:B------:R-:W-:Y:S01]  /*9c10*/  FFMA R39, R35, R39, R38 ;  /* 0x0000002723277223 */ /* 0x000fe20000000026 */
[----:B-1----:R-:W-:Y:S01]  /*9c20*/  FFMA R24, R32, R24, R75 ;  /* 0x0000001820187223 */ /* 0x002fe2000000004b */
[----:B------:R-:W-:Y:S02]  /*9c30*/  FFMA R75, R31, R11, R10 ;  /* 0x0000000b1f4b7223 */ /* 0x000fe4000000000a */
[----:B------:R-:W-:Y:S01]  /*9c40*/  FMUL R39, R39, UR10 ;  /* 0x0000000a27277c20 */ /* 0x000fe20008400000 */
[----:B------:R-:W1:Y:S01]  /*9c50*/  LDS.128 R8, [UR5+0x21f0] ;  /* 0x0021f005ff087984 */ /* 0x000e620008000c00 */
        /* <DEDUP_REMOVED lines=8> */
[----:B0-----:R-:W-:-:S04]  /*9ce0*/  FFMA R16, R32, R16, R110 ;  /* 0x0000001020107223 */ /* 0x001fc8000000006e */
[----:B------:R-:W-:-:S04]  /*9cf0*/  FFMA R17, R33, R17, R16 ;  /* 0x0000001121117223 */ /* 0x000fc80000000010 */
[----:B------:R-:W-:Y:S01]  /*9d00*/  FFMA R18, R34, R18, R17 ;  /* 0x0000001222127223 */ /* 0x000fe20000000011 */
[----:B-1----:R-:W-:-:S03]  /*9d10*/  FFMA R8, R32, R8, R59 ;  /* 0x0000000820087223 */ /* 0x002fc6000000003b */
[----:B------:R-:W-:Y:S02]  /*9d20*/  FFMA R38, R35, R19, R18 ;  /* 0x0000001323267223 */ /* 0x000fe40000000012 */
[----:B------:R-:W0:Y:S01]  /*9d30*/  LDS.128 R16, [UR5+0x2470] ;  /* 0x00247005ff107984 */ /* 0x000e220008000c00 */
[----:B--2---:R-:W-:Y:S01]  /*9d40*/  FFMA R12, R32, R12, R67 ;  /* 0x0000000c200c7223 */ /* 0x004fe20000000043 */
[----:B------:R-:W-:-:S03]  /*9d50*/  FFMA R9, R33, R9, R8 ;  /* 0x0000000921097223 */ /* 0x000fc60000000008 */
[C---:B------:R-:W-:Y:S01]  /*9d60*/  FFMA R13, R33.reuse, R13, R12 ;  /* 0x0000000d210d7223 */ /* 0x040fe2000000000c */
[----:B---3--:R-:W-:Y:S01]  /*9d70*/  FFMA R20, R32, R20, R94 ;  /* 0x0000001420147223 */ /* 0x008fe2000000005e */
[C---:B------:R-:W-:Y:S01]  /*9d80*/  FFMA R10, R34.reuse, R10, R9 ;  /* 0x0000000a220a7223 */ /* 0x040fe20000000009 */
[----:B------:R-:W-:Y:S02]  /*9d90*/  HFMA2 R94, -RZ, RZ, 0.96630859375, -0.0022525787353515625 ;  /* 0x3bbb989dff5e7431 */ /* 0x000fe400000001ff */
[----:B------:R-:W-:Y:S01]  /*9da0*/  FFMA R14, R34, R14, R13 ;  /* 0x0000000e220e7223 */ /* 0x000fe2000000000d */
[----:B------:R-:W-:Y:S01]  /*9db0*/  FFMA R21, R33, R21, R20 ;  /* 0x0000001521157223 */ /* 0x000fe20000000014 */
[----:B----4-:R-:W-:Y:S01]  /*9dc0*/  FFMA R4, R32, R4, R118 ;  /* 0x0000000420047223 */ /* 0x010fe20000000076 */
[C---:B------:R-:W-:Y:S01]  /*9dd0*/  FFMA R30, R35.reuse, R11, R10 ;  /* 0x0000000b231e7223 */ /* 0x040fe2000000000a */
[----:B------:R-:W-:Y:S01]  /*9de0*/  FFMA R36, R35, R15, R14 ;  /* 0x0000000f23247223 */ /* 0x000fe2000000000e */
[----:B------:R-:W-:Y:S01]  /*9df0*/  FFMA R22, R34, R22, R21 ;  /* 0x0000001622167223 */ /* 0x000fe20000000015 */
[----:B------:R-:W1:Y:S01]  /*9e00*/  LDS.128 R12, [UR5+0x23f0] ;  /* 0x0023f005ff0c7984 */ /* 0x000e620008000c00 */
[----:B------:R-:W-:-:S02]  /*9e10*/  FFMA R5, R33, R5, R4 ;  /* 0x0000000521057223 */ /* 0x000fc40000000004 */
[----:B------:R-:W-:Y:S01]  /*9e20*/  FFMA R53, R35, R23, R22 ;  /* 0x0000001723357223 */ /* 0x000fe20000000016 */
[----:B------:R-:W2:Y:S01]  /*9e30*/  LDS.128 R8, [UR5+0x2570] ;  /* 0x00257005ff087984 */ /* 0x000ea20008000c00 */
[----:B------:R-:W-:Y:S02]  /*9e40*/  FFMA R6, R34, R6, R5 ;  /* 0x0000000622067223 */ /* 0x000fe40000000005 */
[----:B------:R-:W-:Y:S01]  /*9e50*/  FMUL R53, R53, UR10 ;  /* 0x0000000a35357c20 */ /* 0x000fe20008400000 */
[----:B------:R-:W3:Y:S01]  /*9e60*/  LDS.128 R20, [UR5+0x26f0] ;  /* 0x0026f005ff147984 */ /* 0x000ee20008000c00 */
[----:B------:R-:W-:-:S03]  /*9e70*/  FFMA R52, R35, R7, R6 ;  /* 0x0000000723347223 */ /* 0x000fc60000000006 */
[----:B------:R-:W4:Y:S01]  /*9e80*/  LDS.128 R4, [UR5+0x2770] ;  /* 0x00277005ff047984 */ /* 0x000f220008000c00 */
[----:B0-----:R-:W-:-:S04]  /*9e90*/  FFMA R16, R32, R16, R58 ;  /* 0x0000001020107223 */ /* 0x001fc8000000003a */
[----:B------:R-:W-:-:S04]  /*9ea0*/  FFMA R17, R33, R17, R16 ;  /* 0x0000001121117223 */ /* 0x000fc80000000010 */
[----:B------:R-:W-:-:S04]  /*9eb0*/  FFMA R18, R34, R18, R17 ;  /* 0x0000001222127223 */ /* 0x000fc80000000011 */
[----:B------:R-:W-:Y:S02]  /*9ec0*/  FFMA R54, R35, R19, R18 ;  /* 0x0000001323367223 */ /* 0x000fe40000000012 */
[----:B------:R-:W0:Y:S01]  /*9ed0*/  LDS.128 R16, [UR5+0x2670] ;  /* 0x00267005ff107984 */ /* 0x000e220008000c00 */
[----:B-1----:R-:W-:-:S04]  /*9ee0*/  FFMA R12, R32, R12, R121 ;  /* 0x0000000c200c7223 */ /* 0x002fc80000000079 */
[----:B------:R-:W-:Y:S01]  /*9ef0*/  FFMA R13, R33, R13, R12 ;  /* 0x0000000d210d7223 */ /* 0x000fe2000000000c */
[----:B--2---:R-:W-:-:S03]  /*9f00*/  FFMA R8, R32, R8, R116 ;  /* 0x0000000820087223 */ /* 0x004fc60000000074 */
[----:B------:R-:W-:Y:S01]  /*9f10*/  FFMA R14, R34, R14, R13 ;  /* 0x0000000e220e7223 */ /* 0x000fe2000000000d */
[C---:B---3--:R-:W-:Y:S01]  /*9f20*/  FFMA R20, R32.reuse, R20, R92 ;  /* 0x0000001420147223 */ /* 0x048fe2000000005c */
[----:B------:R-:W-:Y:S01]  /*9f30*/  FFMA R9, R33, R9, R8 ;  /* 0x0000000921097223 */ /* 0x000fe20000000008 */
[----:B------:R-:W-:Y:S01]  /*9f40*/  MOV R92, 0x437c0000 ;  /* 0x437c0000005c7802 */ /* 0x000fe20000000f00 */
[----:B------:R-:W-:Y:S01]  /*9f50*/  FFMA R58, R35, R15, R14 ;  /* 0x0000000f233a7223 */ /* 0x000fe2000000000e */
[C---:B------:R-:W-:Y:S01]  /*9f60*/  FFMA R21, R33.reuse, R21, R20 ;  /* 0x0000001521157223 */ /* 0x040fe20000000014 */
[----:B------:R-:W1:Y:S01]  /*9f70*/  LDS.128 R12, [UR5+0x25f0] ;  /* 0x0025f005ff0c7984 */ /* 0x000e620008000c00 */
[----:B----4-:R-:W-:Y:S01]  /*9f80*/  FFMA R4, R32, R4, R100 ;  /* 0x0000000420047223 */ /* 0x010fe20000000064 */
[C---:B------:R-:W-:Y:S01]  /*9f90*/  FFMA R10, R34.reuse, R10, R9 ;  /* 0x0000000a220a7223 */ /* 0x040fe20000000009 */
[C---:B------:R-:W-:Y:S02]  /*9fa0*/  FFMA R22, R34.reuse, R22, R21 ;  /* 0x0000001622167223 */ /* 0x040fe40000000015 */
[----:B------:R-:W-:Y:S01]  /*9fb0*/  FFMA R5, R33, R5, R4 ;  /* 0x0000000521057223 */ /* 0x000fe20000000004 */
[C---:B------:R-:W-:Y:S01]  /*9fc0*/  FFMA R59, R35.reuse, R11, R10 ;  /* 0x0000000b233b7223 */ /* 0x040fe2000000000a */
[----:B------:R-:W-:Y:S01]  /*9fd0*/  FFMA R67, R35, R23, R22 ;  /* 0x0000001723437223 */ /* 0x000fe20000000016 */
[----:B------:R-:W2:Y:S01]  /*9fe0*/  LDS.128 R8, [UR5+0x2970] ;  /* 0x00297005ff087984 */ /* 0x000ea20008000c00 */
[----:B------:R-:W-:Y:S01]  /*9ff0*/  FFMA R6, R34, R6, R5 ;  /* 0x0000000622067223 */ /* 0x000fe20000000005 */
[----:B------:R-:W-:Y:S01]  /*a000*/  FMUL R59, R59, UR10 ;  /* 0x0000000a3b3b7c20 */ /* 0x000fe20008400000 */
[----:B------:R-:W-:Y:S01]  /*a010*/  FMUL R67, R67, UR10 ;  /* 0x0000000a43437c20 */ /* 0x000fe20008400000 */
[----:B------:R-:W3:Y:S01]  /*a020*/  LDS.128 R20, [UR5+0x28f0] ;  /* 0x0028f005ff147984 */ /* 0x000ee20008000c00 */
[----:B0-----:R-:W-:-:S04]  /*a030*/  FFMA R16, R32, R16, R119 ;  /* 0x0000001020107223 */ /* 0x001fc80000000077 */
[----:B------:R-:W-:-:S04]  /*a040*/  FFMA R17, R33, R17, R16 ;  /* 0x0000001121117223 */ /* 0x000fc80000000010 */
[----:B------:R-:W-:Y:S01]  /*a050*/  FFMA R18, R34, R18, R17 ;  /* 0x0000001222127223 */ /* 0x000fe20000000011 */
[----:B-1----:R-:W-:-:S03]  /*a060*/  FFMA R12, R32, R12, R73 ;  /* 0x0000000c200c7223 */ /* 0x002fc60000000049 */
[----:B------:R-:W-:Y:S02]  /*a070*/  FFMA R73, R35, R19, R18 ;  /* 0x0000001323497223 */ /* 0x000fe40000000012 */
[----:B------:R-:W0:Y:S01]  /*a080*/  LDS.128 R16, [UR5+0x2870] ;  /* 0x00287005ff107984 */ /* 0x000e220008000c00 */
[----:B------:R-:W-:Y:S01]  /*a090*/  FFMA R13, R33, R13, R12 ;  /* 0x0000000d210d7223 */ /* 0x000fe2000000000c */
[----:B------:R-:W-:-:S03]  /*a0a0*/  FMUL R73, R73, UR10 ;  /* 0x0000000a49497c20 */ /* 0x000fc60008400000 */
[----:B------:R-:W-:Y:S01]  /*a0b0*/  FFMA R14, R34, R14, R13 ;  /* 0x0000000e220e7223 */ /* 0x000fe2000000000d */
[----:B--2---:R-:W-:-:S03]  /*a0c0*/  FFMA R8, R32, R8, R90 ;  /* 0x0000000820087223 */ /* 0x004fc6000000005a */
[----:B------:R-:W-:Y:S01]  /*a0d0*/  FFMA R82, R35, R15, R14 ;  /* 0x0000000f23527223 */ /* 0x000fe2000000000e */
[----:B---3--:R-:W-:Y:S01]  /*a0e0*/  FFMA R20, R32, R20, R78 ;  /* 0x0000001420147223 */ /* 0x008fe2000000004e */
[----:B------:R-:W1:Y:S01]  /*a0f0*/  LDS.128 R12, [UR5+0x27f0] ;  /* 0x0027f005ff0c7984 */ /* 0x000e620008000c00 */
[C---:B------:R-:W-:Y:S02]  /*a100*/  FFMA R9, R33.reuse, R9, R8 ;  /* 0x0000000921097223 */ /* 0x040fe40000000008 */
[----:B------:R-:W-:Y:S02]  /*a110*/  FFMA R21, R33, R21, R20 ;  /* 0x0000001521157223 */ /* 0x000fe40000000014 */
[C---:B------:R-:W-:Y:S02]  /*a120*/  FFMA R10, R34.reuse, R10, R9 ;  /* 0x0000000a220a7223 */ /* 0x040fe40000000009 */
[----:B------:R-:W-:Y:S01]  /*a130*/  FFMA R22, R34, R22, R21 ;  /* 0x0000001622167223 */ /* 0x000fe20000000015 */
[----:B0-----:R-:W-:-:S03]  /*a140*/  FFMA R16, R32, R16, R74 ;  /* 0x0000001020107223 */ /* 0x001fc6000000004a */
        /* <DEDUP_REMOVED lines=10> */
[----:B------:R-:W-:-:S04]  /*a1f0*/  FFMA R14, R34, R14, R13 ;  /* 0x0000000e220e7223 */ /* 0x000fc8000000000d */
[----:B------:R-:W-:Y:S02]  /*a200*/  FFMA R100, R35, R15, R14 ;  /* 0x0000000f23647223 */ /* 0x000fe4000000000e */
        /* <DEDUP_REMOVED lines=8> */
[----:B--2---:R-:W-:-:S03]  /*a290*/  FFMA R4, R32, R4, R108 ;  /* 0x0000000420047223 */ /* 0x004fc6000000006c */
[----:B------:R-:W-:Y:S01]  /*a2a0*/  FFMA R18, R34, R18, R17 ;  /* 0x0000001222127223 */ /* 0x000fe20000000011 */
[----:B------:R-:W-:Y:S01]  /*a2b0*/  FFMA R5, R33, R5, R4 ;  /* 0x0000000521057223 */ /* 0x000fe20000000004 */
[----:B---3--:R-:W-:Y:S02]  /*a2c0*/  FFMA R12, R32, R12, R56 ;  /* 0x0000000c200c7223 */ /* 0x008fe40000000038 */
[C---:B------:R-:W-:Y:S01]  /*a2d0*/  FFMA R64, R35.reuse, R19, R18 ;  /* 0x0000001323407223 */ /* 0x040fe20000000012 */
[----:B------:R-:W-:Y:S01]  /*a2e0*/  FFMA R56, R35, R11, R10 ;  /* 0x0000000b23387223 */ /* 0x000fe2000000000a */
[----:B------:R-:W1:Y:S01]  /*a2f0*/  LDS.128 R16, [UR5+0x2c70] ;  /* 0x002c7005ff107984 */ /* 0x000e620008000c00 */
[----:B------:R-:W-:Y:S01]  /*a300*/  FFMA R13, R33, R13, R12 ;  /* 0x0000000d210d7223 */ /* 0x000fe2000000000c */
[C---:B------:R-:W-:Y:S02]  /*a310*/  FFMA R6, R34.reuse, R6, R5 ;  /* 0x0000000622067223 */ /* 0x040fe40000000005 */
[----:B------:R-:W2:Y:S01]  /*a320*/  LDS.128 R8, [UR5+0x2d70] ;  /* 0x002d7005ff087984 */ /* 0x000ea20008000c00 */
[----:B------:R-:W-:-:S04]  /*a330*/  FFMA R14, R34, R14, R13 ;  /* 0x0000000e220e7223 */ /* 0x000fc8000000000d */
[C---:B------:R-:W-:Y:S02]  /*a340*/  FFMA R118, R35.reuse, R15, R14 ;  /* 0x0000000f23767223 */ /* 0x040fe4000000000e */
[----:B------:R-:W3:Y:S01]  /*a350*/  LDS.128 R12, [UR5+0x2bf0] ;  /* 0x002bf005ff0c7984 */ /* 0x000ee20008000c00 */
        /* <DEDUP_REMOVED lines=9> */
[----:B--2---:R-:W-:Y:S01]  /*a3f0*/  FFMA R8, R32, R8, R102 ;  /* 0x0000000820087223 */ /* 0x004fe20000000066 */
[----:B------:R-:W-:Y:S02]  /*a400*/  FMUL R119, R119, UR10 ;  /* 0x0000000a77777c20 */ /* 0x000fe40008400000 */
[----:B------:R-:W-:Y:S01]  /*a410*/  FFMA R18, R34, R18, R17 ;  /* 0x0000001222127223 */ /* 0x000fe20000000011 */
[----:B------:R-:W-:Y:S01]  /*a420*/  FFMA R9, R33, R9, R8 ;  /* 0x0000000921097223 */ /* 0x000fe20000000008 */
[----:B---3--:R-:W-:Y:S02]  /*a430*/  FFMA R12, R32, R12, R65 ;  /* 0x0000000c200c7223 */ /* 0x008fe40000000041 */
[----:B------:R-:W-:Y:S01]  /*a440*/  FFMA R120, R35, R19, R18 ;  /* 0x0000001323787223 */ /* 0x000fe20000000012 */
[----:B------:R-:W-:Y:S01]  /*a450*/  FFMA R10, R34, R10, R9 ;  /* 0x0000000a220a7223 */ /* 0x000fe20000000009 */
[----:B------:R-:W2:Y:S01]  /*a460*/  LDS.128 R16, [UR5+0x2e70] ;  /* 0x002e7005ff107984 */ /* 0x000ea20008000c00 */
[----:B------:R-:W-:-:S04]  /*a470*/  FFMA R13, R33, R13, R12 ;  /* 0x0000000d210d7223 */ /* 0x000fc8000000000c */
[----:B------:R-:W-:-:S04]  /*a480*/  FFMA R14, R34, R14, R13 ;  /* 0x0000000e220e7223 */ /* 0x000fc8000000000d */
[----:B------:R-:W-:Y:S02]  /*a490*/  FFMA R121, R35, R15, R14 ;  /* 0x0000000f23797223 */ /* 0x000fe4000000000e */
[----:B------:R-:W3:Y:S02]  /*a4a0*/  LDS.128 R12, [UR5+0x2df0] ;  /* 0x002df005ff0c7984 */ /* 0x000ee40008000c00 */
[----:B------:R-:W-:Y:S01]  /*a4b0*/  FMUL R121, R121, UR10 ;  /* 0x0000000a79797c20 */ /* 0x000fe20008400000 */
[----:B0-----:R-:W-:-:S04]  /*a4c0*/  FFMA R4, R32, R4, R127 ;  /* 0x0000000420047223 */ /* 0x001fc8000000007f */
[----:B------:R-:W-:-:S04]  /*a4d0*/  FFMA R5, R33, R5, R4 ;  /* 0x0000000521057223 */ /* 0x000fc80000000004 */
[----:B------:R-:W-:Y:S01]  /*a4e0*/  FFMA R6, R34, R6, R5 ;  /* 0x0000000622067223 */ /* 0x000fe20000000005 */
[----:B-1----:R-:W-:-:S04]  /*a4f0*/  FFMA R20, R32, R20, R122 ;  /* 0x0000001420147223 */ /* 0x002fc8000000007a */
[----:B------:R-:W-:-:S04]  /*a500*/  FFMA R21, R33, R21, R20 ;  /* 0x0000001521157223 */ /* 0x000fc80000000014 */
[----:B------:R-:W-:Y:S01]  /*a510*/  FFMA R22, R34, R22, R21 ;  /* 0x0000001622167223 */ /* 0x000fe20000000015 */
[----:B--2---:R-:W-:Y:S01]  /*a520*/  FFMA R16, R32, R16, R71 ;  /* 0x0000001020107223 */ /* 0x004fe20000000047 */
[C---:B------:R-:W-:Y:S02]  /*a530*/  FFMA R71, R35.reuse, R11, R10 ;  /* 0x0000000b23477223 */ /* 0x040fe4000000000a */
[----:B------:R-:W-:Y:S01]  /*a540*/  FFMA R124, R35, R23, R22 ;  /* 0x00000017237c7223 */ /* 0x000fe20000000016 */
[----:B------:R-:W0:Y:S01]  /*a550*/  LDS.128 R8, [UR5+0x3170] ;  /* 0x00317005ff087984 */ /* 0x000e220008000c00 */
[----:B------:R-:W-:Y:S01]  /*a560*/  FFMA R17, R33, R17, R16 ;  /* 0x0000001121117223 */ /* 0x000fe20000000010 */
[----:B------:R-:W-:Y:S02]  /*a570*/  FMUL R71, R71, UR10 ;  /* 0x0000000a47477c20 */ /* 0x000fe40008400000 */
[----:B------:R-:W1:Y:S01]  /*a580*/  LDS.128 R20, [UR5+0x30f0] ;  /* 0x0030f005ff147984 */ /* 0x000e620008000c00 */
[----:B------:R-:W-:Y:S01]  /*a590*/  FFMA R18, R34, R18, R17 ;  /* 0x0000001222127223 */ /* 0x000fe20000000011 */
[----:B---3--:R-:W-:-:S03]  /*a5a0*/  FFMA R12, R32, R12, R63 ;  /* 0x0000000c200c7223 */ /* 0x008fc6000000003f */
[----:B------:R-:W-:Y:S02]  /*a5b0*/  FFMA R126, R35, R19, R18 ;  /* 0x00000013237e7223 */ /* 0x000fe40000000012 */
[----:B------:R-:W2:Y:S01]  /*a5c0*/  LDS.128 R16, [UR5+0x3070] ;  /* 0x00307005ff107984 */ /* 0x000ea20008000c00 */
[----:B------:R-:W-:-:S04]  /*a5d0*/  FFMA R13, R33, R13, R12 ;  /* 0x0000000d210d7223 */ /* 0x000fc8000000000c */
[----:B------:R-:W-:-:S04]  /*a5e0*/  FFMA R14, R34, R14, R13 ;  /* 0x0000000e220e7223 */ /* 0x000fc8000000000d */
[----:B------:R-:W-:Y:S02]  /*a5f0*/  FFMA R127, R35, R15, R14 ;  /* 0x0000000f237f7223 */ /* 0x000fe4000000000e */
[----:B------:R-:W3:Y:S02]  /*a600*/  LDS.128 R12, [UR5+0x2ff0] ;  /* 0x002ff005ff0c7984 */ /* 0x000ee40008000c00 */
[----:B------:R-:W-:Y:S01]  /*a610*/  FMUL R127, R127, UR10 ;  /* 0x0000000a7f7f7c20 */ /* 0x000fe20008400000 */
[C---:B0-----:R-:W-:Y:S01]  /*a620*/  FFMA R8, R32.reuse, R8, R114 ;  /* 0x0000000820087223 */ /* 0x041fe20000000072 */
[----:B-1----:R-:W-:-:S03]  /*a630*/  FFMA R20, R32, R20, R106 ;  /* 0x0000001420147223 */ /* 0x002fc6000000006a */
[C---:B------:R-:W-:Y:S01]  /*a640*/  FFMA R9, R33.reuse, R9, R8 ;  /* 0x0000000921097223 */ /* 0x040fe20000000008 */
[----:B------:R-:W-:-:S03]  /*a650*/  FFMA R21, R33, R21, R20 ;  /* 0x0000001521157223 */ /* 0x000fc60000000014 */
[----:B------:R-:W-:Y:S01]  /*a660*/  FFMA R10, R34, R10, R9 ;  /* 0x0000000a220a7223 */ /* 0x000fe20000000009 */
[----:B--2---:R-:W-:Y:S01]  /*a670*/  FFMA R16, R32, R16, R61 ;  /* 0x0000001020107223 */ /* 0x004fe2000000003d */
[----:B------:R-:W-:-:S03]  /*a680*/  FFMA R22, R34, R22, R21 ;  /* 0x0000001622167223 */ /* 0x000fc60000000015 */
[----:B------:R-:W-:Y:S01]  /*a690*/  FFMA R17, R33, R17, R16 ;  /* 0x0000001121117223 */ /* 0x000fe20000000010 */
[----:B------:R-:W-:Y:S02]  /*a6a0*/  FFMA R106, R35, R23, R22 ;  /* 0x00000017236a7223 */ /* 0x000fe40000000016 */
[----:B------:R-:W0:Y:S01]  /*a6b0*/  LDS.128 R20, [UR5+0x32f0] ;  /* 0x0032f005ff147984 */ /* 0x000e220008000c00 */
[----:B------:R-:W-:Y:S01]  /*a6c0*/  FFMA R18, R34, R18, R17 ;  /* 0x0000001222127223 */ /* 0x000fe20000000011 */
[----:B---3--:R-:W-:-:S03]  /*a6d0*/  FFMA R12, R32, R12, R57 ;  /* 0x0000000c200c7223 */ /* 0x008fc60000000039 */
[C---:B------:R-:W-:Y:S01]  /*a6e0*/  FFMA R114, R35.reuse, R19, R18 ;  /* 0x0000001323727223 */ /* 0x040fe20000000012 */
[----:B------:R-:W-:Y:S01]  /*a6f0*/  FFMA R57, R35, R7, R6 ;  /* 0x0000000723397223 */ /* 0x000fe20000000006 */
[----:B------:R-:W1:Y:S01]  /*a700*/  LDS.128 R16, [UR5+0x3270] ;  /* 0x00327005ff107984 */ /* 0x000e620008000c00 */
[----:B------:R-:W-:Y:S02]  /*a710*/  FFMA R13, R33, R13, R12 ;  /* 0x0000000d210d7223 */ /* 0x000fe4000000000c */
[----:B------:R-:W-:Y:S01]  /*a720*/  FMUL R57, R57, UR10 ;  /* 0x0000000a39397c20 */ /* 0x000fe20008400000 */
[----:B------:R-:W2:Y:S01]  /*a730*/  LDS.128 R4, [UR5+0x3370] ;  /* 0x00337005ff047984 */ /* 0x000ea20008000c00 */
[----:B------:R-:W-:-:S04]  /*a740*/  FFMA R14, R34, R14, R13 ;  /* 0x0000000e220e7223 */ /* 0x000fc8000000000d */
[----:B------:R-:W-:Y:S02]  /*a750*/  FFMA R128, R35, R15, R14 ;  /* 0x0000000f23807223 */ /* 0x000fe4000000000e */
[----:B------:R-:W3:Y:S01]  /*a760*/  LDS.128 R12, [UR5+0x31f0] ;  /* 0x0031f005ff0c7984 */ /* 0x000ee20008000c00 */
[----:B0-----:R-:W-:-:S04]  /*a770*/  FFMA R20, R32, R20, R88 ;  /* 0x0000001420147223 */ /* 0x001fc80000000058 */
[----:B------:R-:W-:Y:S01]  /*a780*/  FFMA R21, R33, R21, R20 ;  /* 0x0000001521157223 */ /* 0x000fe20000000014 */
[----:B-1----:R-:W-:-:S03]  /*a790*/  FFMA R16, R32, R16, R125 ;  /* 0x0000001020107223 */ /* 0x002fc6000000007d */
[----:B------:R-:W-:Y:S01]  /*a7a0*/  FFMA R22, R34, R22, R21 ;  /* 0x0000001622167223 */ /* 0x000fe20000000015 */
[----:B------:R-:W-:Y:S01]  /*a7b0*/  FFMA R125, R35, R11, R10 ;  /* 0x0000000b237d7223 */ /* 0x000fe2000000000a */
[----:B------:R-:W-:Y:S01]  /*a7c0*/  FFMA R17, R33, R17, R16 ;  /* 0x0000001121117223 */ /* 0x000fe20000000010 */
[----:B--2---:R-:W-:Y:S01]  /*a7d0*/  FFMA R4, R32, R4, R112 ;  /* 0x0000000420047223 */ /* 0x004fe20000000070 */
[----:B------:R-:W-:Y:S01]  /*a7e0*/  FFMA R112, R35, R23, R22 ;  /* 0x0000001723707223 */ /* 0x000fe20000000016 */
[----:B------:R-:W0:Y:S01]  /*a7f0*/  LDS.128 R8, [UR5+0x3570] ;  /* 0x00357005ff087984 */ /* 0x000e220008000c00 */
[----:B------:R-:W-:Y:S01]  /*a800*/  FFMA R18, R34, R18, R17 ;  /* 0x0000001222127223 */ /* 0x000fe20000000011 */
[----:B------:R-:W-:Y:S01]  /*a810*/  FFMA R5, R33, R5, R4 ;  /* 0x0000000521057223 */ /* 0x000fe20000000004 */
[----:B------:R-:W-:Y:S01]  /*a820*/  FMUL R125, R125, UR10 ;  /* 0x0000000a7d7d7c20 */ /* 0x000fe20008400000 */
[----:B---3--:R-:W-:Y:S01]  /*a830*/  FFMA R12, R32, R12, R79 ;  /* 0x0000000c200c7223 */ /* 0x008fe2000000004f */
[----:B------:R-:W-:Y:S01]  /*a840*/  FFMA R129, R35, R19, R18 ;  /* 0x0000001323817223 */ /* 0x000fe20000000012 */
[----:B------:R-:W1:Y:S01]  /*a850*/  LDS.128 R20, [UR5+0x34f0] ;  /* 0x0034f005ff147984 */ /* 0x000e620008000c00 */
[C---:B------:R-:W-:Y:S01]  /*a860*/  FFMA R6, R34.reuse, R6, R5 ;  /* 0x0000000622067223 */ /* 0x040fe20000000005 */
[----:B------:R-:W-:Y:S01]  /*a870*/  FFMA R13, R33, R13, R12 ;  /* 0x0000000d210d7223 */ /* 0x000fe2000000000c */
[----:B------:R-:W-:Y:S01]  /*a880*/  FMUL R129, R129, UR10 ;  /* 0x0000000a81817c20 */ /* 0x000fe20008400000 */
[----:B------:R-:W2:Y:S01]  /*a890*/  LDS.128 R16, [UR5+0x3470] ;  /* 0x00347005ff107984 */ /* 0x000ea20008000c00 */
[----:B------:R-:W-:Y:S01]  /*a8a0*/  FFMA R132, R35, R7, R6 ;  /* 0x0000000723847223 */ /* 0x000fe20000000006 */
[----:B------:R-:W-:-:S02]  /*a8b0*/  FFMA R14, R34, R14, R13 ;  /* 0x0000000e220e7223 */ /* 0x000fc4000000000d */
[----:B------:R-:W3:Y:S02]  /*a8c0*/  LDS.128 R4, [UR5+0x3770] ;  /* 0x00377005ff047984 */ /* 0x000ee40008000c00 */
[----:B------:R-:W-:Y:S02]  /*a8d0*/  FFMA R130, R35, R15, R14 ;  /* 0x0000000f23827223 */ /* 0x000fe4000000000e */
[----:B------:R-:W4:Y:S01]  /*a8e0*/  LDS.128 R12, [UR5+0x33f0] ;  /* 0x0033f005ff0c7984 */ /* 0x000f220008000c00 */
        /* <DEDUP_REMOVED lines=8> */
[----:B------:R-:W-:Y:S01]  /*a970*/  FFMA R22, R34, R22, R21 ;  /* 0x0000001622167223 */ /* 0x000fe20000000015 */
[----:B------:R-:W0:Y:S01]  /*a980*/  LDS.128 R8, [UR5+0x3970] ;  /* 0x00397005ff087984 */ /* 0x000e220008000c00 */
[----:B---3--:R-:W-:Y:S01]  /*a990*/  FFMA R4, R32, R4, R84 ;  /* 0x0000000420047223 */ /* 0x008fe20000000054 */
[----:B------:R-:W-:Y:S01]  /*a9a0*/  FFMA R18, R34, R18, R17 ;  /* 0x0000001222127223 */ /* 0x000fe20000000011 */
[----:B----4-:R-:W-:Y:S01]  /*a9b0*/  FFMA R12, R32, R12, R69 ;  /* 0x0000000c200c7223 */ /* 0x010fe20000000045 */
[----:B------:R-:W-:Y:S01]  /*a9c0*/  FFMA R134, R35, R23, R22 ;  /* 0x0000001723867223 */ /* 0x000fe20000000016 */
[----:B------:R-:W-:Y:S01]  /*a9d0*/  FFMA R5, R33, R5, R4 ;  /* 0x0000000521057223 */ /* 0x000fe20000000004 */
[----:B------:R-:W-:Y:S01]  /*a9e0*/  FFMA R136, R35, R19, R18 ;  /* 0x0000001323887223 */ /* 0x000fe20000000012 */
[----:B------:R-:W-:Y:S01]  /*a9f0*/  FFMA R13, R33, R13, R12 ;  /* 0x0000000d210d7223 */ /* 0x000fe2000000000c */
[----:B------:R-:W1:Y:S01]  /*aa00*/  LDS.128 R16, [UR5+0x3670] ;  /* 0x00367005ff107984 */ /* 0x000e620008000c00 */
[----:B------:R-:W-:-:S02]  /*aa10*/  FFMA R6, R34, R6, R5 ;  /* 0x0000000622067223 */ /* 0x000fc40000000005 */
[----:B------:R-:W-:Y:S01]  /*aa20*/  FFMA R14, R34, R14, R13 ;  /* 0x0000000e220e7223 */ /* 0x000fe2000000000d */
[----:B------:R-:W2:Y:S03]  /*aa30*/  LDS.128 R20, [UR5+0x36f0] ;  /* 0x0036f005ff147984 */ /* 0x000ea60008000c00 */
[----:B------:R-:W-:Y:S02]  /*aa40*/  FFMA R138, R35, R15, R14 ;  /* 0x0000000f238a7223 */ /* 0x000fe4000000000e */
[----:B------:R-:W3:Y:S01]  /*aa50*/  LDS.128 R12, [UR5+0x35f0] ;  /* 0x0035f005ff0c7984 */ /* 0x000ee20008000c00 */
        /* <DEDUP_REMOVED lines=8> */
[----:B---3--:R-:W-:Y:S01]  /*aae0*/  FFMA R12, R32, R12, R68 ;  /* 0x0000000c200c7223 */ /* 0x008fe20000000044 */
[----:B------:R-:W-:Y:S01]  /*aaf0*/  FFMA R21, R33, R21, R20 ;  /* 0x0000001521157223 */ /* 0x000fe20000000014 */
[----:B------:R-:W0:Y:S01]  /*ab00*/  LDS.128 R8, [UR5+0x3bf0] ;  /* 0x003bf005ff087984 */ /* 0x000e220008000c00 */
[----:B------:R-:W-:Y:S01]  /*ab10*/  FFMA R144, R35, R19, R18 ;  /* 0x0000001323907223 */ /* 0x000fe20000000012 */
[----:B------:R-:W-:Y:S01]  /*ab20*/  FFMA R13, R33, R13, R12 ;  /* 0x0000000d210d7223 */ /* 0x000fe2000000000c */
[C---:B------:R-:W-:Y:S01]  /*ab30*/  FFMA R22, R34.reuse, R22, R21 ;  /* 0x0000001622167223 */ /* 0x040fe20000000015 */
[----:B------:R-:W1:Y:S02]  /*ab40*/  LDS.128 R16, [UR5+0x3870] ;  /* 0x00387005ff107984 */ /* 0x000e640008000c00 */
[----:B------:R-:W-:Y:S01]  /*ab50*/  FFMA R14, R34, R14, R13 ;  /* 0x0000000e220e7223 */ /* 0x000fe2000000000d */
[----:B------:R-:W-:-:S02]  /*ab60*/  FFMA R142, R35, R23, R22 ;  /* 0x00000017238e7223 */ /* 0x000fc40000000016 */
[----:B------:R-:W2:Y:S01]  /*ab70*/  LDS.128 R20, [UR5+0x38f0] ;  /* 0x0038f005ff147984 */ /* 0x000ea20008000c00 */
[----:B------:R-:W-:-:S03]  /*ab80*/  FFMA R146, R35, R15, R14 ;  /* 0x0000000f23927223 */ /* 0x000fc6000000000e */
[----:B------:R-:W3:Y:S01]  /*ab90*/  LDS.128 R12, [UR5+0x37f0] ;  /* 0x0037f005ff0c7984 */ /* 0x000ee20008000c00 */
[C---:B0-----:R-:W-:Y:S01]  /*aba0*/  FFMA R8, R32.reuse, R8, R133 ;  /* 0x0000000820087223 */ /* 0x041fe20000000085 */
[----:B-1----:R-:W-:-:S03]  /*abb0*/  FFMA R16, R32, R16, R66 ;  /* 0x0000001020107223 */ /* 0x002fc60000000042 */
[C---:B------:R-:W-:Y:S01]  /*abc0*/  FFMA R9, R33.reuse, R9, R8 ;  /* 0x0000000921097223 */ /* 0x040fe20000000008 */
[----:B------:R-:W-:Y:S01]  /*abd0*/  FFMA R17, R33, R17, R16 ;  /* 0x0000001121117223 */ /* 0x000fe20000000010 */
[----:B--2---:R-:W-:Y:S01]  /*abe0*/  FFMA R20, R32, R20, R141 ;  /* 0x0000001420147223 */ /* 0x004fe2000000008d */
[----:B------:R-:W-:Y:S01]  /*abf0*/  FFMA R141, R35, R7, R6 ;  /* 0x00000007238d7223 */ /* 0x000fe20000000006 */
[C---:B------:R-:W-:Y:S01]  /*ac00*/  FFMA R10, R34.reuse, R10, R9 ;  /* 0x0000000a220a7223 */ /* 0x040fe20000000009 */
[----:B------:R-:W-:Y:S01]  /*ac10*/  FFMA R18, R34, R18, R17 ;  /* 0x0000001222127223 */ /* 0x000fe20000000011 */
[----:B---3--:R-:W-:Y:S01]  /*ac20*/  FFMA R12, R32, R12, R60 ;  /* 0x0000000c200c7223 */ /* 0x008fe2000000003c */
[----:B------:R-:W-:Y:S01]  /*ac30*/  FFMA R21, R33, R21, R20 ;  /* 0x0000001521157223 */ /* 0x000fe20000000014 */
[----:B------:R-:W0:Y:S01]  /*ac40*/  LDS.128 R4, [UR5+0x39f0] ;  /* 0x0039f005ff047984 */ /* 0x000e220008000c00 */
[----:B------:R-:W-:Y:S01]  /*ac50*/  FFMA R148, R35, R19, R18 ;  /* 0x0000001323947223 */ /* 0x000fe20000000012 */
[----:B------:R-:W-:Y:S01]  /*ac60*/  FFMA R13, R33, R13, R12 ;  /* 0x0000000d210d7223 */ /* 0x000fe2000000000c */
[C---:B------:R-:W-:Y:S01]  /*ac70*/  FFMA R22, R34.reuse, R22, R21 ;  /* 0x0000001622167223 */ /* 0x040fe20000000015 */
[----:B------:R-:W1:Y:S01]  /*ac80*/  LDS.128 R16, [UR5+0x3a70] ;  /* 0x003a7005ff107984 */ /* 0x000e620008000c00 */
[----:B------:R-:W-:Y:S01]  /*ac90*/  FMUL R141, R141, UR10 ;  /* 0x0000000a8d8d7c20 */ /* 0x000fe20008400000 */
[----:B------:R-:W-:Y:S01]  /*aca0*/  FFMA R14, R34, R14, R13 ;  /* 0x0000000e220e7223 */ /* 0x000fe2000000000d */
[----:B------:R-:W-:-:S02]  /*acb0*/  FFMA R145, R35, R23, R22 ;  /* 0x0000001723917223 */ /* 0x000fc40000000016 */
[----:B------:R-:W2:Y:S01]  /*acc0*/  LDS.128 R20, [UR5+0x3af0] ;  /* 0x003af005ff147984 */ /* 0x000ea20008000c00 */
[----:B------:R-:W-:Y:S01]  /*acd0*/  FFMA R149, R35, R15, R14 ;  /* 0x0000000f23957223 */ /* 0x000fe2000000000e */
[----:B------:R-:W-:Y:S02]  /*ace0*/  FMUL R145, R145, UR10 ;  /* 0x0000000a91917c20 */ /* 0x000fe40008400000 */
[----:B------:R-:W3:Y:S01]  /*acf0*/  LDS.128 R12, [UR5+0x3b70] ;  /* 0x003b7005ff0c7984 */ /* 0x000ee20008000c00 */
[----:B------:R-:W-:Y:S01]  /*ad00*/  FMUL R149, R149, UR10 ;  /* 0x0000000a95957c20 */ /* 0x000fe20008400000 */
[C---:B0-----:R-:W-:Y:S01]  /*ad10*/  FFMA R4, R32.reuse, R4, R123 ;  /* 0x0000000420047223 */ /* 0x041fe2000000007b */
[----:B-1----:R-:W-:-:S03]  /*ad20*/  FFMA R16, R32, R16, R139 ;  /* 0x0000001020107223 */ /* 0x002fc6000000008b */
[C---:B------:R-:W-:Y:S01]  /*ad30*/  FFMA R5, R33.reuse, R5, R4 ;  /* 0x0000000521057223 */ /* 0x040fe20000000004 */
[C---:B------:R-:W-:Y:S01]  /*ad40*/  FFMA R17, R33.reuse, R17, R16 ;  /* 0x0000001121117223 */ /* 0x040fe20000000010 */
[----:B--2---:R-:W-:Y:S02]  /*ad50*/  FFMA R20, R32, R20, R143 ;  /* 0x0000001420147223 */ /* 0x004fe4000000008f */
[C---:B------:R-:W-:Y:S01]  /*ad60*/  FFMA R6, R34.reuse, R6, R5 ;  /* 0x0000000622067223 */ /* 0x040fe20000000005 */
[----:B------:R-:W-:Y:S01]  /*ad70*/  FFMA R18, R34, R18, R17 ;  /* 0x0000001222127223 */ /* 0x000fe20000000011 */
[----:B---3--:R-:W-:Y:S01]  /*ad80*/  FFMA R12, R32, R12, R147 ;  /* 0x0000000c200c7223 */ /* 0x008fe20000000093 */
[----:B------:R-:W-:Y:S01]  /*ad90*/  FFMA R21, R33, R21, R20 ;  /* 0x0000001521157223 */ /* 0x000fe20000000014 */
[C---:B------:R-:W-:Y:S01]  /*ada0*/  FFMA R151, R35.reuse, R7, R6 ;  /* 0x0000000723977223 */ /* 0x040fe20000000006 */
[----:B------:R-:W-:Y:S01]  /*adb0*/  FFMA R147, R35, R19, R18 ;  /* 0x0000001323937223 */ /* 0x000fe20000000012 */
[----:B------:R-:W0:Y:S01]  /*adc0*/  LDS.128 R4, [UR5+0x3d70] ;  /* 0x003d7005ff047984 */ /* 0x000e220008000c00 */
[C---:B------:R-:W-:Y:S01]  /*add0*/  FFMA R22, R34.reuse, R22, R21 ;  /* 0x0000001622167223 */ /* 0x040fe20000000015 */
[----:B------:R-:W-:Y:S01]  /*ade0*/  FFMA R13, R33, R13, R12 ;  /* 0x0000000d210d7223 */ /* 0x000fe2000000000c */
[----:B------:R-:W-:Y:S01]  /*adf0*/  FMUL R151, R151, UR10 ;  /* 0x0000000a97977c20 */ /* 0x000fe20008400000 */
[----:B------:R-:W1:Y:S01]  /*ae00*/  LDS.128 R16, [UR5+0x3c70] ;  /* 0x003c7005ff107984 */ /* 0x000e620008000c00 */
[----:B------:R-:W-:Y:S01]  /*ae10*/  FFMA R139, R35, R23, R22 ;  /* 0x00000017238b7223 */ /* 0x000fe20000000016 */
[----:B------:R-:W-:Y:S01]  /*ae20*/  FFMA R14, R34, R14, R13 ;  /* 0x0000000e220e7223 */ /* 0x000fe2000000000d */
[----:B------:R-:W-:Y:S01]  /*ae30*/  FMUL R147, R147, UR10 ;  /* 0x0000000a93937c20 */ /* 0x000fe20008400000 */
[----:B------:R-:W2:Y:S01]  /*ae40*/  LDS.128 R20, [UR5+0x3cf0] ;  /* 0x003cf005ff147984 */ /* 0x000ea20008000c00 */
[----:B------:R-:W-:Y:S01]  /*ae50*/  FMUL R139, R139, UR10 ;  /* 0x0000000a8b8b7c20 */ /* 0x000fe20008400000 */
[----:B------:R-:W-:-:S02]  /*ae60*/  FFMA R143, R35, R15, R14 ;  /* 0x0000000f238f7223 */ /* 0x000fc4000000000e */
[----:B------:R-:W3:Y:S02]  /*ae70*/  LDS.128 R12, [UR5+0x3e70] ;  /* 0x003e7005ff0c7984 */ /* 0x000ee40008000c00 */
[----:B------:R-:W-:Y:S01]  /*ae80*/  FMUL R143, R143, UR10 ;  /* 0x0000000a8f8f7c20 */ /* 0x000fe20008400000 */
[C---:B0-----:R-:W-:Y:S01]  /*ae90*/  FFMA R4, R32.reuse, R4, R137 ;  /* 0x0000000420047223 */ /* 0x041fe20000000089 */
[----:B------:R-:W-:Y:S02]  /*aea0*/  FFMA R137, R35, R11, R10 ;  /* 0x0000000b23897223 */ /* 0x000fe4000000000a */
[----:B------:R-:W0:Y:S01]  /*aeb0*/  LDS.128 R8, [UR5+0x3df0] ;  /* 0x003df005ff087984 */ /* 0x000e220008000c00 */
[C---:B-1----:R-:W-:Y:S01]  /*aec0*/  FFMA R16, R32.reuse, R16, R135 ;  /* 0x0000001020107223 */ /* 0x042fe20000000087 */
[----:B------:R-:W-:Y:S01]  /*aed0*/  FFMA R5, R33, R5, R4 ;  /* 0x0000000521057223 */ /* 0x000fe20000000004 */
[----:B------:R-:W-:Y:S02]  /*aee0*/  FMUL R137, R137, UR10 ;  /* 0x0000000a89897c20 */ /* 0x000fe40008400000 */
[----:B------:R-:W-:Y:S01]  /*aef0*/  FFMA R17, R33, R17, R16 ;  /* 0x0000001121117223 */ /* 0x000fe20000000010 */
[----:B--2---:R-:W-:Y:S01]  /*af00*/  FFMA R20, R32, R20, R131 ;  /* 0x0000001420147223 */ /* 0x004fe20000000083 */
[----:B------:R-:W-:-:S02]  /*af10*/  FFMA R6, R34, R6, R5 ;  /* 0x0000000622067223 */ /* 0x000fc40000000005 */
[----:B------:R-:W-:Y:S01]  /*af20*/  FFMA R18, R34, R18, R17 ;  /* 0x0000001222127223 */ /* 0x000fe20000000011 */
[----:B------:R-:W-:Y:S01]  /*af30*/  FFMA R21, R33, R21, R20 ;  /* 0x0000001521157223 */ /* 0x000fe20000000014 */
[----:B---3--:R-:W-:Y:S02]  /*af40*/  FFMA R12, R32, R12, R75 ;  /* 0x0000000c200c7223 */ /* 0x008fe4000000004b */
[----:B------:R-:W-:Y:S01]  /*af50*/  FFMA R135, R35, R19, R18 ;  /* 0x0000001323877223 */ /* 0x000fe20000000012 */
[C---:B------:R-:W-:Y:S01]  /*af60*/  FFMA R22, R34.reuse, R22, R21 ;  /* 0x0000001622167223 */ /* 0x040fe20000000015 */
[----:B------:R-:W1:Y:S01]  /*af70*/  LDS.128 R16, [UR5+0x3ef0] ;  /* 0x003ef005ff107984 */ /* 0x000e620008000c00 */
[----:B------:R-:W-:Y:S01]  /*af80*/  FFMA R13, R33, R13, R12 ;  /* 0x0000000d210d7223 */ /* 0x000fe2000000000c */
[----:B------:R-:W-:Y:S01]  /*af90*/  FMUL R135, R135, UR10 ;  /* 0x0000000a87877c20 */ /* 0x000fe20008400000 */
[----:B------:R-:W-:Y:S02]  /*afa0*/  FFMA R131, R35, R23, R22 ;  /* 0x0000001723837223 */ /* 0x000fe40000000016 */
[----:B------:R-:W2:Y:S01]  /*afb0*/  LDS.128 R20, [UR5+0x3f70] ;  /* 0x003f7005ff147984 */ /* 0x000ea20008000c00 */
[----:B------:R-:W-:Y:S01]  /*afc0*/  FFMA R14, R34, R14, R13 ;  /* 0x0000000e220e7223 */ /* 0x000fe2000000000d */
[----:B------:R-:W-:Y:S01]  /*afd0*/  FMUL R131, R131, UR10 ;  /* 0x0000000a83837c20 */ /* 0x000fe20008400000 */
[----:B0-----:R-:W-:Y:S01]  /*afe0*/  FFMA R8, R32, R8, R29 ;  /* 0x0000000820087223 */ /* 0x001fe2000000001d */
[----:B------:R-:W-:-:S03]  /*aff0*/  FMUL R29, R28, UR10 ;  /* 0x0000000a1c1d7c20 */ /* 0x000fc60008400000 */
[----:B------:R-:W-:-:S04]  /*b000*/  FFMA R9, R33, R9, R8 ;  /* 0x0000000921097223 */ /* 0x000fc80000000008 */
[----:B------:R-:W-:Y:S01]  /*b010*/  FFMA R10, R34, R10, R9 ;  /* 0x0000000a220a7223 */ /* 0x000fe20000000009 */
[C---:B-1----:R-:W-:Y:S02]  /*b020*/  FFMA R16, R32.reuse, R16, R25 ;  /* 0x0000001020107223 */ /* 0x042fe40000000019 */
[----:B------:R-:W0:Y:S02]  /*b030*/  LDS.128 R24, [UR5+0x3ff0] ;  /* 0x003ff005ff187984 */ /* 0x000e240008000c00 */
[----:B------:R-:W-:Y:S01]  /*b040*/  FFMA R17, R33, R17, R16 ;  /* 0x0000001121117223 */ /* 0x000fe20000000010 */
[----:B--2---:R-:W-:-:S03]  /*b050*/  FFMA R4, R32, R20, R37 ;  /* 0x0000001420047223 */ /* 0x004fc60000000025 */
[----:B------:R-:W-:Y:S01]  /*b060*/  FFMA R18, R34, R18, R17 ;  /* 0x0000001222127223 */ /* 0x000fe20000000011 */
[----:B------:R-:W-:Y:S01]  /*b070*/  FFMA R21, R33, R21, R4 ;  /* 0x0000001521157223 */ /* 0x000fe20000000004 */
[----:B------:R-:W-:-:S03]  /*b080*/  FFMA.SAT R17, R139, R94, 0.5 ;  /* 0x3f0000008b117423 */ /* 0x000fc6000000205e */
[----:B------:R-:W-:Y:S01]  /*b090*/  FFMA R22, R34, R22, R21 ;  /* 0x0000001622167223 */ /* 0x000fe20000000015 */
[----:B------:R-:W-:-:S04]  /*b0a0*/  FFMA.SAT R21, R143, R94, 0.5 ;  /* 0x3f0000008f157423 */ /* 0x000fc8000000205e */
[----:B------:R-:W-:Y:S01]  /*b0b0*/  FFMA.RM R21, R21, R92, 12582913 ;  /* 0x4b40000115157423 */ /* 0x000fe2000000405c */
[----:B0-----:R-:W-:Y:S01]  /*b0c0*/  FFMA R32, R32, R24, R31 ;  /* 0x0000001820207223 */ /* 0x001fe2000000001f */
[----:B------:R-:W-:-:S03]  /*b0d0*/  FFMA.SAT R31, R29, R94, 0.5 ;  /* 0x3f0000001d1f7423 */ /* 0x000fc6000000205e */
[----:B------:R-:W-:Y:S01]  /*b0e0*/  FFMA R25, R33, R25, R32 ;  /* 0x0000001921197223 */ /* 0x000fe20000000020 */
[----:B------:R-:W-:Y:S01]  /*b0f0*/  FFMA.RM R8, R31, R92, 12582913 ;  /* 0x4b4000011f087423 */ /* 0x000fe2000000405c */
[----:B------:R-:W-:Y:S02]  /*b100*/  FFMA.SAT R31, R39, R94, 0.5 ;  /* 0x3f000000271f7423 */ /* 0x000fe4000000205e */
[----:B------:R-:W-:Y:S01]  /*b110*/  FFMA R26, R34, R26, R25 ;  /* 0x0000001a221a7223 */ /* 0x000fe20000000019 */
[C---:B------:R-:W-:Y:S01]  /*b120*/  FADD R12, R8.reuse, -12583039 ;  /* 0xcb40007f080c7421 */ /* 0x040fe20000000000 */
[----:B------:R-:W-:Y:S01]  /*b130*/  SHF.L.U32 R152, R8, 0x17, RZ ;  /* 0x0000001708987819 */ /* 0x000fe200000006ff */
[----:B------:R-:W-:Y:S02]  /*b140*/  FFMA.RM R8, R31, R92, 12582913 ;  /* 0x4b4000011f087423 */ /* 0x000fe4000000405c */
[C---:B------:R-:W-:Y:S02]  /*b150*/  FFMA R12, R29.reuse, 1.4426950216293334961, -R12 ;  /* 0x3fb8aa3b1d0c7823 */ /* 0x040fe4000000080c */
[C---:B------:R-:W-:Y:S01]  /*b160*/  FADD R20, R8.reuse, -12583039 ;  /* 0xcb40007f08147421 */ /* 0x040fe20000000000 */
[----:B------:R-:W-:Y:S01]  /*b170*/  SHF.L.U32 R133, R8, 0x17, RZ ;  /* 0x0000001708857819 */ /* 0x000fe200000006ff */
[----:B------:R-:W-:-:S02]  /*b180*/  FFMA R12, R29, 1.925963033500011079e-08, R12 ;  /* 0x32a570601d0c7823 */ /* 0x000fc4000000000c */
[C---:B------:R-:W-:Y:S02]  /*b190*/  FFMA R20, R39.reuse, 1.4426950216293334961, -R20 ;  /* 0x3fb8aa3b27147823 */ /* 0x040fe40000000814 */
[----:B------:R-:W0:Y:S02]  /*b1a0*/  MUFU.EX2 R29, R12 ;  /* 0x0000000c001d7308 */ /* 0x000e240000000800 */
[----:B------:R-:W-:-:S06]  /*b1b0*/  FFMA R20, R39, 1.925963033500011079e-08, R20 ;  /* 0x32a5706027147823 */ /* 0x000fcc0000000014 */
[----:B------:R-:W1:Y:S01]  /*b1c0*/  MUFU.EX2 R20, R20 ;  /* 0x0000001400147308 */ /* 0x000e620000000800 */
[----:B0-----:R-:W-:Y:S01]  /*b1d0*/  FMUL R152, R152, R29 ;  /* 0x0000001d98987220 */ /* 0x001fe20000400000 */
[----:B------:R-:W-:-:S04]  /*b1e0*/  FFMA.SAT R29, R55, R94, 0.5 ;  /* 0x3f000000371d7423 */ /* 0x000fc8000000205e */
[----:B------:R-:W-:Y:S01]  /*b1f0*/  FFMA.RM R8, R29, R92, 12582913 ;  /* 0x4b4000011d087423 */ /* 0x000fe2000000405c */
[----:B------:R-:W-:Y:S01]  /*b200*/  FMUL R29, R30, UR10 ;  /* 0x0000000a1e1d7c20 */ /* 0x000fe20008400000 */
[----:B-1----:R-:W-:Y:S02]  /*b210*/  FMUL R133, R133, R20 ;  /* 0x0000001485857220 */ /* 0x002fe40000400000 */
[C---:B------:R-:W-:Y:S01]  /*b220*/  FADD R12, R8.reuse, -12583039 ;  /* 0xcb40007f080c7421 */ /* 0x040fe20000000000 */
[----:B------:R-:W-:Y:S01]  /*b230*/  FFMA.SAT R31, R29, R94, 0.5 ;  /* 0x3f0000001d1f7423 */ /* 0x000fe2000000205e */
[----:B------:R-:W-:Y:S02]  /*b240*/  SHF.L.U32 R123, R8, 0x17, RZ ;  /* 0x00000017087b7819 */ /* 0x000fe400000006ff */
[----:B------:R-:W-:Y:S01]  /*b250*/  FFMA R12, R55, 1.4426950216293334961, -R12 ;  /* 0x3fb8aa3b370c7823 */ /* 0x000fe2000000080c */
[----:B------:R-:W-:-:S03]  /*b260*/  FFMA.RM R8, R31, R92, 12582913 ;  /* 0x4b4000011f087423 */ /* 0x000fc6000000405c */
[----:B------:R-:W-:Y:S01]  /*b270*/  FFMA R12, R55, 1.925963033500011079e-08, R12 ;  /* 0x32a57060370c7823 */ /* 0x000fe2000000000c */
[C---:B------:R-:W-:Y:S01]  /*b280*/  FADD R20, R8.reuse, -12583039 ;  /* 0xcb40007f08147421 */ /* 0x040fe20000000000 */
[----:B------:R-:W-:-:S03]  /*b290*/  SHF.L.U32 R122, R8, 0x17, RZ ;  /* 0x00000017087a7819 */ /* 0x000fc600000006ff */
[C---:B------:R-:W-:Y:S01]  /*b2a0*/  FFMA R20, R29.reuse, 1.4426950216293334961, -R20 ;  /* 0x3fb8aa3b1d147823 */ /* 0x040fe20000000814 */
[----:B------:R-:W0:Y:S03]  /*b2b0*/  MUFU.EX2 R12, R12 ;  /* 0x0000000c000c7308 */ /* 0x000e260000000800 */
[----:B------:R-:W-:Y:S01]  /*b2c0*/  FFMA R20, R29, 1.925963033500011079e-08, R20 ;  /* 0x32a570601d147823 */ /* 0x000fe20000000014 */
[----:B------:R-:W-:-:S04]  /*b2d0*/  FMUL R29, R36, UR10 ;  /* 0x0000000a241d7c20 */ /* 0x000fc80008400000 */
[----:B------:R-:W-:Y:S01]  /*b2e0*/  FFMA.SAT R37, R29, R94, 0.5 ;  /* 0x3f0000001d257423 */ /* 0x000fe2000000205e */
[----:B------:R-:W1:Y:S03]  /*b2f0*/  MUFU.EX2 R31, R20 ;  /* 0x00000014001f7308 */ /* 0x000e660000000800 */
[----:B------:R-:W-:Y:S01]  /*b300*/  FFMA.RM R8, R37, R92, 12582913 ;  /* 0x4b40000125087423 */ /* 0x000fe2000000405c */
[----:B0-----:R-:W-:-:S03]  /*b310*/  FMUL R123, R123, R12 ;  /* 0x0000000c7b7b7220 */ /* 0x001fc60000400000 */
[C---:B------:R-:W-:Y:S01]  /*b320*/  FADD R12, R8.reuse, -12583039 ;  /* 0xcb40007f080c7421 */ /* 0x040fe20000000000 */
[----:B------:R-:W-:-:S03]  /*b330*/  SHF.L.U32 R110, R8, 0x17, RZ ;  /* 0x00000017086e7819 */ /* 0x000fc600000006ff */
[----:B------:R-:W-:-:S04]  /*b340*/  FFMA R12, R29, 1.4426950216293334961, -R12 ;  /* 0x3fb8aa3b1d0c7823 */ /* 0x000fc8000000080c */
[----:B------:R-:W-:Y:S01]  /*b350*/  FFMA R12, R29, 1.925963033500011079e-08, R12 ;  /* 0x32a570601d0c7823 */ /* 0x000fe2000000000c */
[----:B------:R-:W-:Y:S01]  /*b360*/  FMUL R29, R38, UR10 ;  /* 0x0000000a261d7c20 */ /* 0x000fe20008400000 */
[----:B-1----:R-:W-:Y:S02]  /*b370*/  FMUL R122, R122, R31 ;  /* 0x0000001f7a7a7220 */ /* 0x002fe40000400000 */
[----:B------:R-:W0:Y:S01]  /*b380*/  MUFU.EX2 R31, R12 ;  /* 0x0000000c001f7308 */ /* 0x000e220000000800 */
[----:B------:R-:W-:-:S04]  /*b390*/  FFMA.SAT R37, R29, R94, 0.5 ;  /* 0x3f0000001d257423 */ /* 0x000fc8000000205e */
[----:B------:R-:W-:-:S04]  /*b3a0*/  FFMA.RM R8, R37, R92, 12582913 ;  /* 0x4b40000125087423 */ /* 0x000fc8000000405c */
[C---:B------:R-:W-:Y:S01]  /*b3b0*/  FADD R20, R8.reuse, -12583039 ;  /* 0xcb40007f08147421 */ /* 0x040fe20000000000 */
[----:B------:R-:W-:-:S03]  /*b3c0*/  SHF.L.U32 R108, R8, 0x17, RZ ;  /* 0x00000017086c7819 */ /* 0x000fc600000006ff */
[----:B------:R-:W-:-:S04]  /*b3d0*/  FFMA R20, R29, 1.4426950216293334961, -R20 ;  /* 0x3fb8aa3b1d147823 */ /* 0x000fc80000000814 */
[----:B------:R-:W-:Y:S01]  /*b3e0*/  FFMA R20, R29, 1.925963033500011079e-08, R20 ;  /* 0x32a570601d147823 */ /* 0x000fe20000000014 */
[----:B------:R-:W-:Y:S01]  /*b3f0*/  FMUL R29, R52, UR10 ;  /* 0x0000000a341d7c20 */ /* 0x000fe20008400000 */
[----:B0-----:R-:W-:Y:S02]  /*b400*/  FMUL R110, R110, R31 ;  /* 0x0000001f6e6e7220 */ /* 0x001fe40000400000 */
        /* <DEDUP_REMOVED lines=16> */
[----:B0-----:R-:W-:Y:S01]  /*b510*/  FMUL R104, R104, R31 ;  /* 0x0000001f68687220 */ /* 0x001fe20000400000 */
[----:B------:R-:W-:Y:S02]  /*b520*/  FMUL R29, R54, UR10 ;  /* 0x0000000a361d7c20 */ /* 0x000fe40008400000 */
[----:B------:R-:W0:Y:S02]  /*b530*/  MUFU.EX2 R31, R20 ;  /* 0x00000014001f7308 */ /* 0x000e240000000800 */
[----:B------:R-:W-:-:S04]  /*b540*/  FFMA.SAT R37, R29, R94, 0.5 ;  /* 0x3f0000001d257423 */ /* 0x000fc8000000205e */
[----:B------:R-:W-:-:S04]  /*b550*/  FFMA.RM R8, R37, R92, 12582913 ;  /* 0x4b40000125087423 */ /* 0x000fc8000000405c */
[C---:B------:R-:W-:Y:S01]  /*b560*/  FADD R12, R8.reuse, -12583039 ;  /* 0xcb40007f080c7421 */ /* 0x040fe20000000000 */
[----:B------:R-:W-:-:S03]  /*b570*/  SHF.L.U32 R96, R8, 0x17, RZ ;  /* 0x0000001708607819 */ /* 0x000fc600000006ff */
[----:B------:R-:W-:Y:S01]  /*b580*/  FFMA R12, R29, 1.4426950216293334961, -R12 ;  /* 0x3fb8aa3b1d0c7823 */ /* 0x000fe2000000080c */
[----:B0-----:R-:W-:Y:S01]  /*b590*/  FMUL R102, R102, R31 ;  /* 0x0000001f66667220 */ /* 0x001fe20000400000 */
[----:B------:R-:W-:Y:S02]  /*b5a0*/  FFMA.SAT R31, R53, R94, 0.5 ;  /* 0x3f000000351f7423 */ /* 0x000fe4000000205e */
[----:B------:R-:W-:Y:S02]  /*b5b0*/  FFMA R12, R29, 1.925963033500011079e-08, R12 ;  /* 0x32a570601d0c7823 */ /* 0x000fe4000000000c */
[----:B------:R-:W-:Y:S02]  /*b5c0*/  FFMA.RM R8, R31, R92, 12582913 ;  /* 0x4b4000011f087423 */ /* 0x000fe4000000405c */
[----:B------:R-:W0:Y:S02]  /*b5d0*/  MUFU.EX2 R29, R12 ;  /* 0x0000000c001d7308 */ /* 0x000e240000000800 */
[C---:B------:R-:W-:Y:S01]  /*b5e0*/  FADD R20, R8.reuse, -12583039 ;  /* 0xcb40007f08147421 */ /* 0x040fe20000000000 */
[----:B------:R-:W-:-:S03]  /*b5f0*/  SHF.L.U32 R63, R8, 0x17, RZ ;  /* 0x00000017083f7819 */ /* 0x000fc600000006ff */
[----:B------:R-:W-:-:S04]  /*b600*/  FFMA R20, R53, 1.4426950216293334961, -R20 ;  /* 0x3fb8aa3b35147823 */ /* 0x000fc80000000814 */
[----:B------:R-:W-:Y:S01]  /*b610*/  FFMA R20, R53, 1.925963033500011079e-08, R20 ;  /* 0x32a5706035147823 */ /* 0x000fe20000000014 */
[----:B0-----:R-:W-:-:S05]  /*b620*/  FMUL R96, R96, R29 ;  /* 0x0000001d60607220 */ /* 0x001fca0000400000 */
[----:B------:R-:W0:Y:S01]  /*b630*/  MUFU.EX2 R20, R20 ;  /* 0x0000001400147308 */ /* 0x000e220000000800 */
[----:B------:R-:W-:-:S04]  /*b640*/  FFMA.SAT R29, R59, R94, 0.5 ;  /* 0x3f0000003b1d7423 */ /* 0x000fc8000000205e */
[----:B------:R-:W-:Y:S01]  /*b650*/  FFMA.RM R8, R29, R92, 12582913 ;  /* 0x4b4000011d087423 */ /* 0x000fe2000000405c */
[----:B------:R-:W-:-:S03]  /*b660*/  FMUL R29, R82, UR10 ;  /* 0x0000000a521d7c20 */ /* 0x000fc60008400000 */
[C---:B------:R-:W-:Y:S01]  /*b670*/  FADD R12, R8.reuse, -12583039 ;  /* 0xcb40007f080c7421 */ /* 0x040fe20000000000 */
[----:B------:R-:W-:Y:S01]  /*b680*/  FFMA.SAT R37, R29, R94, 0.5 ;  /* 0x3f0000001d257423 */ /* 0x000fe2000000205e */
[----:B------:R-:W-:Y:S02]  /*b690*/  SHF.L.U32 R62, R8, 0x17, RZ ;  /* 0x00000017083e7819 */ /* 0x000fe400000006ff */
[----:B------:R-:W-:Y:S01]  /*b6a0*/  FFMA R12, R59, 1.4426950216293334961, -R12 ;  /* 0x3fb8aa3b3b0c7823 */ /* 0x000fe2000000080c */
[----:B------:R-:W-:Y:S01]  /*b6b0*/  FFMA.RM R8, R37, R92, 12582913 ;  /* 0x4b40000125087423 */ /* 0x000fe2000000405c */
[----:B0-----:R-:W-:-:S03]  /*b6c0*/  FMUL R63, R63, R20 ;  /* 0x000000143f3f7220 */ /* 0x001fc60000400000 */
[C---:B------:R-:W-:Y:S01]  /*b6d0*/  FADD R20, R8.reuse, -12583039 ;  /* 0xcb40007f08147421 */ /* 0x040fe20000000000 */
[----:B------:R-:W-:Y:S01]  /*b6e0*/  FFMA R12, R59, 1.925963033500011079e-08, R12 ;  /* 0x32a570603b0c7823 */ /* 0x000fe2000000000c */
[----:B------:R-:W-:Y:S02]  /*b6f0*/  SHF.L.U32 R61, R8, 0x17, RZ ;  /* 0x00000017083d7819 */ /* 0x000fe400000006ff */
[C---:B------:R-:W-:Y:S01]  /*b700*/  FFMA R20, R29.reuse, 1.4426950216293334961, -R20 ;  /* 0x3fb8aa3b1d147823 */ /* 0x040fe20000000814 */
[----:B------:R0:W1:Y:S03]  /*b710*/  MUFU.EX2 R31, R12 ;  /* 0x0000000c001f7308 */ /* 0x0000660000000800 */
[----:B------:R-:W-:Y:S01]  /*b720*/  FFMA R20, R29, 1.925963033500011079e-08, R20 ;  /* 0x32a570601d147823 */ /* 0x000fe20000000014 */
[----:B------:R-:W-:-:S04]  /*b730*/  FFMA.SAT R29, R73, R94, 0.5 ;  /* 0x3f000000491d7423 */ /* 0x000fc8000000205e */
[----:B------:R-:W-:Y:S01]  /*b740*/  FFMA.RM R8, R29, R92, 12582913 ;  /* 0x4b4000011d087423 */ /* 0x000fe2000000405c */
[----:B------:R-:W2:Y:S03]  /*b750*/  MUFU.EX2 R20, R20 ;  /* 0x0000001400147308 */ /* 0x000ea60000000800 */
[C---:B0-----:R-:W-:Y:S01]  /*b760*/  FADD R12, R8.reuse, -12583039 ;  /* 0xcb40007f080c7421 */ /* 0x041fe20000000000 */
[----:B------:R-:W-:-:S03]  /*b770*/  SHF.L.U32 R60, R8, 0x17, RZ ;  /* 0x00000017083c7819 */ /* 0x000fc600000006ff */
[----:B------:R-:W-:Y:S01]  /*b780*/  FFMA R12, R73, 1.4426950216293334961, -R12 ;  /* 0x3fb8aa3b490c7823 */ /* 0x000fe2000000080c */
[----:B-1----:R-:W-:Y:S01]  /*b790*/  FMUL R62, R62, R31 ;  /* 0x0000001f3e3e7220 */ /* 0x002fe20000400000 */
[----:B------:R-:W-:Y:S02]  /*b7a0*/  FFMA.SAT R31, R67, R94, 0.5 ;  /* 0x3f000000431f7423 */ /* 0x000fe4000000205e */
[----:B------:R-:W-:Y:S02]  /*b7b0*/  FFMA R12, R73, 1.925963033500011079e-08, R12 ;  /* 0x32a57060490c7823 */ /* 0x000fe4000000000c */
[----:B------:R-:W-:Y:S02]  /*b7c0*/  FFMA.RM R8, R31, R92, 12582913 ;  /* 0x4b4000011f087423 */ /* 0x000fe4000000405c */
[----:B------:R-:W0:Y:S01]  /*b7d0*/  MUFU.EX2 R29, R12 ;  /* 0x0000000c001d7308 */ /* 0x000e220000000800 */
[----:B--2---:R-:W-:Y:S01]  /*b7e0*/  FMUL R61, R61, R20 ;  /* 0x000000143d3d7220 */ /* 0x004fe20000400000 */
[C---:B------:R-:W-:Y:S01]  /*b7f0*/  FADD R20, R8.reuse, -12583039 ;  /* 0xcb40007f08147421 */ /* 0x040fe20000000000 */
[----:B------:R-:W-:-:S03]  /*b800*/  SHF.L.U32 R90, R8, 0x17, RZ ;  /* 0x00000017085a7819 */ /* 0x000fc600000006ff */
[----:B------:R-:W-:-:S04]  /*b810*/  FFMA R20, R67, 1.4426950216293334961, -R20 ;  /* 0x3fb8aa3b43147823 */ /* 0x000fc80000000814 */
[----:B------:R-:W-:-:S04]  /*b820*/  FFMA R20, R67, 1.925963033500011079e-08, R20 ;  /* 0x32a5706043147823 */ /* 0x000fc80000000014 */
[----:B------:R-:W1:Y:S01]  /*b830*/  MUFU.EX2 R31, R20 ;  /* 0x00000014001f7308 */ /* 0x000e620000000800 */
[----:B0-----:R-:W-:Y:S01]  /*b840*/  FMUL R60, R60, R29 ;  /* 0x0000001d3c3c7220 */ /* 0x001fe20000400000 */
[----:B------:R-:W-:-:S04]  /*b850*/  FMUL R29, R70, UR10 ;  /* 0x0000000a461d7c20 */ /* 0x000fc80008400000 */
[----:B------:R-:W-:-:S04]  /*b860*/  FFMA.SAT R37, R29, R94, 0.5 ;  /* 0x3f0000001d257423 */ /* 0x000fc8000000205e */
[----:B------:R-:W-:-:S04]  /*b870*/  FFMA.RM R8, R37, R92, 12582913 ;  /* 0x4b40000125087423 */ /* 0x000fc8000000405c */
[C---:B------:R-:W-:Y:S01]  /*b880*/  FADD R12, R8.reuse, -12583039 ;  /* 0xcb40007f080c7421 */ /* 0x040fe20000000000 */
[----:B------:R-:W-:Y:S01]  /*b890*/  SHF.L.U32 R88, R8, 0x17, RZ ;  /* 0x0000001708587819 */ /* 0x000fe200000006ff */
[----:B-1----:R-:W-:Y:S02]  /*b8a0*/  FMUL R90, R90, R31 ;  /* 0x0000001f5a5a7220 */ /* 0x002fe40000400000 */
[----:B------:R-:W-:-:S04]  /*b8b0*/  FFMA R12, R29, 1.4426950216293334961, -R12 ;  /* 0x3fb8aa3b1d0c7823 */ /* 0x000fc8000000080c */
[----:B------:R-:W-:Y:S01]  /*b8c0*/  FFMA R12, R29, 1.925963033500011079e-08, R12 ;  /* 0x32a570601d0c7823 */ /* 0x000fe2000000000c */
[----:B------:R-:W-:Y:S01]  /*b8d0*/  FMUL R29, R100, UR10 ;  /* 0x0000000a641d7c20 */ /* 0x000fe20008400000 */
[----:B------:R-:W-:Y:S02]  /*b8e0*/  FFMA R100, R35, R27, R26 ;  /* 0x0000001b23647223 */ /* 0x000fe4000000001a */
        /* <DEDUP_REMOVED lines=17> */
[----:B0-----:R-:W-:-:S03]  /*ba00*/  FMUL R86, R86, R31 ;  /* 0x0000001f56567220 */ /* 0x001fc60000400000 */
[----:B------:R-:W-:Y:S01]  /*ba10*/  FFMA.SAT R31, R29, R94, 0.5 ;  /* 0x3f0000001d1f7423 */ /* 0x000fe2000000205e */
[----:B------:R-:W0:Y:S03]  /*ba20*/  MUFU.EX2 R12, R12 ;  /* 0x0000000c000c7308 */ /* 0x000e260000000800 */
        /* <DEDUP_REMOVED lines=19> */
[----:B------:R-:W-:-:S04]  /*bb60*/  FADD R20, R8, -12583039 ;  /* 0xcb40007f08147421 */ /* 0x000fc80000000000 */
[----:B------:R-:W-:-:S04]  /*bb70*/  FFMA R20, R29, 1.4426950216293334961, -R20 ;  /* 0x3fb8aa3b1d147823 */ /* 0x000fc80000000814 */
[----:B------:R-:W-:Y:S01]  /*bb80*/  FFMA R20, R29, 1.925963033500011079e-08, R20 ;  /* 0x32a570601d147823 */ /* 0x000fe20000000014 */
[----:B------:R-:W-:Y:S01]  /*bb90*/  FMUL R29, R64, UR10 ;  /* 0x0000000a401d7c20 */ /* 0x000fe20008400000 */
[----:B------:R-:W-:Y:S01]  /*bba0*/  SHF.L.U32 R64, R8, 0x17, RZ ;  /* 0x0000001708407819 */ /* 0x000fe200000006ff */
[----:B0-----:R-:W-:Y:S01]  /*bbb0*/  FMUL R65, R65, R12 ;  /* 0x0000000c41417220 */ /* 0x001fe20000400000 */
        /* <DEDUP_REMOVED lines=8> */
[----:B0-----:R-:W-:Y:S01]  /*bc40*/  FMUL R64, R64, R31 ;  /* 0x0000001f40407220 */ /* 0x001fe20000400000 */
[----:B------:R-:W-:Y:S01]  /*bc50*/  FFMA R116, R35, R7, R6 ;  /* 0x0000000723747223 */ /* 0x000fe20000000006 */
[----:B------:R-:W0:Y:S01]  /*bc60*/  MUFU.EX2 R31, R12 ;  /* 0x0000000c001f7308 */ /* 0x000e220000000800 */
[----:B------:R-:W-:Y:S01]  /*bc70*/  FFMA.SAT R37, R29, R94, 0.5 ;  /* 0x3f0000001d257423 */ /* 0x000fe2000000205e */
[----:B------:R-:W1:Y:S03]  /*bc80*/  LDS.128 R4, [UR5+0x4000] ;  /* 0x00400005ff047984 */ /* 0x000e660008000c00 */
        /* <DEDUP_REMOVED lines=10> */
[----:B------:R-:W-:-:S03]  /*bd30*/  FFMA.RM R22, R17, R92, 12582913 ;  /* 0x4b40000111167423 */ /* 0x000fc6000000405c */
[----:B------:R-:W-:Y:S01]  /*bd40*/  FFMA.RM R8, R37, R92, 12582913 ;  /* 0x4b40000125087423 */ /* 0x000fe2000000405c */
[C---:B------:R-:W-:Y:S01]  /*bd50*/  FADD R26, R22.reuse, -12583039 ;  /* 0xcb40007f161a7421 */ /* 0x040fe20000000000 */
[----:B------:R-:W-:Y:S02]  /*bd60*/  SHF.L.U32 R22, R22, 0x17, RZ ;  /* 0x0000001716167819 */ /* 0x000fe400000006ff */
[C---:B------:R-:W-:Y:S01]  /*bd70*/  FADD R12, R8.reuse, -12583039 ;  /* 0xcb40007f080c7421 */ /* 0x040fe20000000000 */
[----:B------:R-:W-:Y:S01]  /*bd80*/  SHF.L.U32 R79, R8, 0x17, RZ ;  /* 0x00000017084f7819 */ /* 0x000fe200000006ff */
[----:B------:R-:W-:Y:S02]  /*bd90*/  FFMA R26, R139, 1.4426950216293334961, -R26 ;  /* 0x3fb8aa3b8b1a7823 */ /* 0x000fe4000000081a */
[----:B------:R-:W-:Y:S02]  /*bda0*/  FFMA R12, R29, 1.4426950216293334961, -R12 ;  /* 0x3fb8aa3b1d0c7823 */ /* 0x000fe4000000080c */
[----:B------:R-:W-:Y:S01]  /*bdb0*/  FFMA R27, R139, 1.925963033500011079e-08, R26 ;  /* 0x32a570608b1b7823 */ /* 0x000fe2000000001a */
[----:B------:R-:W-:Y:S01]  /*bdc0*/  FADD R26, R21, -12583039 ;  /* 0xcb40007f151a7421 */ /* 0x000fe20000000000 */
[----:B------:R-:W-:Y:S01]  /*bdd0*/  FFMA R12, R29, 1.925963033500011079e-08, R12 ;  /* 0x32a570601d0c7823 */ /* 0x000fe2000000000c */
[----:B------:R-:W-:Y:S01]  /*bde0*/  FFMA.SAT R29, R121, R94, 0.5 ;  /* 0x3f000000791d7423 */ /* 0x000fe2000000205e */
[----:B0-----:R-:W-:Y:S01]  /*bdf0*/  FMUL R82, R82, R31 ;  /* 0x0000001f52527220 */ /* 0x001fe20000400000 */
[----:B------:R-:W-:Y:S01]  /*be00*/  FFMA R26, R143, 1.4426950216293334961, -R26 ;  /* 0x3fb8aa3b8f1a7823 */ /* 0x000fe2000000081a */
[----:B-1----:R-:W-:Y:S01]  /*be10*/  FFMA R99, R152, R6, R99 ;  /* 0x0000000698637223 */ /* 0x002fe20000000063 */
[----:B------:R-:W-:Y:S01]  /*be20*/  FFMA.RM R8, R29, R92, 12582913 ;  /* 0x4b4000011d087423 */ /* 0x000fe2000000405c */
[----:B------:R-:W0:Y:S01]  /*be30*/  MUFU.EX2 R12, R12 ;  /* 0x0000000c000c7308 */ /* 0x000e220000000800 */
[----:B------:R-:W-:Y:S01]  /*be40*/  FMUL R29, R120, UR10 ;  /* 0x0000000a781d7c20 */ /* 0x000fe20008400000 */
[----:B------:R-:W-:Y:S01]  /*be50*/  FFMA R25, R143, 1.925963033500011079e-08, R26 ;  /* 0x32a570608f197823 */ /* 0x000fe2000000001a */
[C---:B------:R-:W-:Y:S01]  /*be60*/  FADD R20, R8.reuse, -12583039 ;  /* 0xcb40007f08147421 */ /* 0x040fe20000000000 */
[----:B------:R-:W-:Y:S01]  /*be70*/  SHF.L.U32 R78, R8, 0x17, RZ ;  /* 0x00000017084e7819 */ /* 0x000fe200000006ff */
[----:B------:R-:W-:Y:S01]  /*be80*/  FFMA.SAT R37, R29, R94, 0.5 ;  /* 0x3f0000001d257423 */ /* 0x000fe2000000205e */
[C---:B------:R-:W-:Y:S01]  /*be90*/  FFMA R26, R152.reuse, R4, R103 ;  /* 0x00000004981a7223 */ /* 0x040fe20000000067 */
[----:B------:R-:W-:Y:S01]  /*bea0*/  FFMA R20, R121, 1.4426950216293334961, -R20 ;  /* 0x3fb8aa3b79147823 */ /* 0x000fe20000000814 */
[----:B------:R-:W-:Y:S01]  /*beb0*/  FFMA R120, R152, R5, R101 ;  /* 0x0000000598787223 */ /* 0x000fe20000000065 */
[----:B------:R-:W-:Y:S01]  /*bec0*/  FFMA.RM R8, R37, R92, 12582913 ;  /* 0x4b40000125087423 */ /* 0x000fe2000000405c */
[----:B------:R-:W1:Y:S01]  /*bed0*/  MUFU.EX2 R27, R27 ;  /* 0x0000001b001b7308 */ /* 0x000e620000000800 */
[----:B------:R-:W-:Y:S01]  /*bee0*/  FFMA R20, R121, 1.925963033500011079e-08, R20 ;  /* 0x32a5706079147823 */ /* 0x000fe20000000014 */
[----:B------:R-:W-:-:S02]  /*bef0*/  SHF.L.U32 R21, R21, 0x17, RZ ;  /* 0x0000001715157819 */ /* 0x000fc400000006ff */
[C---:B------:R-:W-:Y:S01]  /*bf00*/  SHF.L.U32 R77, R8.reuse, 0x17, RZ ;  /* 0x00000017084d7819 */ /* 0x040fe200000006ff */
[----:B0-----:R-:W-:Y:S01]  /*bf10*/  FMUL R79, R79, R12 ;  /* 0x0000000c4f4f7220 */ /* 0x001fe20000400000 */
[----:B------:R-:W-:Y:S02]  /*bf20*/  FADD R12, R8, -12583039 ;  /* 0xcb40007f080c7421 */ /* 0x000fe40000000000 */
[----:B------:R0:W2:Y:S02]  /*bf30*/  MUFU.EX2 R31, R20 ;  /* 0x00000014001f7308 */ /* 0x0000a40000000800 */
[----:B------:R-:W-:-:S04]  /*bf40*/  FFMA R12, R29, 1.4426950216293334961, -R12 ;  /* 0x3fb8aa3b1d0c7823 */ /* 0x000fc8000000080c */
[----:B------:R-:W-:Y:S01]  /*bf50*/  FFMA R12, R29, 1.925963033500011079e-08, R12 ;  /* 0x32a570601d0c7823 */ /* 0x000fe2000000000c */
[-C--:B------:R-:W-:Y:S01]  /*bf60*/  FFMA.SAT R29, R119, R94.reuse, 0.5 ;  /* 0x3f000000771d7423 */ /* 0x080fe2000000205e */
[----:B-1----:R-:W-:Y:S01]  /*bf70*/  FMUL R22, R22, R27 ;  /* 0x0000001b16167220 */ /* 0x002fe20000400000 */
[----:B------:R-:W-:Y:S02]  /*bf80*/  FFMA.SAT R27, R135, R94, 0.5 ;  /* 0x3f000000871b7423 */ /* 0x000fe4000000205e */
[-C--:B------:R-:W-:Y:S01]  /*bf90*/  FFMA.RM R8, R29, R92.reuse, 12582913 ;  /* 0x4b4000011d087423 */ /* 0x080fe2000000405c */
[----:B------:R-:W1:Y:S01]  /*bfa0*/  MUFU.EX2 R12, R12 ;  /* 0x0000000c000c7308 */ /* 0x000e620000000800 */
[----:B------:R-:W-:Y:S02]  /*bfb0*/  FFMA.RM R27, R27, R92, 12582913 ;  /* 0x4b4000011b1b7423 */ /* 0x000fe4000000405c */
[----:B0-----:R-:W-:Y:S01]  /*bfc0*/  FADD R20, R8, -12583039 ;  /* 0xcb40007f08147421 */ /* 0x001fe20000000000 */
[----:B--2---:R-:W-:Y:S01]  /*bfd0*/  FMUL R78, R78, R31 ;  /* 0x0000001f4e4e7220 */ /* 0x004fe20000400000 */
[----:B------:R-:W-:Y:S01]  /*bfe0*/  FFMA.SAT R31, R71, R94, 0.5 ;  /* 0x3f000000471f7423 */ /* 0x000fe2000000205e */
[----:B------:R-:W-:Y:S01]  /*bff0*/  SHF.L.U32 R76, R8, 0x17, RZ ;  /* 0x00000017084c7819 */ /* 0x000fe200000006ff */
[----:B------:R-:W-:-:S02]  /*c000*/  FFMA R20, R119, 1.4426950216293334961, -R20 ;  /* 0x3fb8aa3b77147823 */ /* 0x000fc40000000814 */
[----:B------:R-:W-:Y:S02]  /*c010*/  FFMA.RM R8, R31, R92, 12582913 ;  /* 0x4b4000011f087423 */ /* 0x000fe4000000405c */
[----:B------:R-:W-:Y:S01]  /*c020*/  FFMA R20, R119, 1.925963033500011079e-08, R20 ;  /* 0x32a5706077147823 */ /* 0x000fe20000000014 */
[----:B------:R-:W-:Y:S02]  /*c030*/  FFMA.SAT R119, R149, R94, 0.5 ;  /* 0x3f00000095777423 */ /* 0x000fe4000000205e */
[C---:B------:R-:W-:Y:S01]  /*c040*/  SHF.L.U32 R75, R8.reuse, 0x17, RZ ;  /* 0x00000017084b7819 */ /* 0x040fe200000006ff */
[----:B------:R-:W0:Y:S01]  /*c050*/  MUFU.EX2 R29, R20 ;  /* 0x00000014001d7308 */ /* 0x000e220000000800 */
[----:B-1----:R-:W-:Y:S01]  /*c060*/  FMUL R77, R77, R12 ;  /* 0x0000000c4d4d7220 */ /* 0x002fe20000400000 */
[----:B------:R-:W-:-:S04]  /*c070*/  FADD R12, R8, -12583039 ;  /* 0xcb40007f080c7421 */ /* 0x000fc80000000000 */
[----:B------:R-:W-:-:S04]  /*c080*/  FFMA R12, R71, 1.4426950216293334961, -R12 ;  /* 0x3fb8aa3b470c7823 */ /* 0x000fc8000000080c */
[----:B------:R-:W-:Y:S01]  /*c090*/  FFMA R12, R71, 1.925963033500011079e-08, R12 ;  /* 0x32a57060470c7823 */ /* 0x000fe2000000000c */
[----:B0-----:R-:W-:Y:S01]  /*c0a0*/  FMUL R76, R76, R29 ;  /* 0x0000001d4c4c7220 */ /* 0x001fe20000400000 */
[----:B------:R-:W-:-:S04]  /*c0b0*/  FFMA.SAT R29, R127, R94, 0.5 ;  /* 0x3f0000007f1d7423 */ /* 0x000fc8000000205e */
[----:B------:R-:W0:Y:S01]  /*c0c0*/  MUFU.EX2 R12, R12 ;  /* 0x0000000c000c7308 */ /* 0x000e220000000800 */
[----:B------:R-:W-:Y:S01]  /*c0d0*/  FFMA.RM R8, R29, R92, 12582913 ;  /* 0x4b4000011d087423 */ /* 0x000fe2000000405c */
[----:B------:R-:W-:Y:S01]  /*c0e0*/  FMUL R29, R126, UR10 ;  /* 0x0000000a7e1d7c20 */ /* 0x000fe20008400000 */
[----:B------:R-:W-:Y:S02]  /*c0f0*/  FFMA R126, R152, R7, R97 ;  /* 0x00000007987e7223 */ /* 0x000fe40000000061 */
[C---:B------:R-:W-:Y:S01]  /*c100*/  FADD R20, R8.reuse, -12583039 ;  /* 0xcb40007f08147421 */ /* 0x040fe20000000000 */
[----:B------:R-:W-:Y:S01]  /*c110*/  FFMA.SAT R37, R29, R94, 0.5 ;  /* 0x3f0000001d257423 */ /* 0x000fe2000000205e */
[----:B------:R-:W-:Y:S01]  /*c120*/  SHF.L.U32 R74, R8, 0x17, RZ ;  /* 0x00000017084a7819 */ /* 0x000fe200000006ff */
[----:B------:R-:W1:Y:S01]  /*c130*/  LDS.128 R4, [UR5+0x4040] ;  /* 0x00404005ff047984 */ /* 0x000e620008000c00 */
[----:B------:R-:W-:Y:S01]  /*c140*/  FFMA R20, R127, 1.4426950216293334961, -R20 ;  /* 0x3fb8aa3b7f147823 */ /* 0x000fe20000000814 */
[----:B------:R-:W-:-:S03]  /*c150*/  FFMA.RM R8, R37, R92, 12582913 ;  /* 0x4b40000125087423 */ /* 0x000fc6000000405c */
[----:B------:R-:W-:Y:S01]  /*c160*/  FFMA R20, R127, 1.925963033500011079e-08, R20 ;  /* 0x32a570607f147823 */ /* 0x000fe20000000014 */
[----:B0-----:R-:W-:Y:S01]  /*c170*/  FMUL R75, R75, R12 ;  /* 0x0000000c4b4b7220 */ /* 0x001fe20000400000 */
[C---:B------:R-:W-:Y:S02]  /*c180*/  FADD R12, R8.reuse, -12583039 ;  /* 0xcb40007f080c7421 */ /* 0x040fe40000000000 */
[----:B------:R-:W0:Y:S01]  /*c190*/  MUFU.EX2 R31, R20 ;  /* 0x00000014001f7308 */ /* 0x000e220000000800 */
[----:B------:R-:W-:Y:S01]  /*c1a0*/  SHF.L.U32 R73, R8, 0x17, RZ ;  /* 0x0000001708497819 */ /* 0x000fe200000006ff */
[----:B------:R-:W-:-:S04]  /*c1b0*/  FFMA R12, R29, 1.4426950216293334961, -R12 ;  /* 0x3fb8aa3b1d0c7823 */ /* 0x000fc8000000080c */
[----:B------:R-:W-:Y:S01]  /*c1c0*/  FFMA R12, R29, 1.925963033500011079e-08, R12 ;  /* 0x32a570601d0c7823 */ /* 0x000fe2000000000c */
[----:B------:R-:W-:-:S05]  /*c1d0*/  FMUL R29, R124, UR10 ;  /* 0x0000000a7c1d7c20 */ /* 0x000fca0008400000 */
[----:B------:R-:W2:Y:S01]  /*c1e0*/  MUFU.EX2 R12, R12 ;  /* 0x0000000c000c7308 */ /* 0x000ea20000000800 */
[----:B0-----:R-:W-:Y:S01]  /*c1f0*/  FMUL R74, R74, R31 ;  /* 0x0000001f4a4a7220 */ /* 0x001fe20000400000 */
[----:B------:R-:W-:-:S04]  /*c200*/  FFMA.SAT R31, R29, R94, 0.5 ;  /* 0x3f0000001d1f7423 */ /* 0x000fc8000000205e */
[----:B------:R-:W-:Y:S01]  /*c210*/  FFMA.RM R8, R31, R92, 12582913 ;  /* 0x4b4000011f087423 */ /* 0x000fe2000000405c */
[----:B------:R-:W-:-:S03]  /*c220*/  FFMA.SAT R31, R57, R94, 0.5 ;  /* 0x3f000000391f7423 */ /* 0x000fc6000000205e */
[C---:B------:R-:W-:Y:S01]  /*c230*/  FADD R20, R8.reuse, -12583039 ;  /* 0xcb40007f08147421 */ /* 0x040fe20000000000 */
[----:B------:R-:W-:Y:S01]  /*c240*/  SHF.L.U32 R72, R8, 0x17, RZ ;  /* 0x0000001708487819 */ /* 0x000fe200000006ff */
[----:B------:R-:W-:Y:S02]  /*c250*/  FFMA.RM R8, R31, R92, 12582913 ;  /* 0x4b4000011f087423 */ /* 0x000fe4000000405c */
[----:B------:R-:W-:Y:S01]  /*c260*/  FFMA R20, R29, 1.4426950216293334961, -R20 ;  /* 0x3fb8aa3b1d147823 */ /* 0x000fe20000000814 */
[----:B--2---:R-:W-:Y:S01]  /*c270*/  FMUL R73, R73, R12 ;  /* 0x0000000c49497220 */ /* 0x004fe20000400000 */
[C---:B------:R-:W-:Y:S01]  /*c280*/  FADD R12, R8.reuse, -12583039 ;  /* 0xcb40007f080c7421 */ /* 0x040fe20000000000 */
[----:B------:R-:W-:Y:S01]  /*c290*/  SHF.L.U32 R71, R8, 0x17, RZ ;  /* 0x0000001708477819 */ /* 0x000fe200000006ff */
[----:B------:R-:W-:Y:S01]  /*c2a0*/  FFMA R20, R29, 1.925963033500011079e-08, R20 ;  /* 0x32a570601d147823 */ /* 0x000fe20000000014 */
[C---:B-1----:R-:W-:Y:S01]  /*c2b0*/  FFMA R43, R152.reuse, R4, R43 ;  /* 0x00000004982b7223 */ /* 0x042fe2000000002b */
[C---:B------:R-:W-:Y:S01]  /*c2c0*/  FFMA R12, R57.reuse, 1.4426950216293334961, -R12 ;  /* 0x3fb8aa3b390c7823 */ /* 0x040fe2000000080c */
[C---:B------:R-:W-:Y:S01]  /*c2d0*/  FFMA R45, R152.reuse, R6, R45 ;  /* 0x00000006982d7223 */ /* 0x040fe2000000002d */
[----:B------:R-:W0:Y:S01]  /*c2e0*/  MUFU.EX2 R29, R20 ;  /* 0x00000014001d7308 */ /* 0x000e220000000800 */
[----:B------:R-:W-:Y:S01]  /*c2f0*/  FFMA R46, R152, R7, R46 ;  /* 0x00000007982e7223 */ /* 0x000fe2000000002e */
[----:B------:R-:W-:-:S06]  /*c300*/  FFMA R12, R57, 1.925963033500011079e-08, R12 ;  /* 0x32a57060390c7823 */ /* 0x000fcc000000000c */
[----:B------:R-:W1:Y:S01]  /*c310*/  MUFU.EX2 R12, R12 ;  /* 0x0000000c000c7308 */ /* 0x000e620000000800 */
[----:B0-----:R-:W-:Y:S01]  /*c320*/  FMUL R72, R72, R29 ;  /* 0x0000001d48487220 */ /* 0x001fe20000400000 */
[----:B------:R-:W-:-:S04]  /*c330*/  FMUL R29, R128, UR10 ;  /* 0x0000000a801d7c20 */ /* 0x000fc80008400000 */
[----:B------:R-:W-:Y:S01]  /*c340*/  FFMA.SAT R31, R29, R94, 0.5 ;  /* 0x3f0000001d1f7423 */ /* 0x000fe2000000205e */
[----:B-1----:R-:W-:-:S03]  /*c350*/  FMUL R71, R71, R12 ;  /* 0x0000000c47477220 */ /* 0x002fc60000400000 */
[----:B------:R-:W-:-:S04]  /*c360*/  FFMA.RM R8, R31, R92, 12582913 ;  /* 0x4b4000011f087423 */ /* 0x000fc8000000405c */
[C---:B------:R-:W-:Y:S01]  /*c370*/  FADD R20, R8.reuse, -12583039 ;  /* 0xcb40007f08147421 */ /* 0x040fe20000000000 */
[----:B------:R-:W-:-:S03]  /*c380*/  SHF.L.U32 R70, R8, 0x17, RZ ;  /* 0x0000001708467819 */ /* 0x000fc600000006ff */
        /* <DEDUP_REMOVED lines=13> */
[----:B------:R-:W-:Y:S02]  /*c460*/  FFMA R106, R35, R19, R18 ;  /* 0x00000013236a7223 */ /* 0x000fe40000000012 */
[----:B------:R-:W-:Y:S01]  /*c470*/  FFMA.SAT R31, R29, R94, 0.5 ;  /* 0x3f0000001d1f7423 */ /* 0x000fe2000000205e */
[----:B------:R-:W0:Y:S01]  /*c480*/  MUFU.EX2 R12, R12 ;  /* 0x0000000c000c7308 */ /* 0x000e220000000800 */
[----:B------:R-:W1:Y:S02]  /*c490*/  LDS.128 R16, [UR5+0x4030] ;  /* 0x00403005ff107984 */ /* 0x000e640008000c00 */
[----:B------:R-:W-:Y:S01]  /*c4a0*/  FFMA.RM R8, R31, R92, 12582913 ;  /* 0x4b4000011f087423 */ /* 0x000fe2000000405c */
[----:B------:R-:W-:-:S03]  /*c4b0*/  FFMA.SAT R31, R125, R94, 0.5 ;  /* 0x3f0000007d1f7423 */ /* 0x000fc6000000205e */
[C---:B------:R-:W-:Y:S01]  /*c4c0*/  FADD R20, R8.reuse, -12583039 ;  /* 0xcb40007f08147421 */ /* 0x040fe20000000000 */
[----:B------:R-:W-:Y:S01]  /*c4d0*/  SHF.L.U32 R68, R8, 0x17, RZ ;  /* 0x0000001708447819 */ /* 0x000fe200000006ff */
[----:B------:R-:W-:Y:S02]  /*c4e0*/  FFMA.RM R8, R31, R92, 12582913 ;  /* 0x4b4000011f087423 */ /* 0x000fe4000000405c */
[----:B------:R-:W-:-:S03]  /*c4f0*/  FFMA R20, R29, 1.4426950216293334961, -R20 ;  /* 0x3fb8aa3b1d147823 */ /* 0x000fc60000000814 */
[C---:B------:R-:W-:Y:S01]  /*c500*/  SHF.L.U32 R59, R8.reuse, 0x17, RZ ;  /* 0x00000017083b7819 */ /* 0x040fe200000006ff */
[----:B------:R-:W-:Y:S01]  /*c510*/  FFMA R20, R29, 1.925963033500011079e-08, R20 ;  /* 0x32a570601d147823 */ /* 0x000fe20000000014 */
[----:B0-----:R-:W-:Y:S01]  /*c520*/  FMUL R69, R69, R12 ;  /* 0x0000000c45457220 */ /* 0x001fe20000400000 */
[----:B------:R-:W-:Y:S02]  /*c530*/  FADD R12, R8, -12583039 ;  /* 0xcb40007f080c7421 */ /* 0x000fe40000000000 */
[----:B------:R-:W0:Y:S02]  /*c540*/  MUFU.EX2 R29, R20 ;  /* 0x00000014001d7308 */ /* 0x000e240000000800 */
[----:B------:R-:W-:-:S04]  /*c550*/  FFMA R12, R125, 1.4426950216293334961, -R12 ;  /* 0x3fb8aa3b7d0c7823 */ /* 0x000fc8000000080c */
[----:B------:R-:W-:-:S06]  /*c560*/  FFMA R12, R125, 1.925963033500011079e-08, R12 ;  /* 0x32a570607d0c7823 */ /* 0x000fcc000000000c */
[----:B------:R-:W2:Y:S01]  /*c570*/  MUFU.EX2 R12, R12 ;  /* 0x0000000c000c7308 */ /* 0x000ea20000000800 */
[----:B0-----:R-:W-:Y:S01]  /*c580*/  FMUL R68, R68, R29 ;  /* 0x0000001d44447220 */ /* 0x001fe20000400000 */
[----:B------:R-:W-:-:S04]  /*c590*/  FMUL R29, R130, UR10 ;  /* 0x0000000a821d7c20 */ /* 0x000fc80008400000 */
[----:B------:R-:W-:Y:S01]  /*c5a0*/  FFMA.SAT R31, R29, R94, 0.5 ;  /* 0x3f0000001d1f7423 */ /* 0x000fe2000000205e */
[C---:B-1----:R-:W-:Y:S01]  /*c5b0*/  FFMA R47, R152.reuse, R16, R47 ;  /* 0x00000010982f7223 */ /* 0x042fe2000000002f */
[C---:B------:R-:W-:Y:S01]  /*c5c0*/  FFMA R44, R152.reuse, R17, R44 ;  /* 0x00000011982c7223 */ /* 0x040fe2000000002c */
[C---:B------:R-:W-:Y:S01]  /*c5d0*/  FFMA R3, R152.reuse, R18, R3 ;  /* 0x0000001298037223 */ /* 0x040fe20000000003 */
[----:B------:R-:W-:Y:S01]  /*c5e0*/  FFMA.RM R8, R31, R92, 12582913 ;  /* 0x4b4000011f087423 */ /* 0x000fe2000000405c */
[----:B------:R-:W-:Y:S01]  /*c5f0*/  FFMA.SAT R31, R129, R94, 0.5 ;  /* 0x3f000000811f7423 */ /* 0x000fe2000000205e */
[----:B------:R-:W-:Y:S02]  /*c600*/  FFMA R0, R152, R19, R0 ;  /* 0x0000001398007223 */ /* 0x000fe40000000000 */
[C---:B------:R-:W-:Y:S01]  /*c610*/  FADD R20, R8.reuse, -12583039 ;  /* 0xcb40007f08147421 */ /* 0x040fe20000000000 */
[----:B------:R-:W-:Y:S01]  /*c620*/  SHF.L.U32 R58, R8, 0x17, RZ ;  /* 0x00000017083a7819 */ /* 0x000fe200000006ff */
[----:B------:R-:W-:Y:S01]  /*c630*/  FFMA.RM R8, R31, R92, 12582913 ;  /* 0x4b4000011f087423 */ /* 0x000fe2000000405c */
[----:B--2---:R-:W-:Y:S01]  /*c640*/  FMUL R59, R59, R12 ;  /* 0x0000000c3b3b7220 */ /* 0x004fe20000400000 */
[C---:B------:R-:W-:Y:S01]  /*c650*/  FFMA R20, R29.reuse, 1.4426950216293334961, -R20 ;  /* 0x3fb8aa3b1d147823 */ /* 0x040fe20000000814 */
[----:B------:R-:W0:Y:S01]  /*c660*/  LDS.128 R16, [UR5+0x40c0] ;  /* 0x0040c005ff107984 */ /* 0x000e220008000c00 */
[C---:B------:R-:W-:Y:S01]  /*c670*/  FADD R12, R8.reuse, -12583039 ;  /* 0xcb40007f080c7421 */ /* 0x040fe20000000000 */
[----:B------:R-:W-:Y:S01]  /*c680*/  SHF.L.U32 R57, R8, 0x17, RZ ;  /* 0x0000001708397819 */ /* 0x000fe200000006ff */
[----:B------:R-:W-:-:S02]  /*c690*/  FFMA R20, R29, 1.925963033500011079e-08, R20 ;  /* 0x32a570601d147823 */ /* 0x000fc40000000014 */
[C---:B------:R-:W-:Y:S02]  /*c6a0*/  FFMA R12, R129.reuse, 1.4426950216293334961, -R12 ;  /* 0x3fb8aa3b810c7823 */ /* 0x040fe4000000080c */
[----:B------:R-:W1:Y:S02]  /*c6b0*/  MUFU.EX2 R29, R20 ;  /* 0x00000014001d7308 */ /* 0x000e640000000800 */
[----:B------:R-:W-:-:S06]  /*c6c0*/  FFMA R12, R129, 1.925963033500011079e-08, R12 ;  /* 0x32a57060810c7823 */ /* 0x000fcc000000000c */
[----:B------:R-:W2:Y:S01]  /*c6d0*/  MUFU.EX2 R12, R12 ;  /* 0x0000000c000c7308 */ /* 0x000ea20000000800 */
[----:B-1----:R-:W-:Y:S01]  /*c6e0*/  FMUL R58, R58, R29 ;  /* 0x0000001d3a3a7220 */ /* 0x002fe20000400000 */
[----:B------:R-:W-:Y:S01]  /*c6f0*/  FMUL R29, R112, UR10 ;  /* 0x0000000a701d7c20 */ /* 0x000fe20008400000 */
[----:B------:R-:W-:Y:S02]  /*c700*/  FFMA R112, R35, R11, R10 ;  /* 0x0000000b23707223 */ /* 0x000fe4000000000a */
[----:B------:R-:W1:Y:S01]  /*c710*/  LDS.128 R32, [UR5+0x4070] ;  /* 0x00407005ff207984 */ /* 0x000e620008000c00 */
[----:B------:R-:W-:Y:S01]  /*c720*/  FFMA.SAT R31, R29, R94, 0.5 ;  /* 0x3f0000001d1f7423 */ /* 0x000fe2000000205e */
[----:B--2---:R-:W-:-:S03]  /*c730*/  FMUL R57, R57, R12 ;  /* 0x0000000c39397220 */ /* 0x004fc60000400000 */
[----:B------:R-:W-:-:S04]  /*c740*/  FFMA.RM R8, R31, R92, 12582913 ;  /* 0x4b4000011f087423 */ /* 0x000fc8000000405c */
[C---:B------:R-:W-:Y:S01]  /*c750*/  FADD R20, R8.reuse, -12583039 ;  /* 0xcb40007f08147421 */ /* 0x040fe20000000000 */
[----:B------:R-:W-:Y:S01]  /*c760*/  SHF.L.U32 R37, R8, 0x17, RZ ;  /* 0x0000001708257819 */ /* 0x000fe200000006ff */
[----:B0-----:R-:W-:Y:S02]  /*c770*/  FFMA R45, R133, R18, R45 ;  /* 0x00000012852d7223 */ /* 0x001fe4000000002d */
[----:B------:R-:W-:Y:S01]  /*c780*/  FFMA R20, R29, 1.4426950216293334961, -R20 ;  /* 0x3fb8aa3b1d147823 */ /* 0x000fe20000000814 */
[----:B------:R-:W-:-:S03]  /*c790*/  FFMA R46, R133, R19, R46 ;  /* 0x00000013852e7223 */ /* 0x000fc6000000002e */
[----:B------:R-:W-:Y:S01]  /*c7a0*/  FFMA R20, R29, 1.925963033500011079e-08, R20 ;  /* 0x32a570601d147823 */ /* 0x000fe20000000014 */
[----:B------:R-:W-:-:S04]  /*c7b0*/  FMUL R29, R132, UR10 ;  /* 0x0000000a841d7c20 */ /* 0x000fc80008400000 */
        /* <DEDUP_REMOVED lines=8> */
[----:B0-----:R-:W-:Y:S01]  /*c840*/  FMUL R37, R37, R20 ;  /* 0x0000001425257220 */ /* 0x001fe20000400000 */
[C---:B-1----:R-:W-:Y:S01]  /*c850*/  FFMA R111, R152.reuse, R32, R111 ;  /* 0x00000020986f7223 */ /* 0x042fe2000000006f */
[----:B------:R-:W0:Y:S01]  /*c860*/  MUFU.EX2 R31, R12 ;  /* 0x0000000c001f7308 */ /* 0x000e220000000800 */
[----:B------:R-:W-:Y:S01]  /*c870*/  FFMA.SAT R39, R29, R94, 0.5 ;  /* 0x3f0000001d277423 */ /* 0x000fe2000000205e */
[C---:B------:R-:W-:Y:S01]  /*c880*/  FFMA R138, R152.reuse, R33, R113 ;  /* 0x00000021988a7223 */ /* 0x040fe20000000071 */
[----:B------:R-:W-:Y:S02]  /*c890*/  FFMA R115, R152, R34, R115 ;  /* 0x0000002298737223 */ /* 0x000fe40000000073 */
        /* <DEDUP_REMOVED lines=19> */
[----:B------:R-:W1:Y:S01]  /*c9d0*/  LDS.128 R4, [UR5+0x4080] ;  /* 0x00408005ff047984 */ /* 0x000e620008000c00 */
[----:B------:R-:W-:Y:S01]  /*c9e0*/  FFMA R134, R133, R17, R134 ;  /* 0x0000001185867223 */ /* 0x000fe20000000086 */
        /* <DEDUP_REMOVED lines=17> */
[----:B------:R-:W-:Y:S01]  /*cb00*/  FFMA.SAT R53, R29, R94, 0.5 ;  /* 0x3f0000001d357423 */ /* 0x000fe2000000205e */
[C---:B-1----:R-:W-:Y:S01]  /*cb10*/  FFMA R120, R133.reuse, R5, R120 ;  /* 0x0000000585787223 */ /* 0x042fe20000000078 */
[C---:B------:R-:W-:Y:S01]  /*cb20*/  FFMA R99, R133.reuse, R6, R99 ;  /* 0x0000000685637223 */ /* 0x040fe20000000063 */
[----:B------:R-:W-:Y:S01]  /*cb30*/  FFMA R126, R133, R7, R126 ;  /* 0x00000007857e7223 */ /* 0x000fe2000000007e */
        /* <DEDUP_REMOVED lines=18> */
[----:B------:R-:W-:Y:S01]  /*cc60*/  FFMA.RM R8, R39, R92, 12582913 ;  /* 0x4b40000127087423 */ /* 0x000fe2000000405c */
[----:B------:R-:W-:-:S03]  /*cc70*/  FFMA.SAT R39, R141, R94, 0.5 ;  /* 0x3f0000008d277423 */ /* 0x000fc6000000205e */
[----:B------:R-:W-:-:S04]  /*cc80*/  FADD R20, R8, -12583039 ;  /* 0xcb40007f08147421 */ /* 0x000fc80000000000 */
[----:B------:R-:W-:-:S04]  /*cc90*/  FFMA R20, R29, 1.4426950216293334961, -R20 ;  /* 0x3fb8aa3b1d147823 */ /* 0x000fc80000000814 */
[----:B------:R-:W-:Y:S01]  /*cca0*/  FFMA R20, R29, 1.925963033500011079e-08, R20 ;  /* 0x32a570601d147823 */ /* 0x000fe20000000014 */
[----:B------:R-:W-:Y:S01]  /*ccb0*/  SHF.L.U32 R29, R8, 0x17, RZ ;  /* 0x00000017081d7819 */ /* 0x000fe200000006ff */
[----:B------:R-:W-:Y:S01]  /*ccc0*/  FFMA.RM R8, R39, R92, 12582913 ;  /* 0x4b40000127087423 */ /* 0x000fe2000000405c */
[----:B0-----:R-:W-:-:S03]  /*ccd0*/  FMUL R53, R53, R12 ;  /* 0x0000000c35357220 */ /* 0x001fc60000400000 */
[C---:B------:R-:W-:Y:S01]  /*cce0*/  FADD R12, R8.reuse, -12583039 ;  /* 0xcb40007f080c7421 */ /* 0x040fe20000000000 */
[----:B------:R-:W0:Y:S01]  /*ccf0*/  MUFU.EX2 R20, R20 ;  /* 0x0000001400147308 */ /* 0x000e220000000800 */
[----:B------:R-:W-:Y:S01]  /*cd00*/  SHF.L.U32 R52, R8, 0x17, RZ ;  /* 0x0000001708347819 */ /* 0x000fe200000006ff */
[----:B------:R-:W-:Y:S01]  /*cd10*/  FFMA.RM R8, R119, R92, 12582913 ;  /* 0x4b40000177087423 */ /* 0x000fe2000000405c */
[----:B------:R-:W-:-:S04]  /*cd20*/  FFMA R12, R141, 1.4426950216293334961, -R12 ;  /* 0x3fb8aa3b8d0c7823 */ /* 0x000fc8000000080c */
[----:B------:R-:W-:Y:S01]  /*cd30*/  FFMA R12, R141, 1.925963033500011079e-08, R12 ;  /* 0x32a570608d0c7823 */ /* 0x000fe2000000000c */
[----:B------:R-:W-:-:S03]  /*cd40*/  SHF.L.U32 R28, R8, 0x17, RZ ;  /* 0x00000017081c7819 */ /* 0x000fc600000006ff */
[----:B------:R-:W1:Y:S01]  /*cd50*/  MUFU.EX2 R39, R12 ;  /* 0x0000000c00277308 */ /* 0x000e620000000800 */
[----:B0-----:R-:W-:Y:S01]  /*cd60*/  FMUL R29, R29, R20 ;  /* 0x000000141d1d7220 */ /* 0x001fe20000400000 */
[----:B------:R-:W-:-:S04]  /*cd70*/  FADD R20, R8, -12583039 ;  /* 0xcb40007f08147421 */ /* 0x000fc80000000000 */
[----:B------:R-:W-:-:S04]  /*cd80*/  FFMA R20, R149, 1.4426950216293334961, -R20 ;  /* 0x3fb8aa3b95147823 */ /* 0x000fc80000000814 */
[----:B------:R-:W-:Y:S01]  /*cd90*/  FFMA R20, R149, 1.925963033500011079e-08, R20 ;  /* 0x32a5706095147823 */ /* 0x000fe20000000014 */
[----:B-1----:R-:W-:Y:S01]  /*cda0*/  FMUL R52, R52, R39 ;  /* 0x0000002734347220 */ /* 0x002fe20000400000 */
[----:B------:R-:W-:Y:S02]  /*cdb0*/  FMUL R39, R148, UR10 ;  /* 0x0000000a94277c20 */ /* 0x000fe40008400000 */
[----:B------:R-:W0:Y:S02]  /*cdc0*/  MUFU.EX2 R119, R20 ;  /* 0x0000001400777308 */ /* 0x000e240000000800 */
[----:B------:R-:W-:-:S04]  /*cdd0*/  FFMA.SAT R121, R39, R94, 0.5 ;  /* 0x3f00000027797423 */ /* 0x000fc8000000205e */
[----:B------:R-:W-:-:S04]  /*cde0*/  FFMA.RM R8, R121, R92, 12582913 ;  /* 0x4b40000179087423 */ /* 0x000fc8000000405c */
[----:B------:R-:W-:-:S04]  /*cdf0*/  FADD R12, R8, -12583039 ;  /* 0xcb40007f080c7421 */ /* 0x000fc80000000000 */
[----:B------:R-:W-:Y:S01]  /*ce00*/  FFMA R12, R39, 1.4426950216293334961, -R12 ;  /* 0x3fb8aa3b270c7823 */ /* 0x000fe2000000080c */
[----:B0-----:R-:W-:Y:S01]  /*ce10*/  FMUL R28, R28, R119 ;  /* 0x000000771c1c7220 */ /* 0x001fe20000400000 */
[----:B------:R-:W-:Y:S02]  /*ce20*/  FFMA.SAT R119, R145, R94, 0.5 ;  /* 0x3f00000091777423 */ /* 0x000fe4000000205e */
[----:B------:R-:W-:Y:S01]  /*ce30*/  FFMA R12, R39, 1.925963033500011079e-08, R12 ;  /* 0x32a57060270c7823 */ /* 0x000fe2000000000c */
[----:B------:R-:W-:Y:S01]  /*ce40*/  SHF.L.U32 R39, R8, 0x17, RZ ;  /* 0x0000001708277819 */ /* 0x000fe200000006ff */
[----:B------:R-:W-:Y:S01]  /*ce50*/  FFMA.RM R8, R119, R92, 12582913 ;  /* 0x4b40000177087423 */ /* 0x000fe2000000405c */
[----:B------:R-:W-:-:S03]  /*ce60*/  FMUL R119, R150, UR10 ;  /* 0x0000000a96777c20 */ /* 0x000fc60008400000 */
[----:B------:R-:W0:Y:S01]  /*ce70*/  MUFU.EX2 R12, R12 ;  /* 0x0000000c000c7308 */ /* 0x000e220000000800 */
[----:B------:R-:W-:Y:S01]  /*ce80*/  FADD R20, R8, -12583039 ;  /* 0xcb40007f08147421 */ /* 0x000fe20000000000 */
[----:B------:R-:W-:-:S03]  /*ce90*/  FFMA.SAT R121, R119, R94, 0.5 ;  /* 0x3f00000077797423 */ /* 0x000fc6000000205e */
[----:B------:R-:W-:-:S04]  /*cea0*/  FFMA R20, R145, 1.4426950216293334961, -R20 ;  /* 0x3fb8aa3b91147823 */ /* 0x000fc80000000814 */
[----:B------:R-:W-:Y:S01]  /*ceb0*/  FFMA R145, R145, 1.925963033500011079e-08, R20 ;  /* 0x32a5706091917823 */ /* 0x000fe20000000014 */
[----:B------:R-:W-:Y:S01]  /*cec0*/  SHF.L.U32 R20, R8, 0x17, RZ ;  /* 0x0000001708147819 */ /* 0x000fe200000006ff */
[----:B------:R-:W-:Y:S01]  /*ced0*/  FFMA.RM R8, R121, R92, 12582913 ;  /* 0x4b40000179087423 */ /* 0x000fe2000000405c */
[----:B------:R-:W-:-:S03]  /*cee0*/  FFMA.SAT R121, R151, R94, 0.5 ;  /* 0x3f00000097797423 */ /* 0x000fc6000000205e */
[----:B------:R-:W1:Y:S01]  /*cef0*/  MUFU.EX2 R145, R145 ;  /* 0x0000009100917308 */ /* 0x000e620000000800 */
[C---:B------:R-:W-:Y:S01]  /*cf00*/  SHF.L.U32 R38, R8.reuse, 0x17, RZ ;  /* 0x0000001708267819 */ /* 0x040fe200000006ff */
[----:B0-----:R-:W-:Y:S01]  /*cf10*/  FMUL R39, R39, R12 ;  /* 0x0000000c27277220 */ /* 0x001fe20000400000 */
[----:B------:R-:W-:Y:S01]  /*cf20*/  FADD R12, R8, -12583039 ;  /* 0xcb40007f080c7421 */ /* 0x000fe20000000000 */
[----:B------:R-:W-:-:S03]  /*cf30*/  FFMA.RM R8, R121, R92, 12582913 ;  /* 0x4b40000179087423 */ /* 0x000fc6000000405c */
[----:B------:R-:W-:Y:S01]  /*cf40*/  FFMA R12, R119, 1.4426950216293334961, -R12 ;  /* 0x3fb8aa3b770c7823 */ /* 0x000fe2000000080c */
[----:B------:R-:W-:-:S03]  /*cf50*/  FADD R24, R8, -12583039 ;  /* 0xcb40007f08187421 */ /* 0x000fc60000000000 */
[----:B------:R-:W-:Y:S01]  /*cf60*/  FFMA R12, R119, 1.925963033500011079e-08, R12 ;  /* 0x32a57060770c7823 */ /* 0x000fe2000000000c */
[----:B------:R-:W-:-:S03]  /*cf70*/  FFMA R24, R151, 1.4426950216293334961, -R24 ;  /* 0x3fb8aa3b97187823 */ /* 0x000fc60000000818 */
[----:B------:R0:W2:Y:S01]  /*cf80*/  MUFU.EX2 R119, R12 ;  /* 0x0000000c00777308 */ /* 0x0000a20000000800 */
[----:B------:R-:W-:Y:S01]  /*cf90*/  FFMA R151, R151, 1.925963033500011079e-08, R24 ;  /* 0x32a5706097977823 */ /* 0x000fe20000000018 */
[----:B------:R-:W-:Y:S01]  /*cfa0*/  SHF.L.U32 R24, R8, 0x17, RZ ;  /* 0x0000001708187819 */ /* 0x000fe200000006ff */
[----:B-1----:R-:W-:-:S05]  /*cfb0*/  FMUL R20, R20, R145 ;  /* 0x0000009114147220 */ /* 0x002fca0000400000 */
[----:B------:R-:W1:Y:S01]  /*cfc0*/  MUFU.EX2 R151, R151 ;  /* 0x0000009700977308 */ /* 0x000e620000000800 */
[----:B0-----:R-:W0:Y:S01]  /*cfd0*/  LDS.128 R12, [UR5+0x4020] ;  /* 0x00402005ff0c7984 */ /* 0x001e220008000c00 */
[----:B--2---:R-:W-:Y:S01]  /*cfe0*/  FMUL R38, R38, R119 ;  /* 0x0000007726267220 */ /* 0x004fe20000400000 */
[----:B------:R-:W-:-:S04]  /*cff0*/  FFMA.SAT R119, R147, R94, 0.5 ;  /* 0x3f00000093777423 */ /* 0x000fc8000000205e */
[----:B------:R-:W-:Y:S01]  /*d000*/  FFMA.RM R118, R119, R92, 12582913 ;  /* 0x4b40000177767423 */ /* 0x000fe2000000405c */
[----:B-1----:R-:W-:-:S03]  /*d010*/  FMUL R24, R24, R151 ;  /* 0x0000009718187220 */ /* 0x002fc60000400000 */
[----:B------:R-:W-:-:S04]  /*d020*/  FADD R8, R118, -12583039 ;  /* 0xcb40007f76087421 */ /* 0x000fc80000000000 */
[----:B------:R-:W-:-:S04]  /*d030*/  FFMA R8, R147, 1.4426950216293334961, -R8 ;  /* 0x3fb8aa3b93087823 */ /* 0x000fc80000000808 */
[----:B------:R-:W-:Y:S02]  /*d040*/  FFMA R119, R147, 1.925963033500011079e-08, R8 ;  /* 0x32a5706093777823 */ /* 0x000fe40000000008 */
[----:B------:R-:W1:Y:S02]  /*d050*/  LDS.128 R8, [UR5+0x4010] ;  /* 0x00401005ff087984 */ /* 0x000e640008000c00 */
[----:B------:R-:W2:Y:S01]  /*d060*/  MUFU.EX2 R23, R119 ;  /* 0x0000007700177308 */ /* 0x000ea20000000800 */
[C---:B0-----:R-:W-:Y:S01]  /*d070*/  FFMA R87, R152.reuse, R12, R87 ;  /* 0x0000000c98577223 */ /* 0x041fe20000000057 */
[C---:B------:R-:W-:Y:S01]  /*d080*/  FFMA R130, R152.reuse, R13, R85 ;  /* 0x0000000d98827223 */ /* 0x040fe20000000055 */
[C---:B------:R-:W-:Y:S01]  /*d090*/  FFMA R83, R152.reuse, R14, R83 ;  /* 0x0000000e98537223 */ /* 0x040fe20000000053 */
[C---:B------:R-:W-:Y:S02]  /*d0a0*/  FFMA R128, R152.reuse, R15, R81 ;  /* 0x0000000f98807223 */ /* 0x040fe40000000051 */
[----:B------:R-:W0:Y:S01]  /*d0b0*/  LDS.128 R12, [UR5+0x4060] ;  /* 0x00406005ff0c7984 */ /* 0x000e220008000c00 */
[C---:B-1----:R-:W-:Y:S01]  /*d0c0*/  FFMA R95, R152.reuse, R8, R95 ;  /* 0x00000008985f7223 */ /* 0x042fe2000000005f */
[C---:B------:R-:W-:Y:S01]  /*d0d0*/  FFMA R124, R152.reuse, R9, R93 ;  /* 0x00000009987c7223 */ /* 0x040fe2000000005d */
[C---:B------:R-:W-:Y:S01]  /*d0e0*/  FFMA R91, R152.reuse, R10, R91 ;  /* 0x0000000a985b7223 */ /* 0x040fe2000000005b */
[----:B------:R-:W-:-:S02]  /*d0f0*/  FFMA R132, R152, R11, R89 ;  /* 0x0000000b98847223 */ /* 0x000fc40000000059 */
[----:B------:R-:W1:Y:S01]  /*d100*/  LDS.128 R8, [UR5+0x4050] ;  /* 0x00405005ff087984 */ /* 0x000e620008000c00 */
[C---:B0-----:R-:W-:Y:S01]  /*d110*/  FFMA R49, R152.reuse, R12, R49 ;  /* 0x0000000c98317223 */ /* 0x041fe20000000031 */
[C---:B------:R-:W-:Y:S01]  /*d120*/  FFMA R136, R152.reuse, R13, R105 ;  /* 0x0000000d98887223 */ /* 0x040fe20000000069 */
[C---:B------:R-:W-:Y:S01]  /*d130*/  FFMA R107, R152.reuse, R14, R107 ;  /* 0x0000000e986b7223 */ /* 0x040fe2000000006b */
[C---:B------:R-:W-:Y:S02]  /*d140*/  FFMA R140, R152.reuse, R15, R109 ;  /* 0x0000000f988c7223 */ /* 0x040fe4000000006d */
[----:B------:R-:W0:Y:S01]  /*d150*/  LDS.128 R12, [UR5+0x4090] ;  /* 0x00409005ff0c7984 */ /* 0x000e220008000c00 */
[C---:B-1----:R-:W-:Y:S01]  /*d160*/  FFMA R42, R152.reuse, R9, R42 ;  /* 0x00000009982a7223 */ /* 0x042fe2000000002a */
[----:B------:R-:W-:Y:S01]  /*d170*/  FFMA.SAT R9, R137, R94, 0.5 ;  /* 0x3f00000089097423 */ /* 0x000fe2000000205e */
[----:B------:R-:W-:Y:S01]  /*d180*/  FFMA R41, R152, R8, R41 ;  /* 0x0000000898297223 */ /* 0x000fe20000000029 */
[----:B------:R-:W-:Y:S01]  /*d190*/  SHF.L.U32 R8, R118, 0x17, RZ ;  /* 0x0000001776087819 */ /* 0x000fe200000006ff */
[C---:B------:R-:W-:Y:S01]  /*d1a0*/  FFMA R51, R152.reuse, R10, R51 ;  /* 0x0000000a98337223 */ /* 0x040fe20000000033 */
[----:B------:R-:W-:Y:S01]  /*d1b0*/  FFMA.RM R2, R9, R92, 12582913 ;  /* 0x4b40000109027423 */ /* 0x000fe2000000405c */
[C---:B------:R-:W-:Y:S01]  /*d1c0*/  FFMA R40, R152.reuse, R11, R40 ;  /* 0x0000000b98287223 */ /* 0x040fe20000000028 */
[----:B------:R-:W-:Y:S01]  /*d1d0*/  FADD R118, R152, R50 ;  /* 0x0000003298767221 */ /* 0x000fe20000000000 */
[----:B--2---:R-:W-:Y:S01]  /*d1e0*/  FMUL R23, R8, R23 ;  /* 0x0000001708177220 */ /* 0x004fe20000400000 */
[C---:B------:R-:W-:Y:S01]  /*d1f0*/  FADD R10, R2.reuse, -12583039 ;  /* 0xcb40007f020a7421 */ /* 0x040fe20000000000 */
[----:B------:R-:W1:Y:S01]  /*d200*/  MUFU.EX2 R8, R25 ;  /* 0x0000001900087308 */ /* 0x000e620000000800 */
[----:B------:R-:W-:Y:S01]  /*d210*/  SHF.L.U32 R2, R2, 0x17, RZ ;  /* 0x0000001702027819 */ /* 0x000fe200000006ff */
[----:B------:R-:W-:Y:S01]  /*d220*/  FFMA R152, R152, R35, R117 ;  /* 0x0000002398987223 */ /* 0x000fe20000000075 */
[----:B------:R-:W-:Y:S01]  /*d230*/  FFMA R10, R137, 1.4426950216293334961, -R10 ;  /* 0x3fb8aa3b890a7823 */ /* 0x000fe2000000080a */
[----:B------:R-:W2:Y:S01]  /*d240*/  LDS.128 R32, [UR5+0x40a0] ;  /* 0x0040a005ff207984 */ /* 0x000ea20008000c00 */
[----:B------:R-:W-:Y:S01]  /*d250*/  FFMA R50, R133, R4, R26 ;  /* 0x0000000485327223 */ /* 0x000fe2000000001a */
[----:B------:R-:W-:Y:S01]  /*d260*/  FADD R118, R118, R133 ;  /* 0x0000008576767221 */ /* 0x000fe20000000000 */
[----:B------:R-:W-:Y:S01]  /*d270*/  FFMA R10, R137, 1.925963033500011079e-08, R10 ;  /* 0x32a57060890a7823 */ /* 0x000fe2000000000a */
[----:B------:R-:W3:Y:S01]  /*d280*/  LDS.128 R4, [UR5+0x40f0] ;  /* 0x0040f005ff047984 */ /* 0x000ee20008000c00 */
[C---:B0-----:R-:W-:Y:S01]  /*d290*/  FFMA R95, R133.reuse, R12, R95 ;  /* 0x0000000c855f7223 */ /* 0x041fe2000000005f */
[C---:B------:R-:W-:Y:S01]  /*d2a0*/  FFMA R124, R133.reuse, R13, R124 ;  /* 0x0000000d857c7223 */ /* 0x040fe2000000007c */
[----:B------:R-:W0:Y:S01]  /*d2b0*/  MUFU.EX2 R9, R10 ;  /* 0x0000000a00097308 */ /* 0x000e220000000800 */
[C---:B------:R-:W-:Y:S01]  /*d2c0*/  FFMA R91, R133.reuse, R14, R91 ;  /* 0x0000000e855b7223 */ /* 0x040fe2000000005b */
[----:B------:R-:W-:-:S02]  /*d2d0*/  FFMA R132, R133, R15, R132 ;  /* 0x0000000f85847223 */ /* 0x000fc40000000084 */
[----:B------:R-:W4:Y:S01]  /*d2e0*/  LDS.128 R12, [UR5+0x40d0] ;  /* 0x0040d005ff0c7984 */ /* 0x000f220008000c00 */
[----:B-1----:R-:W-:Y:S01]  /*d2f0*/  FMUL R21, R21, R8 ;  /* 0x0000000815157220 */ /* 0x002fe20000400000 */
[----:B------:R-:W-:-:S04]  /*d300*/  FADD R8, R27, -12583039 ;  /* 0xcb40007f1b087421 */ /* 0x000fc80000000000 */
[----:B------:R-:W-:-:S04]  /*d310*/  FFMA R8, R135, 1.4426950216293334961, -R8 ;  /* 0x3fb8aa3b87087823 */ /* 0x000fc80000000808 */
[----:B------:R-:W-:Y:S01]  /*d320*/  FFMA R81, R135, 1.925963033500011079e-08, R8 ;  /* 0x32a5706087517823 */ /* 0x000fe20000000008 */
[----:B0-----:R-:W-:Y:S02]  /*d330*/  FMUL R2, R2, R9 ;  /* 0x0000000902027220 */ /* 0x001fe40000400000 */
[----:B------:R-:W0:Y:S01]  /*d340*/  LDS.128 R8, [UR5+0x40b0] ;  /* 0x0040b005ff087984 */ /* 0x000e220008000c00 */
[----:B------:R1:W5:Y:S02]  /*d350*/  MUFU.EX2 R26, R81 ;  /* 0x00000051001a7308 */ /* 0x0003640000000800 */
[----:B-1----:R-:W-:Y:S01]  /*d360*/  FADD R81, R118, R123 ;  /* 0x0000007b76517221 */ /* 0x002fe20000000000 */
[C---:B--2---:R-:W-:Y:S01]  /*d370*/  FFMA R89, R133.reuse, R34, R83 ;  /* 0x0000002285597223 */ /* 0x044fe20000000053 */
[C---:B------:R-:W-:Y:S01]  /*d380*/  FFMA R87, R133.reuse, R32, R87 ;  /* 0x0000002085577223 */ /* 0x040fe20000000057 */
[C---:B------:R-:W-:Y:S01]  /*d390*/  FFMA R130, R133.reuse, R33, R130 ;  /* 0x0000002185827223 */ /* 0x040fe20000000082 */
[C---:B------:R-:W-:Y:S01]  /*d3a0*/  FFMA R128, R133.reuse, R35, R128 ;  /* 0x0000002385807223 */ /* 0x040fe20000000080 */
[C---:B---3--:R-:W-:Y:S01]  /*d3b0*/  FFMA R111, R133.reuse, R4, R111 ;  /* 0x00000004856f7223 */ /* 0x048fe2000000006f */
[C---:B------:R-:W-:Y:S01]  /*d3c0*/  FFMA R138, R133.reuse, R5, R138 ;  /* 0x00000005858a7223 */ /* 0x040fe2000000008a */
[C---:B------:R-:W-:Y:S01]  /*d3d0*/  FFMA R115, R133.reuse, R6, R115 ;  /* 0x0000000685737223 */ /* 0x040fe20000000073 */
[----:B------:R-:W-:Y:S01]  /*d3e0*/  FFMA R152, R133, R7, R152 ;  /* 0x0000000785987223 */ /* 0x000fe20000000098 */
[----:B------:R-:W1:Y:S01]  /*d3f0*/  LDS.128 R32, [UR5+0x40e0] ;  /* 0x0040e005ff207984 */ /* 0x000e620008000c00 */
[----:B------:R-:W-:Y:S01]  /*d400*/  FADD R81, R81, R122 ;  /* 0x0000007a51517221 */ /* 0x000fe20000000000 */
[C---:B----4-:R-:W-:Y:S01]  /*d410*/  FFMA R93, R133.reuse, R12, R41 ;  /* 0x0000000c855d7223 */ /* 0x050fe20000000029 */
[C---:B------:R-:W-:Y:S01]  /*d420*/  FFMA R144, R133.reuse, R13, R42 ;  /* 0x0000000d85907223 */ /* 0x040fe2000000002a */
[C---:B------:R-:W-:Y:S01]  /*d430*/  FFMA R51, R133.reuse, R14, R51 ;  /* 0x0000000e85337223 */ /* 0x040fe20000000033 */
[----:B------:R-:W-:Y:S01]  /*d440*/  FFMA R146, R133, R15, R40 ;  /* 0x0000000f85927223 */ /* 0x000fe20000000028 */
[----:B------:R-:W-:Y:S01]  /*d450*/  FADD R81, R81, R110 ;  /* 0x0000006e51517221 */ /* 0x000fe20000000000 */
[----:B------:R-:W2:Y:S03]  /*d460*/  LDS.128 R12, [UR5+0x4100] ;  /* 0x00410005ff0c7984 */ /* 0x000ea60008000c00 */
[----:B------:R-:W-:-:S04]  /*d470*/  FADD R81, R81, R108 ;  /* 0x0000006c51517221 */ /* 0x000fc80000000000 */
[----:B------:R-:W-:Y:S01]  /*d480*/  FADD R81, R81, R104 ;  /* 0x0000006851517221 */ /* 0x000fe20000000000 */
[----:B0-----:R-:W-:Y:S01]  /*d490*/  FFMA R83, R133, R10, R3 ;  /* 0x0000000a85537223 */ /* 0x001fe20000000003 */
[----:B------:R-:W-:Y:S01]  /*d4a0*/  FFMA.SAT R3, R131, R94, 0.5 ;  /* 0x3f00000083037423 */ /* 0x000fe2000000205e */
[C---:B------:R-:W-:Y:S01]  /*d4b0*/  FFMA R142, R133.reuse, R9, R44 ;  /* 0x00000009858e7223 */ /* 0x040fe2000000002c */
[C---:B------:R-:W-:Y:S01]  /*d4c0*/  FFMA R44, R133.reuse, R11, R0 ;  /* 0x0000000b852c7223 */ /* 0x040fe20000000000 */
[----:B------:R-:W-:Y:S01]  /*d4d0*/  FFMA R85, R133, R8, R47 ;  /* 0x0000000885557223 */ /* 0x000fe2000000002f */
[----:B------:R-:W-:Y:S01]  /*d4e0*/  FFMA.RM R0, R3, R92, 12582913 ;  /* 0x4b40000103007423 */ /* 0x000fe2000000405c */
[----:B------:R-:W-:Y:S01]  /*d4f0*/  FFMA R47, R133, R16, R43 ;  /* 0x00000010852f7223 */ /* 0x000fe2000000002b */
[----:B------:R-:W-:Y:S01]  /*d500*/  SHF.L.U32 R3, R27, 0x17, RZ ;  /* 0x000000171b037819 */ /* 0x000fe200000006ff */
[----:B------:R-:W0:Y:S01]  /*d510*/  LDS.128 R16, [UR5+0x4110] ;  /* 0x00411005ff107984 */ /* 0x000e220008000c00 */
[C---:B------:R-:W-:Y:S01]  /*d520*/  FADD R4, R0.reuse, -12583039 ;  /* 0xcb40007f00047421 */ /* 0x040fe20000000000 */
[----:B------:R-:W-:-:S02]  /*d530*/  SHF.L.U32 R0, R0, 0x17, RZ ;  /* 0x0000001700007819 */ /* 0x000fc400000006ff */
[----:B------:R-:W3:Y:S01]  /*d540*/  LDS.128 R40, [UR5+0x4160] ;  /* 0x00416005ff287984 */ /* 0x000ee20008000c00 */
[----:B------:R-:W-:Y:S01]  /*d550*/  FFMA R8, R131, 1.4426950216293334961, -R4 ;  /* 0x3fb8aa3b83087823 */ /* 0x000fe20000000804 */
[----:B-----5:R-:W-:Y:S02]  /*d560*/  FMUL R3, R3, R26 ;  /* 0x0000001a03037220 */ /* 0x020fe40000400000 */
[----:B------:R-:W4:Y:S01]  /*d570*/  LDS.128 R4, [UR5+0x4120] ;  /* 0x00412005ff047984 */ /* 0x000f220008000c00 */
[----:B------:R-:W-:-:S03]  /*d580*/  FFMA R131, R131, 1.925963033500011079e-08, R8 ;  /* 0x32a5706083837823 */ /* 0x000fc60000000008 */
[----:B------:R-:W5:Y:S01]  /*d590*/  LDS.128 R8, [UR5+0x4130] ;  /* 0x00413005ff087984 */ /* 0x000f620008000c00 */
[C---:B-1----:R-:W-:Y:S01]  /*d5a0*/  FFMA R49, R133.reuse, R32, R49 ;  /* 0x0000002085317223 */ /* 0x042fe20000000031 */
[C---:B------:R-:W-:Y:S01]  /*d5b0*/  FFMA R136, R133.reuse, R33, R136 ;  /* 0x0000002185887223 */ /* 0x040fe20000000088 */
[C---:B------:R-:W-:Y:S01]  /*d5c0*/  FFMA R107, R133.reuse, R34, R107 ;  /* 0x00000022856b7223 */ /* 0x040fe2000000006b */
[----:B------:R-:W-:Y:S01]  /*d5d0*/  FFMA R140, R133, R35, R140 ;  /* 0x00000023858c7223 */ /* 0x000fe2000000008c */
[----:B------:R-:W-:Y:S01]  /*d5e0*/  FMUL R33, R116, UR10 ;  /* 0x0000000a74217c20 */ /* 0x000fe20008400000 */
[----:B------:R-:W1:Y:S01]  /*d5f0*/  MUFU.EX2 R131, R131 ;  /* 0x0000008300837308 */ /* 0x000e620000000800 */
[C---:B--2---:R-:W-:Y:S01]  /*d600*/  FFMA R27, R123.reuse, R12, R50 ;  /* 0x0000000c7b1b7223 */ /* 0x044fe20000000032 */
[C---:B------:R-:W-:Y:S01]  /*d610*/  FFMA R120, R123.reuse, R13, R120 ;  /* 0x0000000d7b787223 */ /* 0x040fe20000000078 */
[C---:B------:R-:W-:Y:S01]  /*d620*/  FFMA R99, R123.reuse, R14, R99 ;  /* 0x0000000e7b637223 */ /* 0x040fe20000000063 */
[----:B------:R-:W-:Y:S01]  /*d630*/  FFMA R126, R123, R15, R126 ;  /* 0x0000000f7b7e7223 */ /* 0x000fe2000000007e */
[----:B------:R-:W-:Y:S01]  /*d640*/  FFMA.SAT R25, R33, R94, 0.5 ;  /* 0x3f00000021197423 */ /* 0x000fe2000000205e */
[----:B------:R-:W2:Y:S03]  /*d650*/  LDS.128 R12, [UR5+0x4140] ;  /* 0x00414005ff0c7984 */ /* 0x000ea60008000c00 */
[----:B------:R-:W-:-:S04]  /*d660*/  FFMA.RM R25, R25, R92, 12582913 ;  /* 0x4b40000119197423 */ /* 0x000fc8000000405c */
[C---:B------:R-:W-:Y:S01]  /*d670*/  FADD R26, R25.reuse, -12583039 ;  /* 0xcb40007f191a7421 */ /* 0x040fe20000000000 */
[----:B------:R-:W-:Y:S01]  /*d680*/  SHF.L.U32 R25, R25, 0x17, RZ ;  /* 0x0000001719197819 */ /* 0x000fe200000006ff */
[----:B-1----:R-:W-:Y:S02]  /*d690*/  FMUL R0, R0, R131 ;  /* 0x0000008300007220 */ /* 0x002fe40000400000 */
[----:B------:R-:W-:Y:S01]  /*d6a0*/  FFMA R26, R33, 1.4426950216293334961, -R26 ;  /* 0x3fb8aa3b211a7823 */ /* 0x000fe2000000081a */
[C---:B0-----:R-:W-:Y:S01]  /*d6b0*/  FFMA R95, R123.reuse, R16, R95 ;  /* 0x000000107b5f7223 */ /* 0x041fe2000000005f */
[C---:B------:R-:W-:Y:S01]  /*d6c0*/  FFMA R124, R123.reuse, R17, R124 ;  /* 0x000000117b7c7223 */ /* 0x040fe2000000007c */
[C---:B------:R-:W-:Y:S01]  /*d6d0*/  FFMA R91, R123.reuse, R18, R91 ;  /* 0x000000127b5b7223 */ /* 0x040fe2000000005b */
[C---:B------:R-:W-:Y:S01]  /*d6e0*/  FFMA R132, R123.reuse, R19, R132 ;  /* 0x000000137b847223 */ /* 0x040fe20000000084 */
[C---:B---3--:R-:W-:Y:S01]  /*d6f0*/  FFMA R49, R123.reuse, R40, R49 ;  /* 0x000000287b317223 */ /* 0x048fe20000000031 */
[----:B------:R-:W0:Y:S01]  /*d700*/  LDS.128 R16, [UR5+0x4150] ;  /* 0x00415005ff107984 */ /* 0x000e220008000c00 */
[C---:B------:R-:W-:Y:S01]  /*d710*/  FFMA R136, R123.reuse, R41, R136 ;  /* 0x000000297b887223 */ /* 0x040fe20000000088 */
[C---:B------:R-:W-:Y:S01]  /*d720*/  FFMA R107, R123.reuse, R42, R107 ;  /* 0x0000002a7b6b7223 */ /* 0x040fe2000000006b */
[C---:B----4-:R-:W-:Y:S01]  /*d730*/  FFMA R87, R123.reuse, R4, R87 ;  /* 0x000000047b577223 */ /* 0x050fe20000000057 */
[C---:B------:R-:W-:Y:S01]  /*d740*/  FFMA R130, R123.reuse, R5, R130 ;  /* 0x000000057b827223 */ /* 0x040fe20000000082 */
[C---:B------:R-:W-:Y:S01]  /*d750*/  FFMA R89, R123.reuse, R6, R89 ;  /* 0x000000067b597223 */ /* 0x040fe20000000059 */
[C---:B------:R-:W-:Y:S01]  /*d760*/  FFMA R128, R123.reuse, R7, R128 ;  /* 0x000000077b807223 */ /* 0x040fe20000000080 */
[C---:B------:R-:W-:Y:S01]  /*d770*/  FFMA R140, R123.reuse, R43, R140 ;  /* 0x0000002b7b8c7223 */ /* 0x040fe2000000008c */
[----:B------:R-:W1:Y:S01]  /*d780*/  LDS.128 R4, [UR5+0x4170] ;  /* 0x00417005ff047984 */ /* 0x000e620008000c00 */
[C---:B-----5:R-:W-:Y:S01]  /*d790*/  FFMA R85, R123.reuse, R8, R85 ;  /* 0x000000087b557223 */ /* 0x060fe20000000055 */
[C---:B------:R-:W-:Y:S01]  /*d7a0*/  FFMA R142, R123.reuse, R9, R142 ;  /* 0x000000097b8e7223 */ /* 0x040fe2000000008e */
[C---:B------:R-:W-:Y:S01]  /*d7b0*/  FFMA R83, R123.reuse, R10, R83 ;  /* 0x0000000a7b537223 */ /* 0x040fe20000000053 */
[----:B------:R-:W3:Y:S01]  /*d7c0*/  LDS.128 R40, [UR5+0x4190] ;  /* 0x00419005ff287984 */ /* 0x000ee20008000c00 */
[----:B------:R-:W-:Y:S01]  /*d7d0*/  FFMA R44, R123, R11, R44 ;  /* 0x0000000b7b2c7223 */ /* 0x000fe2000000002c */
[----:B------:R-:W-:-:S02]  /*d7e0*/  FFMA R26, R33, 1.925963033500011079e-08, R26 ;  /* 0x32a57060211a7823 */ /* 0x000fc4000000001a */
[----:B------:R-:W4:Y:S04]  /*d7f0*/  LDS.128 R32, [UR5+0x4180] ;  /* 0x00418005ff207984 */ /* 0x000f280008000c00 */
[----:B------:R-:W5:Y:S01]  /*d800*/  LDS.128 R8, [UR5+0x41d0] ;  /* 0x0041d005ff087984 */ /* 0x000f620008000c00 */
[----:B------:R-:W0:Y:S01]  /*d810*/  MUFU.EX2 R26, R26 ;  /* 0x0000001a001a7308 */ /* 0x000e220000000800 */
[C---:B--2---:R-:W-:Y:S01]  /*d820*/  FFMA R47, R123.reuse, R12, R47 ;  /* 0x0000000c7b2f7223 */ /* 0x044fe2000000002f */
[C---:B------:R-:W-:Y:S01]  /*d830*/  FFMA R134, R123.reuse, R13, R134 ;  /* 0x0000000d7b867223 */ /* 0x040fe20000000086 */
[C---:B------:R-:W-:Y:S01]  /*d840*/  FFMA R45, R123.reuse, R14, R45 ;  /* 0x0000000e7b2d7223 */ /* 0x040fe2000000002d */
[----:B------:R-:W-:Y:S02]  /*d850*/  FFMA R46, R123, R15, R46 ;  /* 0x0000000f7b2e7223 */ /* 0x000fe4000000002e */
[----:B------:R-:W2:Y:S01]  /*d860*/  LDS.128 R12, [UR5+0x41a0] ;  /* 0x0041a005ff0c7984 */ /* 0x000ea20008000c00 */
[----:B0-----:R-:W-:Y:S01]  /*d870*/  FMUL R25, R25, R26 ;  /* 0x0000001a19197220 */ /* 0x001fe20000400000 */
[C---:B------:R-:W-:Y:S01]  /*d880*/  FFMA R93, R123.reuse, R16, R93 ;  /* 0x000000107b5d7223 */ /* 0x040fe2000000005d */
[C---:B------:R-:W-:Y:S01]  /*d890*/  FFMA R144, R123.reuse, R17, R144 ;  /* 0x000000117b907223 */ /* 0x040fe20000000090 */
[C---:B------:R-:W-:Y:S01]  /*d8a0*/  FFMA R51, R123.reuse, R18, R51 ;  /* 0x000000127b337223 */ /* 0x040fe20000000033 */
[----:B------:R-:W-:-:S02]  /*d8b0*/  FFMA R146, R123, R19, R146 ;  /* 0x000000137b927223 */ /* 0x000fc40000000092 */
[----:B------:R-:W0:Y:S01]  /*d8c0*/  LDS.128 R16, [UR5+0x41c0] ;  /* 0x0041c005ff107984 */ /* 0x000e220008000c00 */
[C---:B-1----:R-:W-:Y:S01]  /*d8d0*/  FFMA R111, R123.reuse, R4, R111 ;  /* 0x000000047b6f7223 */ /* 0x042fe2000000006f */
[C---:B------:R-:W-:Y:S01]  /*d8e0*/  FFMA R138, R123.reuse, R5, R138 ;  /* 0x000000057b8a7223 */ /* 0x040fe2000000008a */
[C---:B------:R-:W-:Y:S01]  /*d8f0*/  FFMA R115, R123.reuse, R6, R115 ;  /* 0x000000067b737223 */ /* 0x040fe20000000073 */
[----:B------:R-:W-:Y:S01]  /*d900*/  FFMA R152, R123, R7, R152 ;  /* 0x000000077b987223 */ /* 0x000fe20000000098 */
[C---:B---3--:R-:W-:Y:S01]  /*d910*/  FFMA R95, R122.reuse, R40, R95 ;  /* 0x000000287a5f7223 */ /* 0x048fe2000000005f */
[----:B------:R-:W1:Y:S01]  /*d920*/  LDS.128 R4, [UR5+0x41b0] ;  /* 0x0041b005ff047984 */ /* 0x000e620008000c00 */
[C---:B------:R-:W-:Y:S01]  /*d930*/  FFMA R124, R122.reuse, R41, R124 ;  /* 0x000000297a7c7223 */ /* 0x040fe2000000007c */
[C---:B------:R-:W-:Y:S01]  /*d940*/  FFMA R91, R122.reuse, R42, R91 ;  /* 0x0000002a7a5b7223 */ /* 0x040fe2000000005b */
[C---:B------:R-:W-:Y:S01]  /*d950*/  FFMA R132, R122.reuse, R43, R132 ;  /* 0x0000002b7a847223 */ /* 0x040fe20000000084 */
[C---:B----4-:R-:W-:Y:S01]  /*d960*/  FFMA R27, R122.reuse, R32, R27 ;  /* 0x000000207a1b7223 */ /* 0x050fe2000000001b */
[----:B------:R-:W3:Y:S01]  /*d970*/  LDS.128 R40, [UR5+0x4210] ;  /* 0x00421005ff287984 */ /* 0x000ee20008000c00 */
[C---:B------:R-:W-:Y:S01]  /*d980*/  FFMA R120, R122.reuse, R33, R120 ;  /* 0x000000217a787223 */ /* 0x040fe20000000078 */
[C---:B------:R-:W-:Y:S01]  /*d990*/  FFMA R99, R122.reuse, R34, R99 ;  /* 0x000000227a637223 */ /* 0x040fe20000000063 */
[C---:B------:R-:W-:Y:S01]  /*d9a0*/  FFMA R126, R122.reuse, R35, R126 ;  /* 0x000000237a7e7223 */ /* 0x040fe2000000007e */
[C---:B-----5:R-:W-:Y:S01]  /*d9b0*/  FFMA R93, R122.reuse, R8, R93 ;  /* 0x000000087a5d7223 */ /* 0x060fe2000000005d */
[C---:B------:R-:W-:Y:S01]  /*d9c0*/  FFMA R144, R122.reuse, R9, R144 ;  /* 0x000000097a907223 */ /* 0x040fe20000000090 */
[C---:B------:R-:W-:Y:S01]  /*d9d0*/  FFMA R51, R122.reuse, R10, R51 ;  /* 0x0000000a7a337223 */ /* 0x040fe20000000033 */
[C---:B------:R-:W-:Y:S01]  /*d9e0*/  FFMA R146, R122.reuse, R11, R146 ;  /* 0x0000000b7a927223 */ /* 0x040fe20000000092 */
[----:B------:R-:W4:Y:S01]  /*d9f0*/  LDS.128 R32, [UR5+0x4220] ;  /* 0x00422005ff207984 */ /* 0x000f220008000c00 */
[C---:B--2---:R-:W-:Y:S01]  /*da00*/  FFMA R87, R122.reuse, R12, R87 ;  /* 0x0000000c7a577223 */ /* 0x044fe20000000057 */
[C---:B------:R-:W-:Y:S01]  /*da10*/  FFMA R130, R122.reuse, R13, R130 ;  /* 0x0000000d7a827223 */ /* 0x040fe20000000082 */
[C---:B------:R-:W-:Y:S01]  /*da20*/  FFMA R89, R122.reuse, R14, R89 ;  /* 0x0000000e7a597223 */ /* 0x040fe20000000059 */
[C---:B------:R-:W-:Y:S01]  /*da30*/  FFMA R128, R122.reuse, R15, R128 ;  /* 0x0000000f7a807223 */ /* 0x040fe20000000080 */
[----:B------:R-:W2:Y:S04]  /*da40*/  LDS.128 R8, [UR5+0x4240] ;  /* 0x00424005ff087984 */ /* 0x000ea80008000c00 */
[----:B------:R-:W5:Y:S01]  /*da50*/  LDS.128 R12, [UR5+0x41e0] ;  /* 0x0041e005ff0c7984 */ /* 0x000f620008000c00 */
[C---:B0-----:R-:W-:Y:S01]  /*da60*/  FFMA R47, R122.reuse, R16, R47 ;  /* 0x000000107a2f7223 */ /* 0x041fe2000000002f */
[C---:B------:R-:W-:Y:S01]  /*da70*/  FFMA R134, R122.reuse, R17, R134 ;  /* 0x000000117a867223 */ /* 0x040fe20000000086 */
[C---:B------:R-:W-:Y:S01]  /*da80*/  FFMA R45, R122.reuse, R18, R45 ;  /* 0x000000127a2d7223 */ /* 0x040fe2000000002d */
[----:B------:R-:W-:-:S02]  /*da90*/  FFMA R46, R122, R19, R46 ;  /* 0x000000137a2e7223 */ /* 0x000fc4000000002e */
[----:B------:R-:W0:Y:S01]  /*daa0*/  LDS.128 R16, [UR5+0x4200] ;  /* 0x00420005ff107984 */ /* 0x000e220008000c00 */
[C---:B-1----:R-:W-:Y:S01]  /*dab0*/  FFMA R85, R122.reuse, R4, R85 ;  /* 0x000000047a557223 */ /* 0x042fe20000000055 */
[C---:B------:R-:W-:Y:S01]  /*dac0*/  FFMA R142, R122.reuse, R5, R142 ;  /* 0x000000057a8e7223 */ /* 0x040fe2000000008e */
[C---:B------:R-:W-:Y:S01]  /*dad0*/  FFMA R83, R122.reuse, R6, R83 ;  /* 0x000000067a537223 */ /* 0x040fe20000000053 */
[----:B------:R-:W-:Y:S02]  /*dae0*/  FFMA R44, R122, R7, R44 ;  /* 0x000000077a2c7223 */ /* 0x000fe4000000002c */
[----:B------:R-:W1:Y:S01]  /*daf0*/  LDS.128 R4, [UR5+0x41f0] ;  /* 0x0041f005ff047984 */ /* 0x000e620008000c00 */
[C---:B---3--:R-:W-:Y:S01]  /*db00*/  FFMA R95, R110.reuse, R40, R95 ;  /* 0x000000286e5f7223 */ /* 0x048fe2000000005f */
[C---:B------:R-:W-:Y:S01]  /*db10*/  FFMA R124, R110.reuse, R41, R124 ;  /* 0x000000296e7c7223 */ /* 0x040fe2000000007c */
[C---:B------:R-:W-:Y:S01]  /*db20*/  FFMA R91, R110.reuse, R42, R91 ;  /* 0x0000002a6e5b7223 */ /* 0x040fe2000000005b */
[----:B------:R-:W-:-:S02]  /*db30*/  FFMA R132, R110, R43, R132 ;  /* 0x0000002b6e847223 */ /* 0x000fc40000000084 */
[----:B------:R-:W3:Y:S01]  /*db40*/  LDS.128 R40, [UR5+0x4250] ;  /* 0x00425005ff287984 */ /* 0x000ee20008000c00 */
[C---:B----4-:R-:W-:Y:S01]  /*db50*/  FFMA R87, R110.reuse, R32, R87 ;  /* 0x000000206e577223 */ /* 0x050fe20000000057 */
[C---:B------:R-:W-:Y:S01]  /*db60*/  FFMA R130, R110.reuse, R33, R130 ;  /* 0x000000216e827223 */ /* 0x040fe20000000082 */
[C---:B------:R-:W-:Y:S01]  /*db70*/  FFMA R89, R110.reuse, R34, R89 ;  /* 0x000000226e597223 */ /* 0x040fe20000000059 */
[C---:B------:R-:W-:Y:S01]  /*db80*/  FFMA R128, R110.reuse, R35, R128 ;  /* 0x000000236e807223 */ /* 0x040fe20000000080 */
[C---:B--2---:R-:W-:Y:S01]  /*db90*/  FFMA R47, R110.reuse, R8, R47 ;  /* 0x000000086e2f7223 */ /* 0x044fe2000000002f */
[C---:B------:R-:W-:Y:S01]  /*dba0*/  FFMA R134, R110.reuse, R9, R134 ;  /* 0x000000096e867223 */ /* 0x040fe20000000086 */
[C---:B------:R-:W-:Y:S01]  /*dbb0*/  FFMA R45, R110.reuse, R10, R45 ;  /* 0x0000000a6e2d7223 */ /* 0x040fe2000000002d */
[----:B------:R-:W-:Y:S01]  /*dbc0*/  FFMA R50, R110, R11, R46 ;  /* 0x0000000b6e327223 */ /* 0x000fe2000000002e */
[C---:B-----5:R-:W-:Y:S01]  /*dbd0*/  FFMA R97, R122.reuse, R12, R49 ;  /* 0x0000000c7a617223 */ /* 0x060fe20000000031 */
[C---:B------:R-:W-:Y:S01]  /*dbe0*/  FFMA R136, R122.reuse, R13, R136 ;  /* 0x0000000d7a887223 */ /* 0x040fe20000000088 */
[C---:B------:R-:W-:Y:S01]  /*dbf0*/  FFMA R107, R122.reuse, R14, R107 ;  /* 0x0000000e7a6b7223 */ /* 0x040fe2000000006b */
[----:B------:R-:W-:Y:S01]  /*dc00*/  FFMA R140, R122, R15, R140 ;  /* 0x0000000f7a8c7223 */ /* 0x000fe2000000008c */
[----:B------:R-:W2:Y:S04]  /*dc10*/  LDS.128 R32, [UR5+0x4280] ;  /* 0x00428005ff207984 */ /* 0x000ea80008000c00 */
[----:B------:R-:W4:Y:S01]  /*dc20*/  LDS.128 R12, [UR5+0x4270] ;  /* 0x00427005ff0c7984 */ /* 0x000f220008000c00 */
        /* <DEDUP_REMOVED lines=15> */
[C---:B--2---:R-:W-:Y:S01]  /*dd20*/  FFMA R49, R108.reuse, R32, R49 ;  /* 0x000000206c317223 */ /* 0x044fe20000000031 */
[C---:B------:R-:W-:Y:S01]  /*dd30*/  FFMA R120, R108.reuse, R33, R120 ;  /* 0x000000216c787223 */ /* 0x040fe20000000078 */
[C---:B------:R-:W-:Y:S01]  /*dd40*/  FFMA R99, R108.reuse, R34, R99 ;  /* 0x000000226c637223 */ /* 0x040fe20000000063 */
[----:B------:R-:W-:Y:S01]  /*dd50*/  FFMA R126, R108, R35, R126 ;  /* 0x000000236c7e7223 */ /* 0x000fe2000000007e */
[C---:B----4-:R-:W-:Y:S01]  /*dd60*/  FFMA R111, R110.reuse, R12, R111 ;  /* 0x0000000c6e6f7223 */ /* 0x050fe2000000006f */
[C---:B------:R-:W-:Y:S01]  /*dd70*/  FFMA R138, R110.reuse, R13, R138 ;  /* 0x0000000d6e8a7223 */ /* 0x040fe2000000008a */
[----:B------:R-:W-:Y:S01]  /*dd80*/  FFMA R115, R110, R14, R115 ;  /* 0x0000000e6e737223 */ /* 0x000fe20000000073 */
[----:B------:R-:W-:Y:S01]  /*dd90*/  FMUL R13, R114, UR10 ;  /* 0x0000000a720d7c20 */ /* 0x000fe20008400000 */
[----:B------:R-:W2:Y:S03]  /*dda0*/  LDS.128 R32, [UR5+0x42d0] ;  /* 0x0042d005ff207984 */ /* 0x000ea60008000c00 */
[----:B------:R-:W-:-:S04]  /*ddb0*/  FFMA.SAT R9, R13, R94, 0.5 ;  /* 0x3f0000000d097423 */ /* 0x000fc8000000205e */
[----:B------:R-:W-:Y:S01]  /*ddc0*/  FFMA.RM R26, R9, R92, 12582913 ;  /* 0x4b400001091a7423 */ /* 0x000fe2000000405c */
[C---:B0-----:R-:W-:Y:S01]  /*ddd0*/  FFMA R97, R110.reuse, R16, R97 ;  /* 0x000000106e617223 */ /* 0x041fe20000000061 */
[C---:B------:R-:W-:Y:S01]  /*dde0*/  FFMA R136, R110.reuse, R17, R136 ;  /* 0x000000116e887223 */ /* 0x040fe20000000088 */
[C---:B------:R-:W-:Y:S01]  /*ddf0*/  FFMA R107, R110.reuse, R18, R107 ;  /* 0x000000126e6b7223 */ /* 0x040fe2000000006b */
[----:B------:R-:W-:Y:S01]  /*de00*/  FFMA R140, R110, R19, R140 ;  /* 0x000000136e8c7223 */ /* 0x000fe2000000008c */
[----:B------:R-:W-:Y:S01]  /*de10*/  FADD R14, R26, -12583039 ;  /* 0xcb40007f1a0e7421 */ /* 0x000fe20000000000 */
[----:B------:R-:W0:Y:S01]  /*de20*/  LDS.128 R16, [UR5+0x42a0] ;  /* 0x0042a005ff107984 */ /* 0x000e220008000c00 */
[C---:B-1----:R-:W-:Y:S01]  /*de30*/  FFMA R85, R110.reuse, R4, R85 ;  /* 0x000000046e557223 */ /* 0x042fe20000000055 */
[C---:B------:R-:W-:Y:S01]  /*de40*/  FFMA R142, R110.reuse, R5, R142 ;  /* 0x000000056e8e7223 */ /* 0x040fe2000000008e */
[C---:B------:R-:W-:Y:S01]  /*de50*/  FFMA R83, R110.reuse, R6, R83 ;  /* 0x000000066e537223 */ /* 0x040fe20000000053 */
[C---:B------:R-:W-:Y:S01]  /*de60*/  FFMA R116, R110.reuse, R7, R44 ;  /* 0x000000076e747223 */ /* 0x040fe2000000002c */
[----:B------:R-:W-:Y:S01]  /*de70*/  FFMA R110, R110, R15, R101 ;  /* 0x0000000f6e6e7223 */ /* 0x000fe20000000065 */
[----:B------:R-:W1:Y:S01]  /*de80*/  LDS.128 R4, [UR5+0x42b0] ;  /* 0x0042b005ff047984 */ /* 0x000e620008000c00 */
[----:B------:R-:W-:Y:S01]  /*de90*/  FMUL R15, R112, UR10 ;  /* 0x0000000a700f7c20 */ /* 0x000fe20008400000 */
[----:B------:R-:W-:Y:S01]  /*dea0*/  FFMA R14, R13, 1.4426950216293334961, -R14 ;  /* 0x3fb8aa3b0d0e7823 */ /* 0x000fe2000000080e */
[C---:B---3--:R-:W-:Y:S01]  /*deb0*/  FFMA R95, R108.reuse, R40, R95 ;  /* 0x000000286c5f7223 */ /* 0x048fe2000000005f */
[----:B------:R-:W3:Y:S01]  /*dec0*/  LDS.128 R8, [UR5+0x42c0] ;  /* 0x0042c005ff087984 */ /* 0x000ee20008000c00 */
[----:B------:R-:W-:Y:S01]  /*ded0*/  FFMA.SAT R27, R15, R94, 0.5 ;  /* 0x3f0000000f1b7423 */ /* 0x000fe2000000205e */
[----:B------:R-:W-:Y:S01]  /*dee0*/  FFMA R44, R13, 1.925963033500011079e-08, R14 ;  /* 0x32a570600d2c7823 */ /* 0x000fe2000000000e */
[C---:B------:R-:W-:Y:S01]  /*def0*/  FFMA R124, R108.reuse, R41, R124 ;  /* 0x000000296c7c7223 */ /* 0x040fe2000000007c */
[C---:B------:R-:W-:Y:S01]  /*df00*/  FFMA R91, R108.reuse, R42, R91 ;  /* 0x0000002a6c5b7223 */ /* 0x040fe2000000005b */
[----:B------:R-:W-:Y:S01]  /*df10*/  FFMA.RM R27, R27, R92, 12582913 ;  /* 0x4b4000011b1b7423 */ /* 0x000fe2000000405c */
[----:B------:R-:W-:-:S02]  /*df20*/  FFMA R132, R108, R43, R132 ;  /* 0x0000002b6c847223 */ /* 0x000fc40000000084 */
[----:B------:R-:W4:Y:S01]  /*df30*/  LDS.128 R40, [UR5+0x42e0] ;  /* 0x0042e005ff287984 */ /* 0x000f220008000c00 */
[C---:B------:R-:W-:Y:S01]  /*df40*/  FADD R12, R27.reuse, -12583039 ;  /* 0xcb40007f1b0c7421 */ /* 0x040fe20000000000 */
[----:B------:R-:W-:Y:S01]  /*df50*/  MUFU.EX2 R44, R44 ;  /* 0x0000002c002c7308 */ /* 0x000fe20000000800 */
[----:B------:R-:W-:Y:S02]  /*df60*/  SHF.L.U32 R27, R27, 0x17, RZ ;  /* 0x000000171b1b7819 */ /* 0x000fe400000006ff */
[C---:B------:R-:W-:Y:S01]  /*df70*/  FFMA R12, R15.reuse, 1.4426950216293334961, -R12 ;  /* 0x3fb8aa3b0f0c7823 */ /* 0x040fe2000000080c */
[C---:B--2---:R-:W-:Y:S01]  /*df80*/  FFMA R93, R108.reuse, R32, R93 ;  /* 0x000000206c5d7223 */ /* 0x044fe2000000005d */
[C---:B------:R-:W-:Y:S02]  /*df90*/  FFMA R144, R108.reuse, R33, R144 ;  /* 0x000000216c907223 */ /* 0x040fe40000000090 */
[----:B------:R-:W-:Y:S01]  /*dfa0*/  FFMA R46, R15, 1.925963033500011079e-08, R12 ;  /* 0x32a570600f2e7823 */ /* 0x000fe2000000000c */
[C---:B------:R-:W-:Y:S01]  /*dfb0*/  FFMA R51, R108.reuse, R34, R51 ;  /* 0x000000226c337223 */ /* 0x040fe20000000033 */
[----:B------:R-:W2:Y:S01]  /*dfc0*/  LDS.128 R12, [UR5+0x42f0] ;  /* 0x0042f005ff0c7984 */ /* 0x000ea20008000c00 */
[----:B------:R-:W-:-:S03]  /*dfd0*/  FFMA R146, R108, R35, R146 ;  /* 0x000000236c927223 */ /* 0x000fc60000000092 */
[----:B------:R-:W5:Y:S01]  /*dfe0*/  LDS.128 R32, [UR5+0x4370] ;  /* 0x00437005ff207984 */ /* 0x000f620008000c00 */
[----:B------:R-:W3:Y:S01]  /*dff0*/  MUFU.EX2 R46, R46 ;  /* 0x0000002e002e7308 */ /* 0x000ee20000000800 */
        /* <DEDUP_REMOVED lines=8> */
[C---:B------:R-:W-:Y:S01]  /*e080*/  FFMA R116, R108.reuse, R7, R116 ;  /* 0x000000076c747223 */ /* 0x040fe20000000074 */
[C---:B---3--:R-:W-:Y:S01]  /*e090*/  FFMA R47, R108.reuse, R8, R47 ;  /* 0x000000086c2f7223 */ /* 0x048fe2000000002f */
[----:B------:R-:W1:Y:S01]  /*e0a0*/  LDS.128 R4, [UR5+0x4300] ;  /* 0x00430005ff047984 */ /* 0x000e620008000c00 */
[C---:B------:R-:W-:Y:S01]  /*e0b0*/  FFMA R134, R108.reuse, R9, R134 ;  /* 0x000000096c867223 */ /* 0x040fe20000000086 */
[C---:B------:R-:W-:Y:S01]  /*e0c0*/  FFMA R45, R108.reuse, R10, R45 ;  /* 0x0000000a6c2d7223 */ /* 0x040fe2000000002d */
[C---:B------:R-:W-:Y:S01]  /*e0d0*/  FFMA R50, R108.reuse, R11, R50 ;  /* 0x0000000b6c327223 */ /* 0x040fe20000000032 */
[----:B------:R-:W-:Y:S01]  /*e0e0*/  FMUL R27, R27, R46 ;  /* 0x0000002e1b1b7220 */ /* 0x000fe20000400000 */
[----:B------:R-:W3:Y:S01]  /*e0f0*/  LDS.128 R8, [UR5+0x4320] ;  /* 0x00432005ff087984 */ /* 0x000ee20008000c00 */
[C---:B----4-:R-:W-:Y:S01]  /*e100*/  FFMA R97, R108.reuse, R40, R97 ;  /* 0x000000286c617223 */ /* 0x050fe20000000061 */
[C---:B------:R-:W-:Y:S01]  /*e110*/  FFMA R136, R108.reuse, R41, R136 ;  /* 0x000000296c887223 */ /* 0x040fe20000000088 */
[C---:B------:R-:W-:Y:S01]  /*e120*/  FFMA R107, R108.reuse, R42, R107 ;  /* 0x0000002a6c6b7223 */ /* 0x040fe2000000006b */
[----:B------:R-:W-:-:S02]  /*e130*/  FFMA R140, R108, R43, R140 ;  /* 0x0000002b6c8c7223 */ /* 0x000fc4000000008c */
[----:B------:R-:W4:Y:S01]  /*e140*/  LDS.128 R40, [UR5+0x4340] ;  /* 0x00434005ff287984 */ /* 0x000f220008000c00 */
[C---:B--2---:R-:W-:Y:S01]  /*e150*/  FFMA R111, R108.reuse, R12, R111 ;  /* 0x0000000c6c6f7223 */ /* 0x044fe2000000006f */
[C---:B------:R-:W-:Y:S01]  /*e160*/  FFMA R138, R108.reuse, R13, R138 ;  /* 0x0000000d6c8a7223 */ /* 0x040fe2000000008a */
[C---:B------:R-:W-:Y:S01]  /*e170*/  FFMA R115, R108.reuse, R14, R115 ;  /* 0x0000000e6c737223 */ /* 0x040fe20000000073 */
[----:B------:R-:W-:Y:S01]  /*e180*/  FFMA R110, R108, R15, R110 ;  /* 0x0000000f6c6e7223 */ /* 0x000fe2000000006e */
[C---:B-----5:R-:W-:Y:S01]  /*e190*/  FFMA R111, R104.reuse, R32, R111 ;  /* 0x00000020686f7223 */ /* 0x060fe2000000006f */
[----:B------:R-:W2:Y:S01]  /*e1a0*/  LDS.128 R12, [UR5+0x4330] ;  /* 0x00433005ff0c7984 */ /* 0x000ea20008000c00 */
[----:B------:R-:W-:Y:S01]  /*e1b0*/  FFMA R138, R104, R33, R138 ;  /* 0x00000021688a7223 */ /* 0x000fe2000000008a */
[----:B------:R-:W-:Y:S01]  /*e1c0*/  SHF.L.U32 R33, R26, 0x17, RZ ;  /* 0x000000171a217819 */ /* 0x000fe200000006ff */
[C---:B------:R-:W-:Y:S01]  /*e1d0*/  FFMA R115, R104.reuse, R34, R115 ;  /* 0x0000002268737223 */ /* 0x040fe20000000073 */
[----:B------:R-:W-:-:S03]  /*e1e0*/  FFMA R110, R104, R35, R110 ;  /* 0x00000023686e7223 */ /* 0x000fc6000000006e */
[----:B------:R-:W-:Y:S01]  /*e1f0*/  FMUL R26, R33, R44 ;  /* 0x0000002c211a7220 */ /* 0x000fe20000400000 */
        /* <DEDUP_REMOVED lines=10> */
[C---:B---3--:R-:W-:Y:S01]  /*e2a0*/  FFMA R87, R104.reuse, R8, R87 ;  /* 0x0000000868577223 */ /* 0x048fe20000000057 */
[C---:B------:R-:W-:Y:S01]  /*e2b0*/  FFMA R130, R104.reuse, R9, R130 ;  /* 0x0000000968827223 */ /* 0x040fe20000000082 */
[C---:B------:R-:W-:Y:S01]  /*e2c0*/  FFMA R89, R104.reuse, R10, R89 ;  /* 0x0000000a68597223 */ /* 0x040fe20000000059 */
[C---:B------:R-:W-:Y:S02]  /*e2d0*/  FFMA R128, R104.reuse, R11, R128 ;  /* 0x0000000b68807223 */ /* 0x040fe40000000080 */
[----:B------:R-:W3:Y:S01]  /*e2e0*/  LDS.128 R8, [UR5+0x4390] ;  /* 0x00439005ff087984 */ /* 0x000ee20008000c00 */
[----:B----4-:R-:W-:Y:S01]  /*e2f0*/  FFMA R134, R104, R41, R134 ;  /* 0x0000002968867223 */ /* 0x010fe20000000086 */
[----:B------:R-:W-:Y:S01]  /*e300*/  FMUL R41, R106, UR10 ;  /* 0x0000000a6a297c20 */ /* 0x000fe20008400000 */
[C---:B------:R-:W-:Y:S01]  /*e310*/  FFMA R47, R104.reuse, R40, R47 ;  /* 0x00000028682f7223 */ /* 0x040fe2000000002f */
[C---:B------:R-:W-:Y:S01]  /*e320*/  FFMA R45, R104.reuse, R42, R45 ;  /* 0x0000002a682d7223 */ /* 0x040fe2000000002d */
[----:B------:R-:W-:Y:S01]  /*e330*/  FFMA R50, R104, R43, R50 ;  /* 0x0000002b68327223 */ /* 0x000fe20000000032 */
[----:B------:R-:W-:-:S04]  /*e340*/  FFMA.SAT R103, R41, R94, 0.5 ;  /* 0x3f00000029677423 */ /* 0x000fc8000000205e */
[----:B------:R-:W-:Y:S01]  /*e350*/  FFMA.RM R103, R103, R92, 12582913 ;  /* 0x4b40000167677423 */ /* 0x000fe2000000405c */
[C---:B--2---:R-:W-:Y:S01]  /*e360*/  FFMA R85, R104.reuse, R12, R85 ;  /* 0x0000000c68557223 */ /* 0x044fe20000000055 */
[C---:B------:R-:W-:Y:S01]  /*e370*/  FFMA R142, R104.reuse, R13, R142 ;  /* 0x0000000d688e7223 */ /* 0x040fe2000000008e */
[C---:B------:R-:W-:Y:S01]  /*e380*/  FFMA R83, R104.reuse, R14, R83 ;  /* 0x0000000e68537223 */ /* 0x040fe20000000053 */
[C---:B------:R-:W-:Y:S01]  /*e390*/  FFMA R116, R104.reuse, R15, R116 ;  /* 0x0000000f68747223 */ /* 0x040fe20000000074 */
[----:B------:R-:W-:Y:S01]  /*e3a0*/  FADD R32, R103, -12583039 ;  /* 0xcb40007f67207421 */ /* 0x000fe20000000000 */
[----:B------:R-:W2:Y:S01]  /*e3b0*/  LDS.128 R12, [UR5+0x4380] ;  /* 0x00438005ff0c7984 */ /* 0x000ea20008000c00 */
        /* <DEDUP_REMOVED lines=9> */
[C---:B------:R-:W-:Y:S01]  /*e450*/  FFMA R104, R41.reuse, 1.4426950216293334961, -R32 ;  /* 0x3fb8aa3b29687823 */ /* 0x040fe20000000820 */
[----:B------:R-:W1:Y:S01]  /*e460*/  LDS.128 R4, [UR5+0x43a0] ;  /* 0x0043a005ff047984 */ /* 0x000e620008000c00 */
[C---:B---3--:R-:W-:Y:S01]  /*e470*/  FFMA R95, R102.reuse, R8, R95 ;  /* 0x00000008665f7223 */ /* 0x048fe2000000005f */
[C---:B------:R-:W-:Y:S01]  /*e480*/  FFMA R124, R102.reuse, R9, R124 ;  /* 0x00000009667c7223 */ /* 0x040fe2000000007c */
[C---:B------:R-:W-:Y:S01]  /*e490*/  FFMA R91, R102.reuse, R10, R91 ;  /* 0x0000000a665b7223 */ /* 0x040fe2000000005b */
[----:B------:R-:W-:Y:S01]  /*e4a0*/  FFMA R132, R102, R11, R132 ;  /* 0x0000000b66847223 */ /* 0x000fe20000000084 */
[----:B------:R-:W3:Y:S01]  /*e4b0*/  LDS.128 R32, [UR5+0x43c0] ;  /* 0x0043c005ff207984 */ /* 0x000ee20008000c00 */
[----:B------:R-:W-:-:S03]  /*e4c0*/  FFMA R104, R41, 1.925963033500011079e-08, R104 ;  /* 0x32a5706029687823 */ /* 0x000fc60000000068 */
[----:B------:R-:W4:Y:S04]  /*e4d0*/  LDS.128 R8, [UR5+0x43f0] ;  /* 0x0043f005ff087984 */ /* 0x000f280008000c00 */
[----:B------:R-:W5:Y:S01]  /*e4e0*/  LDS.128 R40, [UR5+0x43d0] ;  /* 0x0043d005ff287984 */ /* 0x000f620008000c00 */
[C---:B--2---:R-:W-:Y:S01]  /*e4f0*/  FFMA R101, R102.reuse, R12, R49 ;  /* 0x0000000c66657223 */ /* 0x044fe20000000031 */
[C---:B------:R-:W-:Y:S01]  /*e500*/  FFMA R120, R102.reuse, R13, R120 ;  /* 0x0000000d66787223 */ /* 0x040fe20000000078 */
[C---:B------:R-:W-:Y:S01]  /*e510*/  FFMA R99, R102.reuse, R14, R99 ;  /* 0x0000000e66637223 */ /* 0x040fe20000000063 */
[C---:B------:R-:W-:Y:S01]  /*e520*/  FFMA R126, R102.reuse, R15, R126 ;  /* 0x0000000f667e7223 */ /* 0x040fe2000000007e */
[----:B------:R-:W2:Y:S01]  /*e530*/  MUFU.EX2 R49, R104 ;  /* 0x0000006800317308 */ /* 0x000ea20000000800 */
        /* <DEDUP_REMOVED lines=9> */
[C---:B------:R-:W-:Y:S02]  /*e5d0*/  FFMA R128, R102.reuse, R7, R128 ;  /* 0x0000000766807223 */ /* 0x040fe40000000080 */
[----:B------:R-:W1:Y:S01]  /*e5e0*/  LDS.128 R4, [UR5+0x4400] ;  /* 0x00440005ff047984 */ /* 0x000e620008000c00 */
[C---:B---3--:R-:W-:Y:S01]  /*e5f0*/  FFMA R83, R102.reuse, R32, R47 ;  /* 0x0000002066537223 */ /* 0x048fe2000000002f */
[C---:B------:R-:W-:Y:S01]  /*e600*/  FFMA R109, R102.reuse, R34, R45 ;  /* 0x00000022666d7223 */ /* 0x040fe2000000002d */
[C---:B------:R-:W-:Y:S01]  /*e610*/  FFMA R134, R102.reuse, R33, R134 ;  /* 0x0000002166867223 */ /* 0x040fe20000000086 */
[C---:B----4-:R-:W-:Y:S01]  /*e620*/  FFMA R111, R102.reuse, R8, R111 ;  /* 0x00000008666f7223 */ /* 0x050fe2000000006f */
[----:B------:R-:W-:Y:S01]  /*e630*/  SHF.L.U32 R8, R103, 0x17, RZ ;  /* 0x0000001767087819 */ /* 0x000fe200000006ff */
[----:B------:R-:W3:Y:S01]  /*e640*/  LDS.128 R44, [UR5+0x4430] ;  /* 0x00443005ff2c7984 */ /* 0x000ee20008000c00 */
[C---:B------:R-:W-:Y:S01]  /*e650*/  FFMA R50, R102.reuse, R35, R50 ;  /* 0x0000002366327223 */ /* 0x040fe20000000032 */
[C---:B-----5:R-:W-:Y:S01]  /*e660*/  FFMA R93, R102.reuse, R40, R93 ;  /* 0x00000028665d7223 */ /* 0x060fe2000000005d */
[C---:B------:R-:W-:Y:S01]  /*e670*/  FFMA R144, R102.reuse, R41, R144 ;  /* 0x0000002966907223 */ /* 0x040fe20000000090 */
[C---:B------:R-:W-:Y:S01]  /*e680*/  FFMA R51, R102.reuse, R42, R51 ;  /* 0x0000002a66337223 */ /* 0x040fe20000000033 */
[C---:B------:R-:W-:Y:S01]  /*e690*/  FFMA R146, R102.reuse, R43, R146 ;  /* 0x0000002b66927223 */ /* 0x040fe20000000092 */
[C---:B------:R-:W-:Y:S01]  /*e6a0*/  FFMA R138, R102.reuse, R9, R138 ;  /* 0x00000009668a7223 */ /* 0x040fe2000000008a */
[C---:B------:R-:W-:Y:S01]  /*e6b0*/  FFMA R115, R102.reuse, R10, R115 ;  /* 0x0000000a66737223 */ /* 0x040fe20000000073 */
[----:B------:R-:W-:Y:S01]  /*e6c0*/  FADD R103, R81, R102 ;  /* 0x0000006651677221 */ /* 0x000fe20000000000 */
[----:B------:R-:W-:Y:S01]  /*e6d0*/  FFMA R113, R102, R11, R110 ;  /* 0x0000000b66717223 */ /* 0x000fe2000000006e */
[----:B--2---:R-:W-:Y:S01]  /*e6e0*/  FMUL R49, R8, R49 ;  /* 0x0000003108317220 */ /* 0x004fe20000400000 */
[----:B------:R-:W2:Y:S01]  /*e6f0*/  LDS.128 R40, [UR5+0x4420] ;  /* 0x00442005ff287984 */ /* 0x000ea20008000c00 */
[C---:B------:R-:W-:Y:S01]  /*e700*/  FFMA R97, R102.reuse, R12, R97 ;  /* 0x0000000c66617223 */ /* 0x040fe20000000061 */
[C---:B------:R-:W-:Y:S01]  /*e710*/  FFMA R136, R102.reuse, R13, R136 ;  /* 0x0000000d66887223 */ /* 0x040fe20000000088 */
[C---:B------:R-:W-:Y:S01]  /*e720*/  FFMA R107, R102.reuse, R14, R107 ;  /* 0x0000000e666b7223 */ /* 0x040fe2000000006b */
[----:B------:R-:W-:Y:S01]  /*e730*/  FFMA R140, R102, R15, R140 ;  /* 0x0000000f668c7223 */ /* 0x000fe2000000008c */
[----:B------:R-:W4:Y:S01]  /*e740*/  LDS.128 R32, [UR5+0x4440] ;  /* 0x00444005ff207984 */ /* 0x000f220008000c00 */
[----:B------:R-:W-:-:S03]  /*e750*/  FMUL R81, R100, UR10 ;  /* 0x0000000a64517c20 */ /* 0x000fc60008400000 */
[----:B------:R-:W5:Y:S04]  /*e760*/  LDS.128 R12, [UR5+0x4450] ;  /* 0x00445005ff0c7984 */ /* 0x000f680008000c00 */
[----:B------:R-:W5:Y:S01]  /*e770*/  LDS.128 R8, [UR5+0x4470] ;  /* 0x00447005ff087984 */ /* 0x000f620008000c00 */
        /* <DEDUP_REMOVED lines=13> */
[----:B------:R-:W-:Y:S01]  /*e850*/  FFMA R116, R96, R47, R116 ;  /* 0x0000002f60747223 */ /* 0x000fe20000000074 */
[----:B------:R-:W-:-:S04]  /*e860*/  FADD R46, R103, R96 ;  /* 0x00000060672e7221 */ /* 0x000fc80000000000 */
[----:B------:R-:W-:Y:S01]  /*e870*/  FADD R101, R46, R63 ;  /* 0x0000003f2e657221 */ /* 0x000fe20000000000 */
[C---:B--2---:R-:W-:Y:S01]  /*e880*/  FFMA R87, R96.reuse, R40, R87 ;  /* 0x0000002860577223 */ /* 0x044fe20000000057 */
[C---:B------:R-:W-:Y:S01]  /*e890*/  FFMA R130, R96.reuse, R41, R130 ;  /* 0x0000002960827223 */ /* 0x040fe20000000082 */
[C---:B------:R-:W-:Y:S01]  /*e8a0*/  FFMA R89, R96.reuse, R42, R89 ;  /* 0x0000002a60597223 */ /* 0x040fe20000000059 */
[C---:B------:R-:W-:Y:S01]  /*e8b0*/  FFMA R128, R96.reuse, R43, R128 ;  /* 0x0000002b60807223 */ /* 0x040fe20000000080 */
[----:B------:R-:W-:Y:S01]  /*e8c0*/  FADD R100, R101, R62 ;  /* 0x0000003e65647221 */ /* 0x000fe20000000000 */
[C---:B----4-:R-:W-:Y:S01]  /*e8d0*/  FFMA R83, R96.reuse, R32, R83 ;  /* 0x0000002060537223 */ /* 0x050fe20000000053 */
[C---:B------:R-:W-:Y:S01]  /*e8e0*/  FFMA R134, R96.reuse, R33, R134 ;  /* 0x0000002160867223 */ /* 0x040fe20000000086 */
[C---:B------:R-:W-:Y:S01]  /*e8f0*/  FFMA R109, R96.reuse, R34, R109 ;  /* 0x00000022606d7223 */ /* 0x040fe2000000006d */
[C---:B------:R-:W-:Y:S01]  /*e900*/  FFMA R44, R96.reuse, R35, R50 ;  /* 0x00000023602c7223 */ /* 0x040fe20000000032 */
[----:B-----5:R-:W-:Y:S01]  /*e910*/  FFMA R45, R96, R14, R51 ;  /* 0x0000000e602d7223 */ /* 0x020fe20000000033 */
[----:B------:R-:W-:Y:S01]  /*e920*/  FMUL R51, R98, UR10 ;  /* 0x0000000a62337c20 */ /* 0x000fe20008400000 */
[C---:B------:R-:W-:Y:S01]  /*e930*/  FFMA R93, R96.reuse, R12, R93 ;  /* 0x0000000c605d7223 */ /* 0x040fe2000000005d */
[C---:B------:R-:W-:Y:S01]  /*e940*/  FFMA R144, R96.reuse, R13, R144 ;  /* 0x0000000d60907223 */ /* 0x040fe20000000090 */
[C---:B------:R-:W-:Y:S01]  /*e950*/  FFMA R146, R96.reuse, R15, R146 ;  /* 0x0000000f60927223 */ /* 0x040fe20000000092 */
[C---:B------:R-:W-:Y:S01]  /*e960*/  FFMA R111, R96.reuse, R8, R111 ;  /* 0x00000008606f7223 */ /* 0x040fe2000000006f */
[C---:B------:R-:W-:Y:S01]  /*e970*/  FFMA R138, R96.reuse, R9, R138 ;  /* 0x00000009608a7223 */ /* 0x040fe2000000008a */
[----:B------:R-:W-:Y:S01]  /*e980*/  FFMA R115, R96, R10, R115 ;  /* 0x0000000a60737223 */ /* 0x000fe20000000073 */
[----:B------:R-:W-:Y:S01]  /*e990*/  FFMA.SAT R9, R51, R94, 0.5 ;  /* 0x3f00000033097423 */ /* 0x000fe2000000205e */
[----:B------:R-:W2:Y:S01]  /*e9a0*/  LDS.128 R40, [UR5+0x4490] ;  /* 0x00449005ff287984 */ /* 0x000ea20008000c00 */
[----:B------:R-:W-:Y:S01]  /*e9b0*/  FADD R103, R100, R61 ;  /* 0x0000003d64677221 */ /* 0x000fe20000000000 */
[----:B0-----:R-:W-:Y:S01]  /*e9c0*/  FFMA R47, R63, R16, R102 ;  /* 0x000000103f2f7223 */ /* 0x001fe20000000066 */
[----:B------:R-:W-:Y:S01]  /*e9d0*/  FFMA.RM R50, R9, R92, 12582913 ;  /* 0x4b40000109327423 */ /* 0x000fe2000000405c */
[----:B------:R-:W0:Y:S01]  /*e9e0*/  LDS.128 R32, [UR5+0x44a0] ;  /* 0x0044a005ff207984 */ /* 0x000e220008000c00 */
[C---:B------:R-:W-:Y:S01]  /*e9f0*/  FFMA R120, R63.reuse, R17, R120 ;  /* 0x000000113f787223 */ /* 0x040fe20000000078 */
[C---:B------:R-:W-:Y:S01]  /*ea00*/  FFMA R99, R63.reuse, R18, R99 ;  /* 0x000000123f637223 */ /* 0x040fe20000000063 */
[----:B------:R-:W-:Y:S01]  /*ea10*/  FFMA R126, R63, R19, R126 ;  /* 0x000000133f7e7223 */ /* 0x000fe2000000007e */
[----:B------:R-:W3:Y:S01]  /*ea20*/  LDS.128 R12, [UR5+0x44b0] ;  /* 0x0044b005ff0c7984 */ /* 0x000ee20008000c00 */
[----:B------:R-:W-:Y:S01]  /*ea30*/  FADD R103, R103, R60 ;  /* 0x0000003c67677221 */ /* 0x000fe20000000000 */
[C---:B-1----:R-:W-:Y:S01]  /*ea40*/  FFMA R97, R96.reuse, R4, R97 ;  /* 0x0000000460617223 */ /* 0x042fe20000000061 */
[C---:B------:R-:W-:Y:S01]  /*ea50*/  FFMA R136, R96.reuse, R5, R136 ;  /* 0x0000000560887223 */ /* 0x040fe20000000088 */
[C---:B------:R-:W-:Y:S01]  /*ea60*/  FFMA R107, R96.reuse, R6, R107 ;  /* 0x00000006606b7223 */ /* 0x040fe2000000006b */
[C---:B------:R-:W-:Y:S01]  /*ea70*/  FFMA R140, R96.reuse, R7, R140 ;  /* 0x00000007608c7223 */ /* 0x040fe2000000008c */
[----:B------:R-:W-:Y:S01]  /*ea80*/  FFMA R96, R96, R11, R113 ;  /* 0x0000000b60607223 */ /* 0x000fe20000000071 */
[----:B------:R-:W-:Y:S01]  /*ea90*/  FFMA.SAT R11, R81, R94, 0.5 ;  /* 0x3f000000510b7423 */ /* 0x000fe2000000205e */
[----:B------:R-:W1:Y:S01]  /*eaa0*/  LDS.128 R4, [UR5+0x44c0] ;  /* 0x0044c005ff047984 */ /* 0x000e620008000c00 */
[----:B------:R-:W-:-:S02]  /*eab0*/  FADD R103, R103, R90 ;  /* 0x0000005a67677221 */ /* 0x000fc40000000000 */
[----:B------:R-:W-:Y:S01]  /*eac0*/  FFMA.RM R92, R11, R92, 12582913 ;  /* 0x4b4000010b5c7423 */ /* 0x000fe2000000405c */
[----:B------:R-:W4:Y:S01]  /*ead0*/  LDS.128 R16, [UR5+0x44e0] ;  /* 0x0044e005ff107984 */ /* 0x000f220008000c00 */
[----:B------:R-:W-:-:S03]  /*eae0*/  FADD R103, R103, R88 ;  /* 0x0000005867677221 */ /* 0x000fc60000000000 */
[----:B------:R-:W5:Y:S01]  /*eaf0*/  LDS.128 R8, [UR5+0x44d0] ;  /* 0x0044d005ff087984 */ /* 0x000f620008000c00 */
[C---:B--2---:R-:W-:Y:S01]  /*eb00*/  FFMA R95, R63.reuse, R40, R95 ;  /* 0x000000283f5f7223 */ /* 0x044fe2000000005f */
[C---:B------:R-:W-:Y:S01]  /*eb10*/  FFMA R124, R63.reuse, R41, R124 ;  /* 0x000000293f7c7223 */ /* 0x040fe2000000007c */
[C---:B------:R-:W-:Y:S01]  /*eb20*/  FFMA R91, R63.reuse, R42, R91 ;  /* 0x0000002a3f5b7223 */ /* 0x040fe2000000005b */
[C---:B------:R-:W-:Y:S01]  /*eb30*/  FFMA R132, R63.reuse, R43, R132 ;  /* 0x0000002b3f847223 */ /* 0x040fe20000000084 */
[C---:B0-----:R-:W-:Y:S01]  /*eb40*/  FFMA R87, R63.reuse, R32, R87 ;  /* 0x000000203f577223 */ /* 0x041fe20000000057 */
[C---:B------:R-:W-:Y:S01]  /*eb50*/  FFMA R130, R63.reuse, R33, R130 ;  /* 0x000000213f827223 */ /* 0x040fe20000000082 */
[C---:B------:R-:W-:Y:S01]  /*eb60*/  FFMA R89, R63.reuse, R34, R89 ;  /* 0x000000223f597223 */ /* 0x040fe20000000059 */
[C---:B------:R-:W-:Y:S01]  /*eb70*/  FFMA R128, R63.reuse, R35, R128 ;  /* 0x000000233f807223 */ /* 0x040fe20000000080 */
[C---:B---3--:R-:W-:Y:S01]  /*eb80*/  FFMA R85, R63.reuse, R12, R85 ;  /* 0x0000000c3f557223 */ /* 0x048fe20000000055 */
[C---:B------:R-:W-:Y:S01]  /*eb90*/  FFMA R142, R63.reuse, R13, R142 ;  /* 0x0000000d3f8e7223 */ /* 0x040fe2000000008e */
[C---:B------:R-:W-:Y:S01]  /*eba0*/  FFMA R105, R63.reuse, R14, R105 ;  /* 0x0000000e3f697223 */ /* 0x040fe20000000069 */
[C---:B------:R-:W-:Y:S01]  /*ebb0*/  FFMA R116, R63.reuse, R15, R116 ;  /* 0x0000000f3f747223 */ /* 0x040fe20000000074 */
[----:B------:R-:W0:Y:S01]  /*ebc0*/  LDS.128 R40, [UR5+0x44f0] ;  /* 0x0044f005ff287984 */ /* 0x000e220008000c00 */
[C---:B-1----:R-:W-:Y:S01]  /*ebd0*/  FFMA R83, R63.reuse, R4, R83 ;  /* 0x000000043f537223 */ /* 0x042fe20000000053 */
[C---:B------:R-:W-:Y:S01]  /*ebe0*/  FFMA R134, R63.reuse, R5, R134 ;  /* 0x000000053f867223 */ /* 0x040fe20000000086 */
[C---:B------:R-:W-:Y:S01]  /*ebf0*/  FFMA R109, R63.reuse, R6, R109 ;  /* 0x000000063f6d7223 */ /* 0x040fe2000000006d */
[C---:B------:R-:W-:Y:S01]  /*ec00*/  FFMA R44, R63.reuse, R7, R44 ;  /* 0x000000073f2c7223 */ /* 0x040fe2000000002c */
[----:B------:R-:W1:Y:S01]  /*ec10*/  LDS.128 R32, [UR5+0x4500] ;  /* 0x00450005ff207984 */ /* 0x000e620008000c00 */
[C---:B----4-:R-:W-:Y:S01]  /*ec20*/  FFMA R97, R63.reuse, R16, R97 ;  /* 0x000000103f617223 */ /* 0x050fe20000000061 */
[C---:B------:R-:W-:Y:S01]  /*ec30*/  FFMA R136, R63.reuse, R17, R136 ;  /* 0x000000113f887223 */ /* 0x040fe20000000088 */
[C---:B------:R-:W-:Y:S01]  /*ec40*/  FFMA R107, R63.reuse, R18, R107 ;  /* 0x000000123f6b7223 */ /* 0x040fe2000000006b */
[C---:B-----5:R-:W-:Y:S01]  /*ec50*/  FFMA R93, R63.reuse, R8, R93 ;  /* 0x000000083f5d7223 */ /* 0x060fe2000000005d */
[C---:B------:R-:W-:Y:S01]  /*ec60*/  FFMA R144, R63.reuse, R9, R144 ;  /* 0x000000093f907223 */ /* 0x040fe20000000090 */
[C---:B------:R-:W-:Y:S01]  /*ec70*/  FFMA R45, R63.reuse, R10, R45 ;  /* 0x0000000a3f2d7223 */ /* 0x040fe2000000002d */
[C---:B------:R-:W-:Y:S01]  /*ec80*/  FFMA R146, R63.reuse, R11, R146 ;  /* 0x0000000b3f927223 */ /* 0x040fe20000000092 */
[----:B------:R-:W2:Y:S01]  /*ec90*/  LDS.128 R12, [UR5+0x4510] ;  /* 0x00451005ff0c7984 */ /* 0x000ea20008000c00 */
[----:B------:R-:W-:-:S03]  /*eca0*/  FFMA R140, R63, R19, R140 ;  /* 0x000000133f8c7223 */ /* 0x000fc6000000008c */
[----:B------:R-:W3:Y:S04]  /*ecb0*/  LDS.128 R8, [UR5+0x4530] ;  /* 0x00453005ff087984 */ /* 0x000ee80008000c00 */
[----:B------:R-:W4:Y:S04]  /*ecc0*/  LDS.128 R4, [UR5+0x4520] ;  /* 0x00452005ff047984 */ /* 0x000f280008000c00 */
        /* <DEDUP_REMOVED lines=11> */
[C---:B--2---:R-:W-:Y:S01]  /*ed80*/  FFMA R95, R62.reuse, R12, R95 ;  /* 0x0000000c3e5f7223 */ /* 0x044fe2000000005f */
[C---:B------:R-:W-:Y:S01]  /*ed90*/  FFMA R124, R62.reuse, R13, R124 ;  /* 0x0000000d3e7c7223 */ /* 0x040fe2000000007c */
[C---:B------:R-:W-:Y:S01]  /*eda0*/  FFMA R91, R62.reuse, R14, R91 ;  /* 0x0000000e3e5b7223 */ /* 0x040fe2000000005b */
[C---:B------:R-:W-:Y:S01]  /*edb0*/  FFMA R132, R62.reuse, R15, R132 ;  /* 0x0000000f3e847223 */ /* 0x040fe20000000084 */
[C---:B---3--:R-:W-:Y:S01]  /*edc0*/  FFMA R85, R62.reuse, R8, R85 ;  /* 0x000000083e557223 */ /* 0x048fe20000000055 */
[C---:B------:R-:W-:Y:S01]  /*edd0*/  FFMA R142, R62.reuse, R9, R142 ;  /* 0x000000093e8e7223 */ /* 0x040fe2000000008e */
[C---:B------:R-:W-:Y:S01]  /*ede0*/  FFMA R105, R62.reuse, R10, R105 ;  /* 0x0000000a3e697223 */ /* 0x040fe20000000069 */
[C---:B------:R-:W-:Y:S01]  /*edf0*/  FFMA R116, R62.reuse, R11, R116 ;  /* 0x0000000b3e747223 */ /* 0x040fe20000000074 */
[C---:B----4-:R-:W-:Y:S01]  /*ee00*/  FFMA R87, R62.reuse, R4, R87 ;  /* 0x000000043e577223 */ /* 0x050fe20000000057 */
[----:B------:R-:W2:Y:S01]  /*ee10*/  LDS.128 R8, [UR5+0x4590] ;  /* 0x00459005ff087984 */ /* 0x000ea20008000c00 */
[C---:B------:R-:W-:Y:S01]  /*ee20*/  FFMA R130, R62.reuse, R5, R130 ;  /* 0x000000053e827223 */ /* 0x040fe20000000082 */
[C---:B------:R-:W-:Y:S01]  /*ee30*/  FFMA R89, R62.reuse, R6, R89 ;  /* 0x000000063e597223 */ /* 0x040fe20000000059 */
[C---:B------:R-:W-:Y:S01]  /*ee40*/  FFMA R128, R62.reuse, R7, R128 ;  /* 0x000000073e807223 */ /* 0x040fe20000000080 */
[----:B------:R-:W3:Y:S01]  /*ee50*/  LDS.128 R12, [UR5+0x4570] ;  /* 0x00457005ff0c7984 */ /* 0x000ee20008000c00 */
[C---:B-----5:R-:W-:Y:S01]  /*ee60*/  FFMA R83, R62.reuse, R16, R83 ;  /* 0x000000103e537223 */ /* 0x060fe20000000053 */
[C---:B------:R-:W-:Y:S01]  /*ee70*/  FFMA R134, R62.reuse, R17, R134 ;  /* 0x000000113e867223 */ /* 0x040fe20000000086 */
[C---:B------:R-:W-:Y:S01]  /*ee80*/  FFMA R109, R62.reuse, R18, R109 ;  /* 0x000000123e6d7223 */ /* 0x040fe2000000006d */
[----:B------:R-:W4:Y:S01]  /*ee90*/  LDS.128 R4, [UR5+0x4580] ;  /* 0x00458005ff047984 */ /* 0x000f220008000c00 */
[----:B------:R-:W-:-:S03]  /*eea0*/  FFMA R98, R62, R19, R44 ;  /* 0x000000133e627223 */ /* 0x000fc6000000002c */
[----:B------:R-:W5:Y:S01]  /*eeb0*/  LDS.128 R16, [UR5+0x45a0] ;  /* 0x0045a005ff107984 */ /* 0x000f620008000c00 */
[C---:B0-----:R-:W-:Y:S01]  /*eec0*/  FFMA R93, R62.reuse, R40, R93 ;  /* 0x000000283e5d7223 */ /* 0x041fe2000000005d */
        /* <DEDUP_REMOVED lines=8> */
[----:B------:R-:W1:Y:S04]  /*ef50*/  LDS.128 R40, [UR5+0x45d0] ;  /* 0x0045d005ff287984 */ /* 0x000e680008000c00 */
[----:B------:R-:W1:Y:S01]  /*ef60*/  LDS.128 R32, [UR5+0x45c0] ;  /* 0x0045c005ff207984 */ /* 0x000e620008000c00 */
[C---:B--2---:R-:W-:Y:S01]  /*ef70*/  FFMA R95, R61.reuse, R8, R95 ;  /* 0x000000083d5f7223 */ /* 0x044fe2000000005f */
[C---:B------:R-:W-:Y:S01]  /*ef80*/  FFMA R124, R61.reuse, R9, R124 ;  /* 0x000000093d7c7223 */ /* 0x040fe2000000007c */
[C---:B------:R-:W-:Y:S01]  /*ef90*/  FFMA R91, R61.reuse, R10, R91 ;  /* 0x0000000a3d5b7223 */ /* 0x040fe2000000005b */
[C---:B------:R-:W-:Y:S01]  /*efa0*/  FFMA R132, R61.reuse, R11, R132 ;  /* 0x0000000b3d847223 */ /* 0x040fe20000000084 */
[C---:B---3--:R-:W-:Y:S01]  /*efb0*/  FFMA R111, R62.reuse, R12, R111 ;  /* 0x0000000c3e6f7223 */ /* 0x048fe2000000006f */
[----:B------:R-:W2:Y:S01]  /*efc0*/  LDS.128 R8, [UR5+0x4600] ;  /* 0x00460005ff087984 */ /* 0x000ea20008000c00 */
[C---:B------:R-:W-:Y:S01]  /*efd0*/  FFMA R138, R62.reuse, R13, R138 ;  /* 0x0000000d3e8a7223 */ /* 0x040fe2000000008a */
[C---:B------:R-:W-:Y:S01]  /*efe0*/  FFMA R115, R62.reuse, R14, R115 ;  /* 0x0000000e3e737223 */ /* 0x040fe20000000073 */
[----:B------:R-:W-:Y:S01]  /*eff0*/  FFMA R96, R62, R15, R96 ;  /* 0x0000000f3e607223 */ /* 0x000fe20000000060 */
[C---:B----4-:R-:W-:Y:S01]  /*f000*/  FFMA R101, R61.reuse, R4, R94 ;  /* 0x000000043d657223 */ /* 0x050fe2000000005e */
        /* <DEDUP_REMOVED lines=19> */
[C---:B------:R-:W-:Y:S01]  /*f140*/  FFMA R83, R61.reuse, R32, R83 ;  /* 0x000000203d537223 */ /* 0x040fe20000000053 */
[C---:B------:R-:W-:Y:S01]  /*f150*/  FFMA R134, R61.reuse, R33, R134 ;  /* 0x000000213d867223 */ /* 0x040fe20000000086 */
[C---:B------:R-:W-:Y:S01]  /*f160*/  FFMA R109, R61.reuse, R34, R109 ;  /* 0x000000223d6d7223 */ /* 0x040fe2000000006d */
[----:B------:R-:W-:Y:S01]  /*f170*/  FFMA R98, R61, R35, R98 ;  /* 0x000000233d627223 */ /* 0x000fe20000000062 */
[----:B------:R-:W1:Y:S04]  /*f180*/  LDS.128 R40, [UR5+0x4660] ;  /* 0x00466005ff287984 */ /* 0x000e680008000c00 */
[----:B------:R-:W1:Y:S01]  /*f190*/  LDS.128 R32, [UR5+0x4620] ;  /* 0x00462005ff207984 */ /* 0x000e620008000c00 */
[C---:B--2---:R-:W-:Y:S01]  /*f1a0*/  FFMA R101, R60.reuse, R8, R101 ;  /* 0x000000083c657223 */ /* 0x044fe20000000065 */
[C---:B------:R-:W-:Y:S01]  /*f1b0*/  FFMA R120, R60.reuse, R9, R120 ;  /* 0x000000093c787223 */ /* 0x040fe20000000078 */
[C---:B------:R-:W-:Y:S01]  /*f1c0*/  FFMA R99, R60.reuse, R10, R99 ;  /* 0x0000000a3c637223 */ /* 0x040fe20000000063 */
[----:B------:R-:W-:-:S02]  /*f1d0*/  FFMA R126, R60, R11, R126 ;  /* 0x0000000b3c7e7223 */ /* 0x000fc4000000007e */
[----:B------:R-:W2:Y:S01]  /*f1e0*/  LDS.128 R8, [UR5+0x4670] ;  /* 0x00467005ff087984 */ /* 0x000ea20008000c00 */
[C---:B---3--:R-:W-:Y:S01]  /*f1f0*/  FFMA R111, R61.reuse, R12, R111 ;  /* 0x0000000c3d6f7223 */ /* 0x048fe2000000006f */
[C---:B------:R-:W-:Y:S01]  /*f200*/  FFMA R138, R61.reuse, R13, R138 ;  /* 0x0000000d3d8a7223 */ /* 0x040fe2000000008a */
[C---:B------:R-:W-:Y:S01]  /*f210*/  FFMA R115, R61.reuse, R14, R115 ;  /* 0x0000000e3d737223 */ /* 0x040fe20000000073 */
[C---:B----4-:R-:W-:Y:S01]  /*f220*/  FFMA R97, R61.reuse, R4, R97 ;  /* 0x000000043d617223 */ /* 0x050fe20000000061 */
[C---:B------:R-:W-:Y:S01]  /*f230*/  FFMA R136, R61.reuse, R5, R136 ;  /* 0x000000053d887223 */ /* 0x040fe20000000088 */
[C---:B------:R-:W-:Y:S01]  /*f240*/  FFMA R107, R61.reuse, R6, R107 ;  /* 0x000000063d6b7223 */ /* 0x040fe2000000006b */
[C---:B------:R-:W-:Y:S01]  /*f250*/  FFMA R140, R61.reuse, R7, R140 ;  /* 0x000000073d8c7223 */ /* 0x040fe2000000008c */
[----:B------:R-:W-:Y:S01]  /*f260*/  FFMA R61, R61, R15, R96 ;  /* 0x0000000f3d3d7223 */ /* 0x000fe20000000060 */
[----:B------:R-:W3:Y:S01]  /*f270*/  LDS.128 R4, [UR5+0x4640] ;  /* 0x00464005ff047984 */ /* 0x000ee20008000c00 */
[C---:B-----5:R-:W-:Y:S01]  /*f280*/  FFMA R95, R60.reuse, R16, R95 ;  /* 0x000000103c5f7223 */ /* 0x060fe2000000005f */
[C---:B------:R-:W-:Y:S01]  /*f290*/  FFMA R124, R60.reuse, R17, R124 ;  /* 0x000000113c7c7223 */ /* 0x040fe2000000007c */
[C---:B------:R-:W-:Y:S01]  /*f2a0*/  FFMA R91, R60.reuse, R18, R91 ;  /* 0x000000123c5b7223 */ /* 0x040fe2000000005b */
[----:B------:R-:W4:Y:S01]  /*f2b0*/  LDS.128 R12, [UR5+0x4650] ;  /* 0x00465005ff0c7984 */ /* 0x000f220008000c00 */
[C---:B------:R-:W-:Y:S01]  /*f2c0*/  FFMA R132, R60.reuse, R19, R132 ;  /* 0x000000133c847223 */ /* 0x040fe20000000084 */
[----:B0-----:R-:W-:-:S02]  /*f2d0*/  FFMA R85, R60, R44, R85 ;  /* 0x0000002c3c557223 */ /* 0x001fc40000000055 */
[----:B------:R-:W0:Y:S01]  /*f2e0*/  LDS.128 R16, [UR5+0x4680] ;  /* 0x00468005ff107984 */ /* 0x000e220008000c00 */
[C---:B------:R-:W-:Y:S01]  /*f2f0*/  FFMA R142, R60.reuse, R45, R142 ;  /* 0x0000002d3c8e7223 */ /* 0x040fe2000000008e */
[C---:B------:R-:W-:Y:S01]  /*f300*/  FFMA R105, R60.reuse, R46, R105 ;  /* 0x0000002e3c697223 */ /* 0x040fe20000000069 */
[C---:B------:R-:W-:Y:S02]  /*f310*/  FFMA R116, R60.reuse, R47, R116 ;  /* 0x0000002f3c747223 */ /* 0x040fe40000000074 */
[----:B------:R-:W5:Y:S01]  /*f320*/  LDS.128 R44, [UR5+0x46b0] ;  /* 0x0046b005ff2c7984 */ /* 0x000f620008000c00 */
[C---:B-1----:R-:W-:Y:S01]  /*f330*/  FFMA R97, R60.reuse, R40, R97 ;  /* 0x000000283c617223 */ /* 0x042fe20000000061 */
[C---:B------:R-:W-:Y:S01]  /*f340*/  FFMA R136, R60.reuse, R41, R136 ;  /* 0x000000293c887223 */ /* 0x040fe20000000088 */
[C---:B------:R-:W-:Y:S01]  /*f350*/  FFMA R107, R60.reuse, R42, R107 ;  /* 0x0000002a3c6b7223 */ /* 0x040fe2000000006b */
[C---:B------:R-:W-:Y:S01]  /*f360*/  FFMA R140, R60.reuse, R43, R140 ;  /* 0x0000002b3c8c7223 */ /* 0x040fe2000000008c */
[C---:B------:R-:W-:Y:S01]  /*f370*/  FFMA R87, R60.reuse, R32, R87 ;  /* 0x000000203c577223 */ /* 0x040fe20000000057 */
[C---:B------:R-:W-:Y:S01]  /*f380*/  FFMA R130, R60.reuse, R33, R130 ;  /* 0x000000213c827223 */ /* 0x040fe20000000082 */
[C---:B------:R-:W-:Y:S01]  /*f390*/  FFMA R89, R60.reuse, R34, R89 ;  /* 0x000000223c597223 */ /* 0x040fe20000000059 */
[C---:B------:R-:W-:Y:S01]  /*f3a0*/  FFMA R128, R60.reuse, R35, R128 ;  /* 0x000000233c807223 */ /* 0x040fe20000000080 */
[----:B------:R-:W1:Y:S01]  /*f3b0*/  LDS.128 R40, [UR5+0x46c0] ;  /* 0x0046c005ff287984 */ /* 0x000e620008000c00 */
[C---:B--2---:R-:W-:Y:S01]  /*f3c0*/  FFMA R111, R60.reuse, R8, R111 ;  /* 0x000000083c6f7223 */ /* 0x044fe2000000006f */
[----:B------:R-:W-:Y:S01]  /*f3d0*/  FFMA R115, R60, R10, R115 ;  /* 0x0000000a3c737223 */ /* 0x000fe20000000073 */
[----:B------:R-:W-:Y:S01]  /*f3e0*/  FADD R8, R50, -12583039 ;  /* 0xcb40007f32087421 */ /* 0x000fe20000000000 */
[----:B------:R-:W-:Y:S01]  /*f3f0*/  FADD R10, R92, -12583039 ;  /* 0xcb40007f5c0a7421 */ /* 0x000fe20000000000 */
[C---:B------:R-:W-:Y:S01]  /*f400*/  FFMA R138, R60.reuse, R9, R138 ;  /* 0x000000093c8a7223 */ /* 0x040fe2000000008a */
[----:B------:R-:W-:Y:S01]  /*f410*/  FFMA R94, R60, R11, R61 ;  /* 0x0000000b3c5e7223 */ /* 0x000fe2000000003d */
[----:B------:R-:W2:Y:S01]  /*f420*/  LDS.128 R32, [UR5+0x4690] ;  /* 0x00469005ff207984 */ /* 0x000ea20008000c00 */
[----:B------:R-:W-:-:S02]  /*f430*/  SHF.L.U32 R50, R50, 0x17, RZ ;  /* 0x0000001732327819 */ /* 0x000fc400000006ff */
[----:B------:R-:W-:Y:S01]  /*f440*/  SHF.L.U32 R92, R92, 0x17, RZ ;  /* 0x000000175c5c7819 */ /* 0x000fe200000006ff */
[C---:B---3--:R-:W-:Y:S01]  /*f450*/  FFMA R83, R60.reuse, R4, R83 ;  /* 0x000000043c537223 */ /* 0x048fe20000000053 */
[C---:B------:R-:W-:Y:S01]  /*f460*/  FFMA R134, R60.reuse, R5, R134 ;  /* 0x000000053c867223 */ /* 0x040fe20000000086 */
[C---:B------:R-:W-:Y:S01]  /*f470*/  FFMA R109, R60.reuse, R6, R109 ;  /* 0x000000063c6d7223 */ /* 0x040fe2000000006d */
[C---:B------:R-:W-:Y:S01]  /*f480*/  FFMA R98, R60.reuse, R7, R98 ;  /* 0x000000073c627223 */ /* 0x040fe20000000062 */
[C---:B----4-:R-:W-:Y:S01]  /*f490*/  FFMA R93, R60.reuse, R12, R93 ;  /* 0x0000000c3c5d7223 */ /* 0x050fe2000000005d */
[C---:B------:R-:W-:Y:S01]  /*f4a0*/  FFMA R113, R60.reuse, R14, R63 ;  /* 0x0000000e3c717223 */ /* 0x040fe2000000003f */
[----:B------:R-:W-:Y:S01]  /*f4b0*/  FFMA R12, R51, 1.4426950216293334961, -R8 ;  /* 0x3fb8aa3b330c7823 */ /* 0x000fe20000000808 */
[----:B------:R-:W-:Y:S01]  /*f4c0*/  FFMA R14, R81, 1.4426950216293334961, -R10 ;  /* 0x3fb8aa3b510e7823 */ /* 0x000fe2000000080a */
[----:B------:R-:W3:Y:S01]  /*f4d0*/  LDS.128 R4, [UR5+0x46a0] ;  /* 0x0046a005ff047984 */ /* 0x000ee20008000c00 */
[C---:B------:R-:W-:Y:S01]  /*f4e0*/  FFMA R144, R60.reuse, R13, R144 ;  /* 0x0000000d3c907223 */ /* 0x040fe20000000090 */
[----:B------:R-:W-:Y:S01]  /*f4f0*/  FFMA R146, R60, R15, R146 ;  /* 0x0000000f3c927223 */ /* 0x000fe20000000092 */
[----:B------:R-:W-:Y:S01]  /*f500*/  FFMA R51, R51, 1.925963033500011079e-08, R12 ;  /* 0x32a5706033337823 */ /* 0x000fe2000000000c */
[----:B------:R-:W4:Y:S01]  /*f510*/  LDS.128 R8, [UR5+0x46d0] ;  /* 0x0046d005ff087984 */ /* 0x000f220008000c00 */
[----:B------:R-:W-:Y:S01]  /*f520*/  FFMA R81, R81, 1.925963033500011079e-08, R14 ;  /* 0x32a5706051517823 */ /* 0x000fe2000000000e */
[C---:B0-----:R-:W-:Y:S01]  /*f530*/  FFMA R101, R90.reuse, R16, R101 ;  /* 0x000000105a657223 */ /* 0x041fe20000000065 */
[C---:B------:R-:W-:Y:S01]  /*f540*/  FFMA R120, R90.reuse, R17, R120 ;  /* 0x000000115a787223 */ /* 0x040fe20000000078 */
[----:B------:R-:W0:Y:S01]  /*f550*/  LDS.128 R12, [UR5+0x46e0] ;  /* 0x0046e005ff0c7984 */ /* 0x000e220008000c00 */
[C---:B------:R-:W-:Y:S01]  /*f560*/  FFMA R99, R90.reuse, R18, R99 ;  /* 0x000000125a637223 */ /* 0x040fe20000000063 */
[C---:B------:R-:W-:Y:S01]  /*f570*/  FFMA R126, R90.reuse, R19, R126 ;  /* 0x000000135a7e7223 */ /* 0x040fe2000000007e */
[C---:B-----5:R-:W-:Y:S01]  /*f580*/  FFMA R85, R90.reuse, R44, R85 ;  /* 0x0000002c5a557223 */ /* 0x060fe20000000055 */
[----:B------:R-:W5:Y:S01]  /*f590*/  LDS.128 R16, [UR5+0x46f0] ;  /* 0x0046f005ff107984 */ /* 0x000f620008000c00 */
[C---:B------:R-:W-:Y:S01]  /*f5a0*/  FFMA R142, R90.reuse, R45, R142 ;  /* 0x0000002d5a8e7223 */ /* 0x040fe2000000008e */
[C---:B------:R-:W-:Y:S01]  /*f5b0*/  FFMA R105, R90.reuse, R46, R105 ;  /* 0x0000002e5a697223 */ /* 0x040fe20000000069 */
[C---:B------:R-:W-:Y:S01]  /*f5c0*/  FFMA R116, R90.reuse, R47, R116 ;  /* 0x0000002f5a747223 */ /* 0x040fe20000000074 */
[----:B------:R-:W5:Y:S01]  /*f5d0*/  LDS.128 R60, [UR5+0x4710] ;  /* 0x00471005ff3c7984 */ /* 0x000f620008000c00 */
[----:B------:R-:W3:Y:S01]  /*f5e0*/  MUFU.EX2 R51, R51 ;  /* 0x0000003300337308 */ /* 0x000ee20000000800 */
[C---:B-1----:R-:W-:Y:S01]  /*f5f0*/  FFMA R83, R90.reuse, R40, R83 ;  /* 0x000000285a537223 */ /* 0x042fe20000000053 */
[C---:B------:R-:W-:Y:S01]  /*f600*/  FFMA R134, R90.reuse, R41, R134 ;  /* 0x000000295a867223 */ /* 0x040fe20000000086 */
[C---:B------:R-:W-:Y:S01]  /*f610*/  FFMA R109, R90.reuse, R42, R109 ;  /* 0x0000002a5a6d7223 */ /* 0x040fe2000000006d */
[C---:B------:R-:W-:Y:S01]  /*f620*/  FFMA R98, R90.reuse, R43, R98 ;  /* 0x0000002b5a627223 */ /* 0x040fe20000000062 */
[----:B------:R-:W1:Y:S03]  /*f630*/  LDS.128 R44, [UR5+0x4730] ;  /* 0x00473005ff2c7984 */ /* 0x000e660008000c00 */
[----:B------:R-:W1:Y:S01]  /*f640*/  MUFU.EX2 R81, R81 ;  /* 0x0000005100517308 */ /* 0x000e620000000800 */
[C---:B--2---:R-:W-:Y:S01]  /*f650*/  FFMA R95, R90.reuse, R32, R95 ;  /* 0x000000205a5f7223 */ /* 0x044fe2000000005f */
[C---:B------:R-:W-:Y:S01]  /*f660*/  FFMA R124, R90.reuse, R33, R124 ;  /* 0x000000215a7c7223 */ /* 0x040fe2000000007c */
[C---:B------:R-:W-:Y:S01]  /*f670*/  FFMA R91, R90.reuse, R34, R91 ;  /* 0x000000225a5b7223 */ /* 0x040fe2000000005b */
[----:B------:R-:W-:Y:S01]  /*f680*/  FFMA R132, R90, R35, R132 ;  /* 0x000000235a847223 */ /* 0x000fe20000000084 */
[----:B------:R-:W2:Y:S04]  /*f690*/  LDS.128 R40, [UR5+0x4770] ;  /* 0x00477005ff287984 */ /* 0x000ea80008000c00 */
[----:B------:R-:W2:Y:S01]  /*f6a0*/  LDS.128 R32, [UR5+0x4700] ;  /* 0x00470005ff207984 */ /* 0x000ea20008000c00 */
[----:B---3--:R-:W-:Y:S01]  /*f6b0*/  FMUL R51, R50, R51 ;  /* 0x0000003332337220 */ /* 0x008fe20000400000 */
[C---:B------:R-:W-:Y:S01]  /*f6c0*/  FFMA R87, R90.reuse, R4, R87 ;  /* 0x000000045a577223 */ /* 0x040fe20000000057 */
[C---:B------:R-:W-:Y:S01]  /*f6d0*/  FFMA R130, R90.reuse, R5, R130 ;  /* 0x000000055a827223 */ /* 0x040fe20000000082 */
[C---:B------:R-:W-:Y:S01]  /*f6e0*/  FFMA R89, R90.reuse, R6, R89 ;  /* 0x000000065a597223 */ /* 0x040fe20000000059 */
[C---:B------:R-:W-:Y:S01]  /*f6f0*/  FFMA R128, R90.reuse, R7, R128 ;  /* 0x000000075a807223 */ /* 0x040fe20000000080 */
[C---:B----4-:R-:W-:Y:S01]  /*f700*/  FFMA R93, R90.reuse, R8, R93 ;  /* 0x000000085a5d7223 */ /* 0x050fe2000000005d */
[C---:B------:R-:W-:Y:S01]  /*f710*/  FFMA R144, R90.reuse, R9, R144 ;  /* 0x000000095a907223 */ /* 0x040fe20000000090 */
[C---:B------:R-:W-:Y:S01]  /*f720*/  FFMA R113, R90.reuse, R10, R113 ;  /* 0x0000000a5a717223 */ /* 0x040fe20000000071 */
[C---:B------:R-:W-:Y:S01]  /*f730*/  FFMA R146, R90.reuse, R11, R146 ;  /* 0x0000000b5a927223 */ /* 0x040fe20000000092 */
[----:B------:R-:W3:Y:S01]  /*f740*/  LDS.128 R4, [UR5+0x4720] ;  /* 0x00472005ff047984 */ /* 0x000ee20008000c00 */
[C---:B0-----:R-:W-:Y:S01]  /*f750*/  FFMA R97, R90.reuse, R12, R97 ;  /* 0x0000000c5a617223 */ /* 0x041fe20000000061 */
[C---:B------:R-:W-:Y:S01]  /*f760*/  FFMA R136, R90.reuse, R13, R136 ;  /* 0x0000000d5a887223 */ /* 0x040fe20000000088 */
[C---:B------:R-:W-:Y:S01]  /*f770*/  FFMA R107, R90.reuse, R14, R107 ;  /* 0x0000000e5a6b7223 */ /* 0x040fe2000000006b */
[----:B------:R-:W0:Y:S01]  /*f780*/  LDS.128 R8, [UR5+0x4740] ;  /* 0x00474005ff087984 */ /* 0x000e220008000c00 */
[C---:B------:R-:W-:Y:S01]  /*f790*/  FFMA R140, R90.reuse, R15, R140 ;  /* 0x0000000f5a8c7223 */ /* 0x040fe2000000008c */
[C---:B-----5:R-:W-:Y:S01]  /*f7a0*/  FFMA R111, R90.reuse, R16, R111 ;  /* 0x000000105a6f7223 */ /* 0x060fe2000000006f */
[C---:B------:R-:W-:Y:S01]  /*f7b0*/  FFMA R138, R90.reuse, R17, R138 ;  /* 0x000000115a8a7223 */ /* 0x040fe2000000008a */
[----:B------:R-:W4:Y:S01]  /*f7c0*/  LDS.128 R12, [UR5+0x4750] ;  /* 0x00475005ff0c7984 */ /* 0x000f220008000c00 */
[C---:B------:R-:W-:Y:S01]  /*f7d0*/  FFMA R115, R90.reuse, R18, R115 ;  /* 0x000000125a737223 */ /* 0x040fe20000000073 */
[----:B------:R-:W-:Y:S01]  /*f7e0*/  FFMA R117, R90, R19, R94 ;  /* 0x000000135a757223 */ /* 0x000fe2000000005e */
[C---:B------:R-:W-:Y:S01]  /*f7f0*/  FFMA R95, R88.reuse, R60, R95 ;  /* 0x0000003c585f7223 */ /* 0x040fe2000000005f */
[----:B------:R-:W5:Y:S01]  /*f800*/  LDS.128 R16, [UR5+0x4760] ;  /* 0x00476005ff107984 */ /* 0x000f620008000c00 */
[C---:B------:R-:W-:Y:S01]  /*f810*/  FFMA R124, R88.reuse, R61, R124 ;  /* 0x0000003d587c7223 */ /* 0x040fe2000000007c */
[C---:B------:R-:W-:Y:S01]  /*f820*/  FFMA R91, R88.reuse, R62, R91 ;  /* 0x0000003e585b7223 */ /* 0x040fe2000000005b */
[C---:B------:R-:W-:Y:S01]  /*f830*/  FFMA R132, R88.reuse, R63, R132 ;  /* 0x0000003f58847223 */ /* 0x040fe20000000084 */
[C---:B-1----:R-:W-:Y:S01]  /*f840*/  FFMA R85, R88.reuse, R44, R85 ;  /* 0x0000002c58557223 */ /* 0x042fe20000000055 */
[----:B------:R-:W1:Y:S01]  /*f850*/  LDS.128 R60, [UR5+0x47a0] ;  /* 0x0047a005ff3c7984 */ /* 0x000e620008000c00 */
[C---:B------:R-:W-:Y:S01]  /*f860*/  FFMA R142, R88.reuse, R45, R142 ;  /* 0x0000002d588e7223 */ /* 0x040fe2000000008e */
[C---:B------:R-:W-:Y:S01]  /*f870*/  FFMA R105, R88.reuse, R46, R105 ;  /* 0x0000002e58697223 */ /* 0x040fe20000000069 */
[C---:B------:R-:W-:Y:S01]  /*f880*/  FFMA R116, R88.reuse, R47, R116 ;  /* 0x0000002f58747223 */ /* 0x040fe20000000074 */
[----:B------:R-:W-:Y:S01]  /*f890*/  FADD R90, R103, R86 ;  /* 0x00000056675a7221 */ /* 0x000fe20000000000 */
[C---:B--2---:R-:W-:Y:S01]  /*f8a0*/  FFMA R111, R88.reuse, R40, R111 ;  /* 0x00000028586f7223 */ /* 0x044fe2000000006f */
[C---:B------:R-:W-:Y:S01]  /*f8b0*/  FFMA R138, R88.reuse, R41, R138 ;  /* 0x00000029588a7223 */ /* 0x040fe2000000008a */
[C---:B------:R-:W-:Y:S01]  /*f8c0*/  FFMA R115, R88.reuse, R42, R115 ;  /* 0x0000002a58737223 */ /* 0x040fe20000000073 */
[----:B------:R-:W2:Y:S01]  /*f8d0*/  LDS.128 R44, [UR5+0x47f0] ;  /* 0x0047f005ff2c7984 */ /* 0x000ea20008000c00 */
[C---:B------:R-:W-:Y:S01]  /*f8e0*/  FFMA R101, R88.reuse, R32, R101 ;  /* 0x0000002058657223 */ /* 0x040fe20000000065 */
[C---:B------:R-:W-:Y:S01]  /*f8f0*/  FFMA R120, R88.reuse, R33, R120 ;  /* 0x0000002158787223 */ /* 0x040fe20000000078 */
[C---:B------:R-:W-:Y:S01]  /*f900*/  FFMA R99, R88.reuse, R34, R99 ;  /* 0x0000002258637223 */ /* 0x040fe20000000063 */
[----:B------:R-:W-:-:S02]  /*f910*/  FFMA R126, R88, R35, R126 ;  /* 0x00000023587e7223 */ /* 0x000fc4000000007e */
[----:B------:R-:W2:Y:S01]  /*f920*/  LDS.128 R32, [UR5+0x4780] ;  /* 0x00478005ff207984 */ /* 0x000ea20008000c00 */
[C---:B---3--:R-:W-:Y:S01]  /*f930*/  FFMA R87, R88.reuse, R4, R87 ;  /* 0x0000000458577223 */ /* 0x048fe20000000057 */
[C---:B------:R-:W-:Y:S01]  /*f940*/  FFMA R130, R88.reuse, R5, R130 ;  /* 0x0000000558827223 */ /* 0x040fe20000000082 */
[C---:B------:R-:W-:Y:S01]  /*f950*/  FFMA R89, R88.reuse, R6, R89 ;  /* 0x0000000658597223 */ /* 0x040fe20000000059 */
[C---:B------:R-:W-:Y:S01]  /*f960*/  FFMA R128, R88.reuse, R7, R128 ;  /* 0x0000000758807223 */ /* 0x040fe20000000080 */
[C---:B0-----:R-:W-:Y:S01]  /*f970*/  FFMA R83, R88.reuse, R8, R83 ;  /* 0x0000000858537223 */ /* 0x041fe20000000053 */
[C---:B------:R-:W-:Y:S01]  /*f980*/  FFMA R134, R88.reuse, R9, R134 ;  /* 0x0000000958867223 */ /* 0x040fe20000000086 */
[C---:B------:R-:W-:Y:S01]  /*f990*/  FFMA R109, R88.reuse, R10, R109 ;  /* 0x0000000a586d7223 */ /* 0x040fe2000000006d */
[C---:B------:R-:W-:Y:S01]  /*f9a0*/  FFMA R98, R88.reuse, R11, R98 ;  /* 0x0000000b58627223 */ /* 0x040fe20000000062 */
[----:B------:R-:W0:Y:S01]  /*f9b0*/  LDS.128 R4, [UR5+0x4790] ;  /* 0x00479005ff047984 */ /* 0x000e220008000c00 */
[C---:B----4-:R-:W-:Y:S01]  /*f9c0*/  FFMA R93, R88.reuse, R12, R93 ;  /* 0x0000000c585d7223 */ /* 0x050fe2000000005d */
[C---:B------:R-:W-:Y:S01]  /*f9d0*/  FFMA R144, R88.reuse, R13, R144 ;  /* 0x0000000d58907223 */ /* 0x040fe20000000090 */
[C---:B------:R-:W-:Y:S01]  /*f9e0*/  FFMA R113, R88.reuse, R14, R113 ;  /* 0x0000000e58717223 */ /* 0x040fe20000000071 */
[----:B------:R-:W3:Y:S01]  /*f9f0*/  LDS.128 R8, [UR5+0x47b0] ;  /* 0x0047b005ff087984 */ /* 0x000ee20008000c00 */
[C---:B------:R-:W-:Y:S01]  /*fa00*/  FFMA R146, R88.reuse, R15, R146 ;  /* 0x0000000f58927223 */ /* 0x040fe20000000092 */
[C---:B-----5:R-:W-:Y:S01]  /*fa10*/  FFMA R97, R88.reuse, R16, R97 ;  /* 0x0000001058617223 */ /* 0x060fe20000000061 */
[C---:B------:R-:W-:Y:S01]  /*fa20*/  FFMA R136, R88.reuse, R17, R136 ;  /* 0x0000001158887223 */ /* 0x040fe20000000088 */
[----:B------:R-:W4:Y:S01]  /*fa30*/  LDS.128 R12, [UR5+0x47c0] ;  /* 0x0047c005ff0c7984 */ /* 0x000f220008000c00 */
[C---:B------:R-:W-:Y:S01]  /*fa40*/  FFMA R107, R88.reuse, R18, R107 ;  /* 0x00000012586b7223 */ /* 0x040fe2000000006b */
[C---:B------:R-:W-:Y:S01]  /*fa50*/  FFMA R140, R88.reuse, R19, R140 ;  /* 0x00000013588c7223 */ /* 0x040fe2000000008c */
[----:B------:R-:W-:Y:S01]  /*fa60*/  FFMA R88, R88, R43, R117 ;  /* 0x0000002b58587223 */ /* 0x000fe20000000075 */
[----:B------:R-:W5:Y:S01]  /*fa70*/  LDS.128 R16, [UR5+0x47d0] ;  /* 0x0047d005ff107984 */ /* 0x000f620008000c00 */
[C---:B-1----:R-:W-:Y:S01]  /*fa80*/  FFMA R87, R86.reuse, R60, R87 ;  /* 0x0000003c56577223 */ /* 0x042fe20000000057 */
[C---:B------:R-:W-:Y:S01]  /*fa90*/  FFMA R130, R86.reuse, R61, R130 ;  /* 0x0000003d56827223 */ /* 0x040fe20000000082 */
[C---:B------:R-:W-:Y:S01]  /*faa0*/  FFMA R89, R86.reuse, R62, R89 ;  /* 0x0000003e56597223 */ /* 0x040fe20000000059 */
[----:B------:R-:W1:Y:S01]  /*fab0*/  LDS.128 R40, [UR5+0x47e0] ;  /* 0x0047e005ff287984 */ /* 0x000e620008000c00 */
[C---:B------:R-:W-:Y:S01]  /*fac0*/  FFMA R128, R86.reuse, R63, R128 ;  /* 0x0000003f56807223 */ /* 0x040fe20000000080 */
[C---:B--2---:R-:W-:Y:S01]  /*fad0*/  FFMA R111, R86.reuse, R44, R111 ;  /* 0x0000002c566f7223 */ /* 0x044fe2000000006f */
[C---:B------:R-:W-:Y:S01]  /*fae0*/  FFMA R138, R86.reuse, R45, R138 ;  /* 0x0000002d568a7223 */ /* 0x040fe2000000008a */
[----:B------:R-:W2:Y:S01]  /*faf0*/  LDS.128 R60, [UR5+0x4820] ;  /* 0x00482005ff3c7984 */ /* 0x000ea20008000c00 */
[C---:B------:R-:W-:Y:S01]  /*fb00*/  FFMA R115, R86.reuse, R46, R115 ;  /* 0x0000002e56737223 */ /* 0x040fe20000000073 */
[C---:B------:R-:W-:Y:S01]  /*fb10*/  FFMA R88, R86.reuse, R47, R88 ;  /* 0x0000002f56587223 */ /* 0x040fe20000000058 */
[C---:B------:R-:W-:Y:S01]  /*fb20*/  FFMA R50, R86.reuse, R32, R101 ;  /* 0x0000002056327223 */ /* 0x040fe20000000065 */
[C---:B------:R-:W-:Y:S01]  /*fb30*/  FFMA R120, R86.reuse, R33, R120 ;  /* 0x0000002156787223 */ /* 0x040fe20000000078 */
[C---:B------:R-:W-:Y:S01]  /*fb40*/  FFMA R99, R86.reuse, R34, R99 ;  /* 0x0000002256637223 */ /* 0x040fe20000000063 */
[----:B------:R-:W-:Y:S01]  /*fb50*/  FFMA R126, R86, R35, R126 ;  /* 0x00000023567e7223 */ /* 0x000fe2000000007e */
[----:B------:R-:W2:Y:S01]  /*fb60*/  LDS.128 R44, [UR5+0x4870] ;  /* 0x00487005ff2c7984 */ /* 0x000ea20008000c00 */
[----:B------:R-:W-:Y:S01]  /*fb70*/  FMUL R117, R92, R81 ;  /* 0x000000515c757220 */ /* 0x000fe20000400000 */
[----:B------:R-:W-:-:S02]  /*fb80*/  FADD R101, R90, R67 ;  /* 0x000000435a657221 */ /* 0x000fc40000000000 */
[----:B------:R-:W2:Y:S01]  /*fb90*/  LDS.128 R32, [UR5+0x4800] ;  /* 0x00480005ff207984 */ /* 0x000ea20008000c00 */
        /* <DEDUP_REMOVED lines=19> */
[C---:B-1----:R-:W-:Y:S01]  /*fcd0*/  FFMA R97, R86.reuse, R40, R97 ;  /* 0x0000002856617223 */ /* 0x042fe20000000061 */
[----:B------:R-:W1:Y:S01]  /*fce0*/  LDS.128 R16, [UR5+0x4850] ;  /* 0x00485005ff107984 */ /* 0x000e620008000c00 */
[C---:B------:R-:W-:Y:S01]  /*fcf0*/  FFMA R136, R86.reuse, R41, R136 ;  /* 0x0000002956887223 */ /* 0x040fe20000000088 */
[C---:B------:R-:W-:Y:S01]  /*fd00*/  FFMA R107, R86.reuse, R42, R107 ;  /* 0x0000002a566b7223 */ /* 0x040fe2000000006b */
[----:B------:R-:W-:Y:S01]  /*fd10*/  FFMA R140, R86, R43, R140 ;  /* 0x0000002b568c7223 */ /* 0x000fe2000000008c */
[C---:B--2---:R-:W-:Y:S01]  /*fd20*/  FFMA R87, R67.reuse, R60, R87 ;  /* 0x0000003c43577223 */ /* 0x044fe20000000057 */
[----:B------:R-:W2:Y:S01]  /*fd30*/  LDS.128 R40, [UR5+0x4860] ;  /* 0x00486005ff287984 */ /* 0x000ea20008000c00 */
[C---:B------:R-:W-:Y:S01]  /*fd40*/  FFMA R130, R67.reuse, R61, R130 ;  /* 0x0000003d43827223 */ /* 0x040fe20000000082 */
[C---:B------:R-:W-:Y:S01]  /*fd50*/  FFMA R89, R67.reuse, R62, R89 ;  /* 0x0000003e43597223 */ /* 0x040fe20000000059 */
[C---:B------:R-:W-:Y:S01]  /*fd60*/  FFMA R128, R67.reuse, R63, R128 ;  /* 0x0000003f43807223 */ /* 0x040fe20000000080 */
[C---:B------:R-:W-:Y:S01]  /*fd70*/  FFMA R111, R67.reuse, R44, R111 ;  /* 0x0000002c436f7223 */ /* 0x040fe2000000006f */
[----:B------:R-:W5:Y:S01]  /*fd80*/  LDS.128 R60, [UR5+0x48a0] ;  /* 0x0048a005ff3c7984 */ /* 0x000f620008000c00 */
[C---:B------:R-:W-:Y:S01]  /*fd90*/  FFMA R81, R67.reuse, R32, R50 ;  /* 0x0000002043517223 */ /* 0x040fe20000000032 */
[C---:B------:R-:W-:Y:S01]  /*fda0*/  FFMA R120, R67.reuse, R33, R120 ;  /* 0x0000002143787223 */ /* 0x040fe20000000078 */
[C---:B------:R-:W-:Y:S01]  /*fdb0*/  FFMA R99, R67.reuse, R34, R99 ;  /* 0x0000002243637223 */ /* 0x040fe20000000063 */
[C---:B------:R-:W-:Y:S01]  /*fdc0*/  FFMA R126, R67.reuse, R35, R126 ;  /* 0x00000023437e7223 */ /* 0x040fe2000000007e */
[C---:B------:R-:W-:Y:S01]  /*fdd0*/  FFMA R138, R67.reuse, R45, R138 ;  /* 0x0000002d438a7223 */ /* 0x040fe2000000008a */
[----:B------:R-:W5:Y:S01]  /*fde0*/  LDS.128 R32, [UR5+0x4880] ;  /* 0x00488005ff207984 */ /* 0x000f620008000c00 */
[C---:B------:R-:W-:Y:S01]  /*fdf0*/  FFMA R115, R67.reuse, R46, R115 ;  /* 0x0000002e43737223 */ /* 0x040fe20000000073 */
[----:B------:R-:W-:Y:S01]  /*fe00*/  FFMA R88, R67, R47, R88 ;  /* 0x0000002f43587223 */ /* 0x000fe20000000058 */
[----:B------:R-:W-:Y:S01]  /*fe10*/  FADD R86, R101, R66 ;  /* 0x0000004265567221 */ /* 0x000fe20000000000 */
[----:B------:R-:W5:Y:S01]  /*fe20*/  LDS.128 R44, [UR5+0x48f0] ;  /* 0x0048f005ff2c7984 */ /* 0x000f620008000c00 */
        /* <DEDUP_REMOVED lines=14> */
[C---:B-1----:R-:W-:Y:S01]  /*ff10*/  FFMA R93, R67.reuse, R16, R93 ;  /* 0x00000010435d7223 */ /* 0x042fe2000000005d */
[C---:B------:R-:W-:Y:S01]  /*ff20*/  FFMA R144, R67.reuse, R17, R144 ;  /* 0x0000001143907223 */ /* 0x040fe20000000090 */
[----:B------:R-:W1:Y:S01]  /*ff30*/  LDS.128 R12, [UR5+0x48c0] ;  /* 0x0048c005ff0c7984 */ /* 0x000e620008000c00 */
[C---:B------:R-:W-:Y:S01]  /*ff40*/  FFMA R113, R67.reuse, R18, R113 ;  /* 0x0000001243717223 */ /* 0x040fe20000000071 */
[C---:B------:R-:W-:Y:S01]  /*ff50*/  FFMA R146, R67.reuse, R19, R146 ;  /* 0x0000001343927223 */ /* 0x040fe20000000092 */
[C---:B--2---:R-:W-:Y:S01]  /*ff60*/  FFMA R97, R67.reuse, R40, R97 ;  /* 0x0000002843617223 */ /* 0x044fe20000000061 */
[----:B------:R-:W2:Y:S01]  /*ff70*/  LDS.128 R16, [UR5+0x48d0] ;  /* 0x0048d005ff107984 */ /* 0x000ea20008000c00 */
[C---:B------:R-:W-:Y:S01]  /*ff80*/  FFMA R136, R67.reuse, R41, R136 ;  /* 0x0000002943887223 */ /* 0x040fe20000000088 */
[C---:B------:R-:W-:Y:S01]  /*ff90*/  FFMA R107, R67.reuse, R42, R107 ;  /* 0x0000002a436b7223 */ /* 0x040fe2000000006b */
[----:B------:R-:W-:Y:S01]  /*ffa0*/  FFMA R140, R67, R43, R140 ;  /* 0x0000002b438c7223 */ /* 0x000fe2000000008c */
[C---:B-----5:R-:W-:Y:S01]  /*ffb0*/  FFMA R87, R66.reuse, R60, R87 ;  /* 0x0000003c42577223 */ /* 0x060fe20000000057 */
[----:B------:R-:W4:Y:S01]  /*ffc0*/  LDS.128 R40, [UR5+0x48e0] ;  /* 0x0048e005ff287984 */ /* 0x000f220008000c00 */
        /* <DEDUP_REMOVED lines=9> */
[----:B------:R-:W5:Y:S01]  /*10060*/  LDS.128 R32, [UR5+0x4900] ;  /* 0x00490005ff207984 */ /* 0x000f620008000c00 */
[C---:B------:R-:W-:Y:S01]  /*10070*/  FFMA R138, R66.reuse, R45, R138 ;  /* 0x0000002d428a7223 */ /* 0x040fe2000000008a */
[C---:B------:R-:W-:Y:S01]  /*10080*/  FFMA R115, R66.reuse, R46, R115 ;  /* 0x0000002e42737223 */ /* 0x040fe20000000073 */
[----:B------:R-:W-:-:S02]  /*10090*/  FFMA R88, R66, R47, R88 ;  /* 0x0000002f42587223 */ /* 0x000fc40000000058 */
        /* <DEDUP_REMOVED lines=20> */
[C---:B----4-:R-:W-:Y:S01]  /*101e0*/  FFMA R97, R66.reuse, R40, R97 ;  /* 0x0000002842617223 */ /* 0x050fe20000000061 */
[----:B------:R-:W3:Y:S01]  /*101f0*/  LDS.128 R16, [UR5+0x4950] ;  /* 0x00495005ff107984 */ /* 0x000ee20008000c00 */
        /* <DEDUP_REMOVED lines=18> */
[C---:B0-----:R-:W-:Y:S01]  /*10320*/  FFMA R95, R65.reuse, R4, R95 ;  /* 0x00000004415f7223 */ /* 0x041fe2000000005f */
[C---:B------:R-:W-:Y:S01]  /*10330*/  FFMA R124, R65.reuse, R5, R124 ;  /* 0x00000005417c7223 */ /* 0x040fe2000000007c */
[C---:B------:R-:W-:Y:S01]  /*10340*/  FFMA R91, R65.reuse, R6, R91 ;  /* 0x00000006415b7223 */ /* 0x040fe2000000005b */
[C---:B------:R-:W-:Y:S01]  /*10350*/  FFMA R132, R65.reuse, R7, R132 ;  /* 0x0000000741847223 */ /* 0x040fe20000000084 */
[C---:B-1----:R-:W-:Y:S01]  /*10360*/  FFMA R142, R65.reuse, R9, R142 ;  /* 0x00000009418e7223 */ /* 0x042fe2000000008e */
[----:B------:R-:W-:Y:S01]  /*10370*/  FADD R9, R86, R65 ;  /* 0x0000004156097221 */ /* 0x000fe20000000000 */
[----:B------:R-:W0:Y:S01]  /*10380*/  LDS.128 R4, [UR5+0x4990] ;  /* 0x00499005ff047984 */ /* 0x000e220008000c00 */
[C---:B------:R-:W-:Y:S01]  /*10390*/  FFMA R85, R65.reuse, R8, R85 ;  /* 0x0000000841557223 */ /* 0x040fe20000000055 */
[----:B------:R-:W-:Y:S01]  /*103a0*/  FFMA R105, R65, R10, R105 ;  /* 0x0000000a41697223 */ /* 0x000fe20000000069 */
[----:B------:R-:W-:Y:S01]  /*103b0*/  FADD R61, R9, R64 ;  /* 0x00000040093d7221 */ /* 0x000fe20000000000 */
[C---:B------:R-:W-:Y:S01]  /*103c0*/  FFMA R116, R65.reuse, R11, R116 ;  /* 0x0000000b41747223 */ /* 0x040fe20000000074 */
[----:B--2---:R-:W-:Y:S01]  /*103d0*/  FFMA R83, R65, R12, R83 ;  /* 0x0000000c41537223 */ /* 0x004fe20000000053 */
[----:B------:R-:W1:Y:S01]  /*103e0*/  LDS.128 R8, [UR5+0x49a0] ;  /* 0x0049a005ff087984 */ /* 0x000e620008000c00 */
[----:B------:R-:W-:Y:S01]  /*103f0*/  FADD R61, R61, R84 ;  /* 0x000000543d3d7221 */ /* 0x000fe20000000000 */
[C---:B------:R-:W-:Y:S01]  /*10400*/  FFMA R134, R65.reuse, R13, R134 ;  /* 0x0000000d41867223 */ /* 0x040fe20000000086 */
[C---:B------:R-:W-:Y:S01]  /*10410*/  FFMA R109, R65.reuse, R14, R109 ;  /* 0x0000000e416d7223 */ /* 0x040fe2000000006d */
[C---:B------:R-:W-:Y:S01]  /*10420*/  FFMA R98, R65.reuse, R15, R98 ;  /* 0x0000000f41627223 */ /* 0x040fe20000000062 */
[----:B---3--:R-:W-:Y:S01]  /*10430*/  FFMA R93, R65, R16, R93 ;  /* 0x00000010415d7223 */ /* 0x008fe2000000005d */
[----:B------:R-:W2:Y:S01]  /*10440*/  LDS.128 R12, [UR5+0x49b0] ;  /* 0x0049b005ff0c7984 */ /* 0x000ea20008000c00 */
[----:B------:R-:W-:Y:S01]  /*10450*/  FADD R16, R61, R82 ;  /* 0x000000523d107221 */ /* 0x000fe20000000000 */
[C---:B----4-:R-:W-:Y:S01]  /*10460*/  FFMA R97, R65.reuse, R40, R97 ;  /* 0x0000002841617223 */ /* 0x050fe20000000061 */
[C---:B------:R-:W-:Y:S01]  /*10470*/  FFMA R144, R65.reuse, R17, R144 ;  /* 0x0000001141907223 */ /* 0x040fe20000000090 */
[C---:B------:R-:W-:Y:S01]  /*10480*/  FFMA R113, R65.reuse, R18, R113 ;  /* 0x0000001241717223 */ /* 0x040fe20000000071 */
[----:B------:R-:W-:Y:S01]  /*10490*/  FADD R61, R16, R79 ;  /* 0x0000004f103d7221 */ /* 0x000fe20000000000 */
[C---:B------:R-:W-:Y:S01]  /*104a0*/  FFMA R146, R65.reuse, R19, R146 ;  /* 0x0000001341927223 */ /* 0x040fe20000000092 */
[----:B------:R-:W-:Y:S01]  /*104b0*/  FFMA R136, R65, R41, R136 ;  /* 0x0000002941887223 */ /* 0x000fe20000000088 */
[----:B------:R-:W3:Y:S01]  /*104c0*/  LDS.128 R16, [UR5+0x49c0] ;  /* 0x0049c005ff107984 */ /* 0x000ee20008000c00 */
[----:B------:R-:W-:Y:S01]  /*104d0*/  FADD R40, R61, R78 ;  /* 0x0000004e3d287221 */ /* 0x000fe20000000000 */
[C---:B------:R-:W-:Y:S01]  /*104e0*/  FFMA R107, R65.reuse, R42, R107 ;  /* 0x0000002a416b7223 */ /* 0x040fe2000000006b */
[----:B------:R-:W-:Y:S01]  /*104f0*/  FFMA R140, R65, R43, R140 ;  /* 0x0000002b418c7223 */ /* 0x000fe2000000008c */
[----:B-----5:R-:W-:Y:S01]  /*10500*/  FFMA R67, R64, R32, R67 ;  /* 0x0000002040437223 */ /* 0x020fe20000000043 */
[----:B------:R-:W-:Y:S01]  /*10510*/  FADD R61, R40, R77 ;  /* 0x0000004d283d7221 */ /* 0x000fe20000000000 */
[C---:B------:R-:W-:Y:S01]  /*10520*/  FFMA R120, R64.reuse, R33, R120 ;  /* 0x0000002140787223 */ /* 0x040fe20000000078 */
[----:B------:R-:W4:Y:S01]  /*10530*/  LDS.128 R40, [UR5+0x49d0] ;  /* 0x0049d005ff287984 */ /* 0x000f220008000c00 */
[C---:B------:R-:W-:Y:S01]  /*10540*/  FFMA R99, R64.reuse, R34, R99 ;  /* 0x0000002240637223 */ /* 0x040fe20000000063 */
[----:B------:R-:W-:Y:S01]  /*10550*/  FADD R50, R61, R76 ;  /* 0x0000004c3d327221 */ /* 0x000fe20000000000 */
[C---:B------:R-:W-:Y:S01]  /*10560*/  FFMA R126, R64.reuse, R35, R126 ;  /* 0x00000023407e7223 */ /* 0x040fe2000000007e */
[----:B------:R-:W-:Y:S01]  /*10570*/  FFMA R97, R64, R44, R97 ;  /* 0x0000002c40617223 */ /* 0x000fe20000000061 */
[----:B------:R-:W5:Y:S01]  /*10580*/  LDS.128 R32, [UR5+0x49f0] ;  /* 0x0049f005ff207984 */ /* 0x000f620008000c00 */
[----:B------:R-:W-:Y:S01]  /*10590*/  FADD R61, R50, R75 ;  /* 0x0000004b323d7221 */ /* 0x000fe20000000000 */
[C---:B------:R-:W-:Y:S01]  /*105a0*/  FFMA R136, R64.reuse, R45, R136 ;  /* 0x0000002d40887223 */ /* 0x040fe20000000088 */
[C---:B------:R-:W-:Y:S01]  /*105b0*/  FFMA R107, R64.reuse, R46, R107 ;  /* 0x0000002e406b7223 */ /* 0x040fe2000000006b */
[C---:B------:R-:W-:Y:S01]  /*105c0*/  FFMA R140, R64.reuse, R47, R140 ;  /* 0x0000002f408c7223 */ /* 0x040fe2000000008c */
[----:B------:R-:W-:Y:S01]  /*105d0*/  FADD R50, R61, R74 ;  /* 0x0000004a3d327221 */ /* 0x000fe20000000000 */
[----:B------:R-:W5:Y:S01]  /*105e0*/  LDS.128 R44, [UR5+0x4a50] ;  /* 0x004a5005ff2c7984 */ /* 0x000f620008000c00 */
[----:B0-----:R-:W-:-:S02]  /*105f0*/  FFMA R95, R64, R4, R95 ;  /* 0x00000004405f7223 */ /* 0x001fc4000000005f */
[----:B------:R-:W-:Y:S01]  /*10600*/  FADD R61, R50, R73 ;  /* 0x00000049323d7221 */ /* 0x000fe20000000000 */
[C---:B------:R-:W-:Y:S01]  /*10610*/  FFMA R124, R64.reuse, R5, R124 ;  /* 0x00000005407c7223 */ /* 0x040fe2000000007c */
[C---:B------:R-:W-:Y:S01]  /*10620*/  FFMA R91, R64.reuse, R6, R91 ;  /* 0x00000006405b7223 */ /* 0x040fe2000000005b */
[C---:B------:R-:W-:Y:S01]  /*10630*/  FFMA R132, R64.reuse, R7, R132 ;  /* 0x0000000740847223 */ /* 0x040fe20000000084 */
[----:B------:R-:W-:Y:S01]  /*10640*/  FADD R50, R61, R72 ;  /* 0x000000483d327221 */ /* 0x000fe20000000000 */
[----:B------:R-:W0:Y:S01]  /*10650*/  LDS.128 R4, [UR5+0x4a00] ;  /* 0x004a0005ff047984 */ /* 0x000e220008000c00 */
[C---:B-1----:R-:W-:Y:S01]  /*10660*/  FFMA R87, R64.reuse, R8, R87 ;  /* 0x0000000840577223 */ /* 0x042fe20000000057 */
[----:B------:R-:W-:Y:S01]  /*10670*/  FFMA R130, R64, R9, R130 ;  /* 0x0000000940827223 */ /* 0x000fe20000000082 */
[----:B------:R-:W-:Y:S01]  /*10680*/  FADD R61, R50, R71 ;  /* 0x00000047323d7221 */ /* 0x000fe20000000000 */
[C---:B------:R-:W-:Y:S01]  /*10690*/  FFMA R89, R64.reuse, R10, R89 ;  /* 0x0000000a40597223 */ /* 0x040fe20000000059 */
[C---:B------:R-:W-:Y:S01]  /*106a0*/  FFMA R128, R64.reuse, R11, R128 ;  /* 0x0000000b40807223 */ /* 0x040fe20000000080 */
[C---:B--2---:R-:W-:Y:S01]  /*106b0*/  FFMA R85, R64.reuse, R12, R85 ;  /* 0x0000000c40557223 */ /* 0x044fe20000000055 */
[----:B------:R-:W1:Y:S01]  /*106c0*/  LDS.128 R8, [UR5+0x4a10] ;  /* 0x004a1005ff087984 */ /* 0x000e620008000c00 */
[----:B------:R-:W-:Y:S01]  /*106d0*/  FADD R12, R61, R70 ;  /* 0x000000463d0c7221 */ /* 0x000fe20000000000 */
[C---:B------:R-:W-:Y:S01]  /*106e0*/  FFMA R142, R64.reuse, R13, R142 ;  /* 0x0000000d408e7223 */ /* 0x040fe2000000008e */
[C---:B------:R-:W-:Y:S01]  /*106f0*/  FFMA R105, R64.reuse, R14, R105 ;  /* 0x0000000e40697223 */ /* 0x040fe20000000069 */
[----:B------:R-:W-:Y:S01]  /*10700*/  FFMA R116, R64, R15, R116 ;  /* 0x0000000f40747223 */ /* 0x000fe20000000074 */
[----:B------:R-:W-:-:S02]  /*10710*/  FADD R61, R12, R69 ;  /* 0x000000450c3d7221 */ /* 0x000fc40000000000 */
[----:B------:R-:W2:Y:S01]  /*10720*/  LDS.128 R12, [UR5+0x4a20] ;  /* 0x004a2005ff0c7984 */ /* 0x000ea20008000c00 */
[C---:B---3--:R-:W-:Y:S01]  /*10730*/  FFMA R83, R64.reuse, R16, R83 ;  /* 0x0000001040537223 */ /* 0x048fe20000000053 */
[----:B------:R-:W-:Y:S01]  /*10740*/  FADD R50, R61, R68 ;  /* 0x000000443d327221 */ /* 0x000fe20000000000 */
[C---:B------:R-:W-:Y:S01]  /*10750*/  FFMA R134, R64.reuse, R17, R134 ;  /* 0x0000001140867223 */ /* 0x040fe20000000086 */
[C---:B------:R-:W-:Y:S01]  /*10760*/  FFMA R109, R64.reuse, R18, R109 ;  /* 0x00000012406d7223 */ /* 0x040fe2000000006d */
[----:B------:R-:W-:Y:S01]  /*10770*/  FFMA R98, R64, R19, R98 ;  /* 0x0000001340627223 */ /* 0x000fe20000000062 */
[----:B------:R-:W-:Y:S01]  /*10780*/  FADD R61, R50, R59 ;  /* 0x0000003b323d7221 */ /* 0x000fe20000000000 */
[----:B------:R-:W3:Y:S01]  /*10790*/  LDS.128 R16, [UR5+0x4a30] ;  /* 0x004a3005ff107984 */ /* 0x000ee20008000c00 */
[C---:B----4-:R-:W-:Y:S01]  /*107a0*/  FFMA R93, R64.reuse, R40, R93 ;  /* 0x00000028405d7223 */ /* 0x050fe2000000005d */
[C---:B------:R-:W-:Y:S01]  /*107b0*/  FFMA R144, R64.reuse, R41, R144 ;  /* 0x0000002940907223 */ /* 0x040fe20000000090 */
[----:B------:R-:W-:Y:S01]  /*107c0*/  FADD R50, R61, R58 ;  /* 0x0000003a3d327221 */ /* 0x000fe20000000000 */
[C---:B------:R-:W-:Y:S01]  /*107d0*/  FFMA R113, R64.reuse, R42, R113 ;  /* 0x0000002a40717223 */ /* 0x040fe20000000071 */
[C---:B------:R-:W-:Y:S01]  /*107e0*/  FFMA R146, R64.reuse, R43, R146 ;  /* 0x0000002b40927223 */ /* 0x040fe20000000092 */
[----:B-----5:R-:W-:Y:S01]  /*107f0*/  FFMA R138, R64, R33, R138 ;  /* 0x00000021408a7223 */ /* 0x020fe2000000008a */
[----:B------:R-:W-:Y:S01]  /*10800*/  FADD R50, R50, R57 ;  /* 0x0000003932327221 */ /* 0x000fe20000000000 */
[----:B------:R-:W4:Y:S01]  /*10810*/  LDS.128 R40, [UR5+0x4a40] ;  /* 0x004a4005ff287984 */ /* 0x000f220008000c00 */
[C---:B------:R-:W-:Y:S01]  /*10820*/  FFMA R111, R64.reuse, R32, R111 ;  /* 0x00000020406f7223 */ /* 0x040fe2000000006f */
[----:B------:R-:W-:Y:S01]  /*10830*/  FFMA R115, R64, R34, R115 ;  /* 0x0000002240737223 */ /* 0x000fe20000000073 */
[----:B------:R-:W-:Y:S01]  /*10840*/  FADD R61, R50, R37 ;  /* 0x00000025323d7221 */ /* 0x000fe20000000000 */
[----:B------:R-:W-:Y:S01]  /*10850*/  FFMA R90, R84, R45, R144 ;  /* 0x0000002d545a7223 */ /* 0x000fe20000000090 */
[----:B------:R-:W-:Y:S01]  /*10860*/  FFMA R88, R64, R35, R88 ;  /* 0x0000002340587223 */ /* 0x000fe20000000058 */
[C---:B------:R-:W-:Y:S01]  /*10870*/  FFMA R123, R84.reuse, R44, R93 ;  /* 0x0000002c547b7223 */ /* 0x040fe2000000005d */
[----:B------:R-:W-:Y:S01]  /*10880*/  FADD R61, R61, R56 ;  /* 0x000000383d3d7221 */ /* 0x000fe20000000000 */
[C---:B------:R-:W-:Y:S01]  /*10890*/  FFMA R113, R84.reuse, R46, R113 ;  /* 0x0000002e54717223 */ /* 0x040fe20000000071 */
[C---:B------:R-:W-:Y:S01]  /*108a0*/  FFMA R104, R84.reuse, R47, R146 ;  /* 0x0000002f54687223 */ /* 0x040fe20000000092 */
[C---:B0-----:R-:W-:Y:S01]  /*108b0*/  FFMA R81, R84.reuse, R4, R67 ;  /* 0x0000000454517223 */ /* 0x041fe20000000043 */
[----:B------:R-:W-:Y:S01]  /*108c0*/  FADD R4, R61, R36 ;  /* 0x000000243d047221 */ /* 0x000fe20000000000 */
[C---:B------:R-:W-:Y:S01]  /*108d0*/  FFMA R100, R84.reuse, R5, R120 ;  /* 0x0000000554647223 */ /* 0x040fe20000000078 */
[C---:B------:R-:W-:Y:S01]  /*108e0*/  FFMA R99, R84.reuse, R6, R99 ;  /* 0x0000000654637223 */ /* 0x040fe20000000063 */
[----:B------:R-:W-:Y:S01]  /*108f0*/  FFMA R114, R84, R7, R126 ;  /* 0x0000000754727223 */ /* 0x000fe2000000007e */
[----:B------:R-:W-:Y:S01]  /*10900*/  FADD R4, R4, R55 ;  /* 0x0000003704047221 */ /* 0x000fe20000000000 */
[----:B------:R-:W0:Y:S01]  /*10910*/  LDS.128 R60, [UR5+0x4a60] ;  /* 0x004a6005ff3c7984 */ /* 0x000e220008000c00 */
[C---:B-1----:R-:W-:Y:S01]  /*10920*/  FFMA R124, R84.reuse, R9, R124 ;  /* 0x00000009547c7223 */ /* 0x042fe2000000007c */
[----:B------:R-:W-:Y:S01]  /*10930*/  FFMA R95, R84, R8, R95 ;  /* 0x00000008545f7223 */ /* 0x000fe2000000005f */
[----:B------:R-:W-:Y:S01]  /*10940*/  FADD R9, R4, R31 ;  /* 0x0000001f04097221 */ /* 0x000fe20000000000 */
[C---:B------:R-:W-:Y:S01]  /*10950*/  FFMA R91, R84.reuse, R10, R91 ;  /* 0x0000000a545b7223 */ /* 0x040fe2000000005b */
[----:B------:R-:W1:Y:S01]  /*10960*/  LDS.128 R4, [UR5+0x4a70] ;  /* 0x004a7005ff047984 */ /* 0x000e620008000c00 */
[C---:B------:R-:W-:Y:S01]  /*10970*/  FFMA R112, R84.reuse, R11, R132 ;  /* 0x0000000b54707223 */ /* 0x040fe20000000084 */
[----:B------:R-:W-:Y:S01]  /*10980*/  FADD R33, R9, R54 ;  /* 0x0000003609217221 */ /* 0x000fe20000000000 */
[C---:B--2---:R-:W-:Y:S01]  /*10990*/  FFMA R87, R84.reuse, R12, R87 ;  /* 0x0000000c54577223 */ /* 0x044fe20000000057 */
[----:B------:R-:W2:Y:S01]  /*109a0*/  LDS.128 R8, [UR5+0x4a80] ;  /* 0x004a8005ff087984 */ /* 0x000ea20008000c00 */
[C---:B------:R-:W-:Y:S01]  /*109b0*/  FFMA R96, R84.reuse, R13, R130 ;  /* 0x0000000d54607223 */ /* 0x040fe20000000082 */
[----:B------:R-:W-:Y:S01]  /*109c0*/  FADD R12, R33, R30 ;  /* 0x0000001e210c7221 */ /* 0x000fe20000000000 */
[C---:B------:R-:W-:Y:S01]  /*109d0*/  FFMA R101, R84.reuse, R14, R89 ;  /* 0x0000000e54657223 */ /* 0x040fe20000000059 */
[C---:B------:R-:W-:Y:S01]  /*109e0*/  FFMA R110, R84.reuse, R15, R128 ;  /* 0x0000000f546e7223 */ /* 0x040fe20000000080 */
[----:B---3--:R-:W-:Y:S01]  /*109f0*/  FFMA R103, R84, R16, R85 ;  /* 0x0000001054677223 */ /* 0x008fe20000000055 */
[----:B------:R-:W-:Y:S01]  /*10a00*/  FADD R16, R12, R53 ;  /* 0x000000350c107221 */ /* 0x000fe20000000000 */
[C---:B------:R-:W-:Y:S01]  /*10a10*/  FFMA R86, R84.reuse, R17, R142 ;  /* 0x0000001154567223 */ /* 0x040fe2000000008e */
[C---:B------:R-:W-:Y:S01]  /*10a20*/  FFMA R119, R84.reuse, R18, R105 ;  /* 0x0000001254777223 */ /* 0x040fe20000000069 */
[----:B------:R-:W-:Y:S01]  /*10a30*/  FFMA R108, R84, R19, R116 ;  /* 0x00000013546c7223 */ /* 0x000fe20000000074 */
[----:B------:R-:W-:Y:S01]  /*10a40*/  FADD R33, R16, R29 ;  /* 0x0000001d10217221 */ /* 0x000fe20000000000 */
[----:B------:R-:W3:Y:S01]  /*10a50*/  LDS.128 R12, [UR5+0x4a90] ;  /* 0x004a9005ff0c7984 */ /* 0x000ee20008000c00 */
[----:B----4-:R-:W-:-:S02]  /*10a60*/  FFMA R83, R84, R40, R83 ;  /* 0x0000002854537223 */ /* 0x010fc40000000053 */
[----:B------:R-:W-:Y:S01]  /*10a70*/  FADD R65, R33, R52 ;  /* 0x0000003421417221 */ /* 0x000fe20000000000 */
[----:B------:R-:W4:Y:S01]  /*10a80*/  LDS.128 R16, [UR5+0x4aa0] ;  /* 0x004aa005ff107984 */ /* 0x000f220008000c00 */
[C---:B------:R-:W-:Y:S01]  /*10a90*/  FFMA R134, R84.reuse, R41, R134 ;  /* 0x0000002954867223 */ /* 0x040fe20000000086 */
[C---:B------:R-:W-:Y:S01]  /*10aa0*/  FFMA R121, R84.reuse, R42, R109 ;  /* 0x0000002a54797223 */ /* 0x040fe2000000006d */
[----:B------:R-:W-:Y:S01]  /*10ab0*/  FADD R40, R65, R28 ;  /* 0x0000001c41287221 */ /* 0x000fe20000000000 */
[----:B------:R-:W-:Y:S01]  /*10ac0*/  FFMA R106, R84, R43, R98 ;  /* 0x0000002b546a7223 */ /* 0x000fe20000000062 */
[----:B------:R-:W5:Y:S02]  /*10ad0*/  LDS.128 R32, [UR5+0x4ab0] ;  /* 0x004ab005ff207984 */ /* 0x000f640008000c00 */
[----:B------:R-:W-:Y:S02]  /*10ae0*/  FADD R45, R40, R39 ;  /* 0x00000027282d7221 */ /* 0x000fe40000000000 */
[----:B------:R-:W5:Y:S02]  /*10af0*/  LDS.128 R40, [UR5+0x4ac0] ;  /* 0x004ac005ff287984 */ /* 0x000f640008000c00 */
[----:B------:R-:W-:-:S02]  /*10b00*/  FADD R65, R45, R20 ;  /* 0x000000142d417221 */ /* 0x000fc40000000000 */
[----:B------:R-:W5:Y:S02]  /*10b10*/  LDS.128 R44, [UR5+0x4ad0] ;  /* 0x004ad005ff2c7984 */ /* 0x000f640008000c00 */
[----:B------:R-:W-:Y:S01]  /*10b20*/  FADD R65, R65, R38 ;  /* 0x0000002641417221 */ /* 0x000fe20000000000 */
[C---:B0-----:R-:W-:Y:S01]  /*10b30*/  FFMA R97, R84.reuse, R60, R97 ;  /* 0x0000003c54617223 */ /* 0x041fe20000000061 */
[C---:B------:R-:W-:Y:S01]  /*10b40*/  FFMA R92, R84.reuse, R61, R136 ;  /* 0x0000003d545c7223 */ /* 0x040fe20000000088 */
[C---:B------:R-:W-:Y:S01]  /*10b50*/  FFMA R125, R84.reuse, R62, R107 ;  /* 0x0000003e547d7223 */ /* 0x040fe2000000006b */
[----:B------:R-:W-:Y:S01]  /*10b60*/  FADD R50, R65, R24 ;  /* 0x0000001841327221 */ /* 0x000fe20000000000 */
[C---:B-1----:R-:W-:Y:S01]  /*10b70*/  FFMA R94, R84.reuse, R5, R138 ;  /* 0x00000005545e7223 */ /* 0x042fe2000000008a */
[C---:B------:R-:W-:Y:S01]  /*10b80*/  FFMA R102, R84.reuse, R63, R140 ;  /* 0x0000003f54667223 */ /* 0x040fe2000000008c */
[----:B------:R-:W-:Y:S01]  /*10b90*/  FFMA R127, R84, R4, R111 ;  /* 0x00000004547f7223 */ /* 0x000fe2000000006f */
[----:B------:R-:W-:Y:S01]  /*10ba0*/  FADD R5, R50, R23 ;  /* 0x0000001732057221 */ /* 0x000fe20000000000 */
[----:B------:R-:W0:Y:S01]  /*10bb0*/  LDS.128 R60, [UR5+0x4ae0] ;  /* 0x004ae005ff3c7984 */ /* 0x000e220008000c00 */
[C---:B------:R-:W-:Y:S01]  /*10bc0*/  FFMA R115, R84.reuse, R6, R115 ;  /* 0x0000000654737223 */ /* 0x040fe20000000073 */
[----:B------:R-:W-:Y:S01]  /*10bd0*/  FFMA R111, R84, R7, R88 ;  /* 0x00000007546f7223 */ /* 0x000fe20000000058 */
[----:B------:R-:W-:Y:S01]  /*10be0*/  FADD R4, R5, R22 ;  /* 0x0000001605047221 */ /* 0x000fe20000000000 */
[----:B------:R-:W1:Y:S01]  /*10bf0*/  LDS.128 R64, [UR5+0x4af0] ;  /* 0x004af005ff407984 */ /* 0x000e620008000c00 */
[C---:B--2---:R-:W-:Y:S01]  /*10c00*/  FFMA R84, R82.reuse, R8, R81 ;  /* 0x0000000852547223 */ /* 0x044fe20000000051 */
[C---:B------:R-:W-:Y:S01]  /*10c10*/  FFMA R100, R82.reuse, R9, R100 ;  /* 0x0000000952647223 */ /* 0x040fe20000000064 */
[C---:B------:R-:W-:Y:S01]  /*10c20*/  FFMA R109, R82.reuse, R10, R99 ;  /* 0x0000000a526d7223 */ /* 0x040fe20000000063 */
[----:B------:R-:W-:Y:S01]  /*10c30*/  FFMA R114, R82, R11, R114 ;  /* 0x0000000b52727223 */ /* 0x000fe20000000072 */
[----:B------:R-:W-:Y:S01]  /*10c40*/  FADD R5, R4, R21 ;  /* 0x0000001504057221 */ /* 0x000fe20000000000 */
[----:B------:R-:W2:Y:S01]  /*10c50*/  LDS.128 R8, [UR5+0x4b00] ;  /* 0x004b0005ff087984 */ /* 0x000ea20008000c00 */
[----:B---3--:R-:W-:-:S02]  /*10c60*/  FFMA R85, R82, R12, R95 ;  /* 0x0000000c52557223 */ /* 0x008fc4000000005f */
[----:B------:R-:W-:Y:S01]  /*10c70*/  FADD R4, R5, R2 ;  /* 0x0000000205047221 */ /* 0x000fe20000000000 */
[C---:B------:R-:W-:Y:S01]  /*10c80*/  FFMA R98, R82.reuse, R13, R124 ;  /* 0x0000000d52627223 */ /* 0x040fe2000000007c */
[C---:B------:R-:W-:Y:S01]  /*10c90*/  FFMA R107, R82.reuse, R14, R91 ;  /* 0x0000000e526b7223 */ /* 0x040fe2000000005b */
[----:B------:R-:W-:Y:S01]  /*10ca0*/  FFMA R112, R82, R15, R112 ;  /* 0x0000000f52707223 */ /* 0x000fe20000000070 */
[----:B------:R-:W-:Y:S01]  /*10cb0*/  FADD R5, R4, R3 ;  /* 0x0000000304057221 */ /* 0x000fe20000000000 */
[C---:B----4-:R-:W-:Y:S01]  /*10cc0*/  FFMA R89, R82.reuse, R16, R87 ;  /* 0x0000001052597223 */ /* 0x050fe20000000057 */
[C---:B------:R-:W-:Y:S01]  /*10cd0*/  FFMA R105, R82.reuse, R18, R101 ;  /* 0x0000001252697223 */ /* 0x040fe20000000065 */
[----:B------:R-:W3:Y:S01]  /*10ce0*/  LDS.128 R12, [UR5+0x4b10] ;  /* 0x004b1005ff0c7984 */ /* 0x000ee20008000c00 */
[----:B------:R-:W-:Y:S01]  /*10cf0*/  FADD R4, R5, R0 ;  /* 0x0000000005047221 */ /* 0x000fe20000000000 */
[C---:B-----5:R-:W-:Y:S01]  /*10d00*/  FFMA R87, R82.reuse, R32, R103 ;  /* 0x0000002052577223 */ /* 0x060fe20000000067 */
[C---:B------:R-:W-:Y:S01]  /*10d10*/  FFMA R96, R82.reuse, R17, R96 ;  /* 0x0000001152607223 */ /* 0x040fe20000000060 */
[----:B------:R-:W-:Y:S01]  /*10d20*/  FFMA R110, R82, R19, R110 ;  /* 0x00000013526e7223 */ /* 0x000fe2000000006e */
[----:B------:R-:W-:Y:S01]  /*10d30*/  FADD R4, R4, R25 ;  /* 0x0000001904047221 */ /* 0x000fe20000000000 */
[C---:B------:R-:W-:Y:S01]  /*10d40*/  FFMA R93, R82.reuse, R40, R83 ;  /* 0x00000028525d7223 */ /* 0x040fe20000000053 */
[C---:B------:R-:W-:Y:S01]  /*10d50*/  FFMA R86, R82.reuse, R33, R86 ;  /* 0x0000002152567223 */ /* 0x040fe20000000056 */
[----:B------:R-:W-:Y:S01]  /*10d60*/  FFMA R103, R82, R34, R119 ;  /* 0x0000002252677223 */ /* 0x000fe20000000077 */
[----:B------:R-:W-:Y:S01]  /*10d70*/  FADD R5, R4, R27 ;  /* 0x0000001b04057221 */ /* 0x000fe20000000000 */
[C---:B------:R-:W-:Y:S01]  /*10d80*/  FFMA R108, R82.reuse, R35, R108 ;  /* 0x00000023526c7223 */ /* 0x040fe2000000006c */
[C---:B------:R-:W-:Y:S01]  /*10d90*/  FFMA R88, R82.reuse, R41, R134 ;  /* 0x0000002952587223 */ /* 0x040fe20000000086 */
[C---:B------:R-:W-:Y:S01]  /*10da0*/  FFMA R101, R82.reuse, R42, R121 ;  /* 0x0000002a52657223 */ /* 0x040fe20000000079 */
[----:B------:R-:W-:Y:S01]  /*10db0*/  FADD R4, R5, R26 ;  /* 0x0000001a05047221 */ /* 0x000fe20000000000 */
[C---:B------:R-:W-:Y:S01]  /*10dc0*/  FFMA R106, R82.reuse, R43, R106 ;  /* 0x0000002b526a7223 */ /* 0x040fe2000000006a */
[C---:B------:R-:W-:Y:S01]  /*10dd0*/  FFMA R91, R82.reuse, R44, R123 ;  /* 0x0000002c525b7223 */ /* 0x040fe2000000007b */
[----:B------:R-:W-:Y:S01]  /*10de0*/  FFMA R90, R82, R45, R90 ;  /* 0x0000002d525a7223 */ /* 0x000fe2000000005a */
[----:B------:R-:W-:Y:S01]  /*10df0*/  FADD R4, R4, R49 ;  /* 0x0000003104047221 */ /* 0x000fe20000000000 */
[C---:B------:R-:W-:Y:S01]  /*10e00*/  FFMA R99, R82.reuse, R46, R113 ;  /* 0x0000002e52637223 */ /* 0x040fe20000000071 */
[C---:B------:R-:W-:Y:S01]  /*10e10*/  FFMA R104, R82.reuse, R47, R104 ;  /* 0x0000002f52687223 */ /* 0x040fe20000000068 */
[----:B0-----:R-:W-:Y:S01]  /*10e20*/  FFMA R81, R82, R60, R97 ;  /* 0x0000003c52517223 */ /* 0x001fe20000000061 */
[----:B------:R-:W-:Y:S01]  /*10e30*/  FADD R4, R4, R51 ;  /* 0x0000003304047221 */ /* 0x000fe20000000000 */
[C---:B------:R-:W-:Y:S01]  /*10e40*/  FFMA R92, R82.reuse, R61, R92 ;  /* 0x0000003d525c7223 */ /* 0x040fe2000000005c */
[C---:B------:R-:W-:Y:S01]  /*10e50*/  FFMA R97, R82.reuse, R62, R125 ;  /* 0x0000003e52617223 */ /* 0x040fe2000000007d */
[C---:B------:R-:W-:Y:S01]  /*10e60*/  FFMA R102, R82.reuse, R63, R102 ;  /* 0x0000003f52667223 */ /* 0x040fe20000000066 */
[C---:B-1----:R-:W-:Y:S01]  /*10e70*/  FFMA R83, R82.reuse, R64, R127 ;  /* 0x0000004052537223 */ /* 0x042fe2000000007f */
[C---:B------:R-:W-:Y:S01]  /*10e80*/  FFMA R94, R82.reuse, R65, R94 ;  /* 0x00000041525e7223 */ /* 0x040fe2000000005e */
[----:B------:R-:W-:Y:S01]  /*10e90*/  FFMA R95, R82, R66, R115 ;  /* 0x00000042525f7223 */ /* 0x000fe20000000073 */
[----:B------:R-:W-:Y:S01]  /*10ea0*/  FADD R50, R4, R117 ;  /* 0x0000007504327221 */ /* 0x000fe20000000000 */
[----:B------:R-:W0:Y:S01]  /*10eb0*/  LDS.128 R16, [UR5+0x4b20] ;  /* 0x004b2005ff107984 */ /* 0x000e220008000c00 */
[----:B------:R-:W-:Y:S01]  /*10ec0*/  FFMA R82, R82, R67, R111 ;  /* 0x0000004352527223 */ /* 0x000fe2000000006f */
[C---:B--2---:R-:W-:Y:S01]  /*10ed0*/  FFMA R111, R79.reuse, R8, R84 ;  /* 0x000000084f6f7223 */ /* 0x044fe20000000054 */
[C---:B------:R-:W-:Y:S01]  /*10ee0*/  FFMA R100, R79.reuse, R9, R100 ;  /* 0x000000094f647223 */ /* 0x040fe20000000064 */
[----:B------:R-:W1:Y:S01]  /*10ef0*/  LDS.128 R32, [UR5+0x4b30] ;  /* 0x004b3005ff207984 */ /* 0x000e620008000c00 */
[C---:B------:R-:W-:Y:S01]  /*10f00*/  FFMA R109, R79.reuse, R10, R109 ;  /* 0x0000000a4f6d7223 */ /* 0x040fe2000000006d */
[----:B------:R-:W-:-:S02]  /*10f10*/  FFMA R114, R79, R11, R114 ;  /* 0x0000000b4f727223 */ /* 0x000fc40000000072 */
[----:B------:R-:W2:Y:S01]  /*10f20*/  LDS.128 R40, [UR5+0x4b40] ;  /* 0x004b4005ff287984 */ /* 0x000ea20008000c00 */
[----:B---3--:R-:W-:-:S03]  /*10f30*/  FFMA R85, R79, R12, R85 ;  /* 0x0000000c4f557223 */ /* 0x008fc60000000055 */
[----:B------:R-:W3:Y:S01]  /*10f40*/  LDS.128 R44, [UR5+0x4b50] ;  /* 0x004b5005ff2c7984 */ /* 0x000ee20008000c00 */
[C---:B------:R-:W-:Y:S01]  /*10f50*/  FFMA R98, R79.reuse, R13, R98 ;  /* 0x0000000d4f627223 */ /* 0x040fe20000000062 */
[C---:B------:R-:W-:Y:S01]  /*10f60*/  FFMA R107, R79.reuse, R14, R107 ;  /* 0x0000000e4f6b7223 */ /* 0x040fe2000000006b */
[C---:B------:R-:W-:Y:S01]  /*10f70*/  FFMA R112, R79.reuse, R15, R112 ;  /* 0x0000000f4f707223 */ /* 0x040fe20000000070 */
[----:B------:R-:W4:Y:S04]  /*10f80*/  LDS.128 R4, [UR5+0x4b70] ;  /* 0x004b7005ff047984 */ /* 0x000f280008000c00 */
[----:B------:R-:W5:Y:S04]  /*10f90*/  LDS.128 R8, [UR5+0x4b90] ;  /* 0x004b9005ff087984 */ /* 0x000f680008000c00 */
[----:B------:R-:W5:Y:S04]  /*10fa0*/  LDS.128 R60, [UR5+0x4b60] ;  /* 0x004b6005ff3c7984 */ /* 0x000f680008000c00 */
[----:B------:R-:W5:Y:S04]  /*10fb0*/  LDS.128 R64, [UR5+0x4b80] ;  /* 0x004b8005ff407984 */ /* 0x000f680008000c00 */
[----:B------:R-:W5:Y:S01]  /*10fc0*/  LDS.128 R12, [UR5+0x4ba0] ;  /* 0x004ba005ff0c7984 */ /* 0x000f620008000c00 */
[C---:B0-----:R-:W-:Y:S01]  /*10fd0*/  FFMA R89, R79.reuse, R16, R89 ;  /* 0x000000104f597223 */ /* 0x041fe20000000059 */
[C---:B------:R-:W-:Y:S01]  /*10fe0*/  FFMA R96, R79.reuse, R17, R96 ;  /* 0x000000114f607223 */ /* 0x040fe20000000060 */
[C---:B------:R-:W-:Y:S01]  /*10ff0*/  FFMA R105, R79.reuse, R18, R105 ;  /* 0x000000124f697223 */ /* 0x040fe20000000069 */
[C---:B------:R-:W-:Y:S01]  /*11000*/  FFMA R110, R79.reuse, R19, R110 ;  /* 0x000000134f6e7223 */ /* 0x040fe2000000006e */
[C---:B-1----:R-:W-:Y:S01]  /*11010*/  FFMA R87, R79.reuse, R32, R87 ;  /* 0x000000204f577223 */ /* 0x042fe20000000057 */
[----:B------:R-:W0:Y:S01]  /*11020*/  LDS.128 R16, [UR5+0x4bb0] ;  /* 0x004bb005ff107984 */ /* 0x000e220008000c00 */
[C---:B------:R-:W-:Y:S01]  /*11030*/  FFMA R86, R79.reuse, R33, R86 ;  /* 0x000000214f567223 */ /* 0x040fe20000000056 */
[C---:B------:R-:W-:Y:S01]  /*11040*/  FFMA R103, R79.reuse, R34, R103 ;  /* 0x000000224f677223 */ /* 0x040fe20000000067 */
[C---:B------:R-:W-:Y:S01]  /*11050*/  FFMA R108, R79.reuse, R35, R108 ;  /* 0x000000234f6c7223 */ /* 0x040fe2000000006c */
        /* <DEDUP_REMOVED lines=9> */
[C---:B------:R-:W-:Y:S01]  /*110f0*/  FFMA R94, R79.reuse, R5, R94 ;  /* 0x000000054f5e7223 */ /* 0x040fe2000000005e */
[C---:B------:R-:W-:Y:S01]  /*11100*/  FFMA R95, R79.reuse, R6, R95 ;  /* 0x000000064f5f7223 */ /* 0x040fe2000000005f */
[C---:B------:R-:W-:Y:S01]  /*11110*/  FFMA R84, R79.reuse, R7, R82 ;  /* 0x000000074f547223 */ /* 0x040fe20000000052 */
[----:B------:R-:W1:Y:S01]  /*11120*/  LDS.128 R32, [UR5+0x4bc0] ;  /* 0x004bc005ff207984 */ /* 0x000e620008000c00 */
[C---:B-----5:R-:W-:Y:S01]  /*11130*/  FFMA R85, R78.reuse, R8, R85 ;  /* 0x000000084e557223 */ /* 0x060fe20000000055 */
[C---:B------:R-:W-:Y:S01]  /*11140*/  FFMA R98, R78.reuse, R9, R98 ;  /* 0x000000094e627223 */ /* 0x040fe20000000062 */
[C---:B------:R-:W-:Y:S01]  /*11150*/  FFMA R107, R78.reuse, R10, R107 ;  /* 0x0000000a4e6b7223 */ /* 0x040fe2000000006b */
[----:B------:R-:W2:Y:S01]  /*11160*/  LDS.128 R40, [UR5+0x4bd0] ;  /* 0x004bd005ff287984 */ /* 0x000ea20008000c00 */
[C---:B------:R-:W-:Y:S01]  /*11170*/  FFMA R112, R78.reuse, R11, R112 ;  /* 0x0000000b4e707223 */ /* 0x040fe20000000070 */
[C---:B------:R-:W-:Y:S01]  /*11180*/  FFMA R81, R79.reuse, R60, R81 ;  /* 0x0000003c4f517223 */ /* 0x040fe20000000051 */
[C---:B------:R-:W-:Y:S01]  /*11190*/  FFMA R92, R79.reuse, R61, R92 ;  /* 0x0000003d4f5c7223 */ /* 0x040fe2000000005c */
[----:B------:R-:W3:Y:S01]  /*111a0*/  LDS.128 R44, [UR5+0x4be0] ;  /* 0x004be005ff2c7984 */ /* 0x000ee20008000c00 */
[C---:B------:R-:W-:Y:S01]  /*111b0*/  FFMA R97, R79.reuse, R62, R97 ;  /* 0x0000003e4f617223 */ /* 0x040fe20000000061 */
[----:B------:R-:W-:Y:S01]  /*111c0*/  FFMA R102, R79, R63, R102 ;  /* 0x0000003f4f667223 */ /* 0x000fe20000000066 */
[C---:B------:R-:W-:Y:S01]  /*111d0*/  FFMA R82, R78.reuse, R64, R111 ;  /* 0x000000404e527223 */ /* 0x040fe2000000006f */
[----:B------:R-:W4:Y:S01]  /*111e0*/  LDS.128 R4, [UR5+0x4c00] ;  /* 0x004c0005ff047984 */ /* 0x000f220008000c00 */
[C---:B------:R-:W-:Y:S01]  /*111f0*/  FFMA R100, R78.reuse, R65, R100 ;  /* 0x000000414e647223 */ /* 0x040fe20000000064 */
[C---:B------:R-:W-:Y:S01]  /*11200*/  FFMA R109, R78.reuse, R66, R109 ;  /* 0x000000424e6d7223 */ /* 0x040fe2000000006d */
[C---:B------:R-:W-:Y:S01]  /*11210*/  FFMA R114, R78.reuse, R67, R114 ;  /* 0x000000434e727223 */ /* 0x040fe20000000072 */
[----:B------:R-:W5:Y:S01]  /*11220*/  LDS.128 R8, [UR5+0x4c20] ;  /* 0x004c2005ff087984 */ /* 0x000f620008000c00 */
[C---:B------:R-:W-:Y:S01]  /*11230*/  FFMA R89, R78.reuse, R12, R89 ;  /* 0x0000000c4e597223 */ /* 0x040fe20000000059 */
[C---:B------:R-:W-:Y:S01]  /*11240*/  FFMA R96, R78.reuse, R13, R96 ;  /* 0x0000000d4e607223 */ /* 0x040fe20000000060 */
[C---:B------:R-:W-:Y:S01]  /*11250*/  FFMA R105, R78.reuse, R14, R105 ;  /* 0x0000000e4e697223 */ /* 0x040fe20000000069 */
[----:B------:R-:W5:Y:S01]  /*11260*/  LDS.128 R60, [UR5+0x4bf0] ;  /* 0x004bf005ff3c7984 */ /* 0x000f620008000c00 */
[----:B------:R-:W-:-:S03]  /*11270*/  FFMA R110, R78, R15, R110 ;  /* 0x0000000f4e6e7223 */ /* 0x000fc6000000006e */
[----:B------:R-:W5:Y:S01]  /*11280*/  LDS.128 R64, [UR5+0x4c10] ;  /* 0x004c1005ff407984 */ /* 0x000f620008000c00 */
[C---:B0-----:R-:W-:Y:S01]  /*11290*/  FFMA R87, R78.reuse, R16, R87 ;  /* 0x000000104e577223 */ /* 0x041fe20000000057 */
[C---:B------:R-:W-:Y:S01]  /*112a0*/  FFMA R86, R78.reuse, R17, R86 ;  /* 0x000000114e567223 */ /* 0x040fe20000000056 */
[C---:B------:R-:W-:Y:S01]  /*112b0*/  FFMA R103, R78.reuse, R18, R103 ;  /* 0x000000124e677223 */ /* 0x040fe20000000067 */
[----:B------:R-:W0:Y:S01]  /*112c0*/  LDS.128 R12, [UR5+0x4c30] ;  /* 0x004c3005ff0c7984 */ /* 0x000e220008000c00 */
[----:B------:R-:W-:-:S03]  /*112d0*/  FFMA R108, R78, R19, R108 ;  /* 0x000000134e6c7223 */ /* 0x000fc6000000006c */
[----:B------:R-:W0:Y:S01]  /*112e0*/  LDS.128 R16, [UR5+0x4c40] ;  /* 0x004c4005ff107984 */ /* 0x000e220008000c00 */
[C---:B-1----:R-:W-:Y:S01]  /*112f0*/  FFMA R93, R78.reuse, R32, R93 ;  /* 0x000000204e5d7223 */ /* 0x042fe2000000005d */
        /* <DEDUP_REMOVED lines=32> */
[C---:B0-----:R-:W-:Y:S01]  /*11500*/  FFMA R87, R77.reuse, R12, R87 ;  /* 0x0000000c4d577223 */ /* 0x041fe20000000057 */
[C---:B------:R-:W-:Y:S01]  /*11510*/  FFMA R86, R77.reuse, R13, R86 ;  /* 0x0000000d4d567223 */ /* 0x040fe20000000056 */
[C---:B------:R-:W-:Y:S01]  /*11520*/  FFMA R103, R77.reuse, R14, R103 ;  /* 0x0000000e4d677223 */ /* 0x040fe20000000067 */
[----:B------:R-:W0:Y:S01]  /*11530*/  LDS.128 R60, [UR5+0x4c80] ;  /* 0x004c8005ff3c7984 */ /* 0x000e220008000c00 */
[C---:B------:R-:W-:Y:S01]  /*11540*/  FFMA R108, R77.reuse, R15, R108 ;  /* 0x0000000f4d6c7223 */ /* 0x040fe2000000006c */
[C---:B------:R-:W-:Y:S01]  /*11550*/  FFMA R93, R77.reuse, R16, R93 ;  /* 0x000000104d5d7223 */ /* 0x040fe2000000005d */
[C---:B------:R-:W-:Y:S01]  /*11560*/  FFMA R88, R77.reuse, R17, R88 ;  /* 0x000000114d587223 */ /* 0x040fe20000000058 */
[----:B------:R-:W0:Y:S01]  /*11570*/  LDS.128 R64, [UR5+0x4ca0] ;  /* 0x004ca005ff407984 */ /* 0x000e220008000c00 */
[C---:B------:R-:W-:Y:S01]  /*11580*/  FFMA R101, R77.reuse, R18, R101 ;  /* 0x000000124d657223 */ /* 0x040fe20000000065 */
[----:B------:R-:W-:-:S02]  /*11590*/  FFMA R106, R77, R19, R106 ;  /* 0x000000134d6a7223 */ /* 0x000fc4000000006a */
[----:B------:R-:W0:Y:S04]  /*115a0*/  LDS.128 R12, [UR5+0x4cc0] ;  /* 0x004cc005ff0c7984 */ /* 0x000e280008000c00 */
        /* <DEDUP_REMOVED lines=23> */
[C---:B0-----:R-:W-:Y:S01]  /*11720*/  FFMA R78, R76.reuse, R60, R79 ;  /* 0x0000003c4c4e7223 */ /* 0x041fe2000000004f */
[C---:B------:R-:W-:Y:S01]  /*11730*/  FFMA R100, R76.reuse, R61, R100 ;  /* 0x0000003d4c647223 */ /* 0x040fe20000000064 */
[----:B------:R-:W0:Y:S01]  /*11740*/  LDS.128 R44, [UR5+0x4d00] ;  /* 0x004d0005ff2c7984 */ /* 0x000e220008000c00 */
[C---:B------:R-:W-:Y:S01]  /*11750*/  FFMA R109, R76.reuse, R62, R109 ;  /* 0x0000003e4c6d7223 */ /* 0x040fe2000000006d */
[C---:B------:R-:W-:Y:S01]  /*11760*/  FFMA R114, R76.reuse, R63, R114 ;  /* 0x0000003f4c727223 */ /* 0x040fe20000000072 */
[C---:B------:R-:W-:Y:S01]  /*11770*/  FFMA R89, R76.reuse, R64, R89 ;  /* 0x000000404c597223 */ /* 0x040fe20000000059 */
[----:B------:R-:W3:Y:S01]  /*11780*/  LDS.128 R4, [UR5+0x4d20] ;  /* 0x004d2005ff047984 */ /* 0x000ee20008000c00 */
[C---:B------:R-:W-:Y:S01]  /*11790*/  FFMA R96, R76.reuse, R65, R96 ;  /* 0x000000414c607223 */ /* 0x040fe20000000060 */
[C---:B------:R-:W-:Y:S01]  /*117a0*/  FFMA R105, R76.reuse, R66, R105 ;  /* 0x000000424c697223 */ /* 0x040fe20000000069 */
        /* <DEDUP_REMOVED lines=10> */
[C---:B------:R-:W-:Y:S01]  /*11850*/  FFMA R99, R76.reuse, R18, R99 ;  /* 0x000000124c637223 */ /* 0x040fe20000000063 */
[----:B------:R-:W-:-:S02]  /*11860*/  FFMA R104, R76, R19, R104 ;  /* 0x000000134c687223 */ /* 0x000fc40000000068 */
[----:B------:R-:W5:Y:S04]  /*11870*/  LDS.128 R12, [UR5+0x4d50] ;  /* 0x004d5005ff0c7984 */ /* 0x000f680008000c00 */
[----:B------:R-:W5:Y:S01]  /*11880*/  LDS.128 R16, [UR5+0x4d60] ;  /* 0x004d6005ff107984 */ /* 0x000f620008000c00 */
[C---:B-1----:R-:W-:Y:S01]  /*11890*/  FFMA R81, R76.reuse, R32, R81 ;  /* 0x000000204c517223 */ /* 0x042fe20000000051 */
[C---:B------:R-:W-:Y:S01]  /*118a0*/  FFMA R92, R76.reuse, R33, R92 ;  /* 0x000000214c5c7223 */ /* 0x040fe2000000005c */
[C---:B------:R-:W-:Y:S01]  /*118b0*/  FFMA R97, R76.reuse, R34, R97 ;  /* 0x000000224c617223 */ /* 0x040fe20000000061 */
[C---:B------:R-:W-:Y:S01]  /*118c0*/  FFMA R102, R76.reuse, R35, R102 ;  /* 0x000000234c667223 */ /* 0x040fe20000000066 */
[C---:B--2---:R-:W-:Y:S01]  /*118d0*/  FFMA R83, R76.reuse, R40, R83 ;  /* 0x000000284c537223 */ /* 0x044fe20000000053 */
[C---:B------:R-:W-:Y:S01]  /*118e0*/  FFMA R94, R76.reuse, R41, R94 ;  /* 0x000000294c5e7223 */ /* 0x040fe2000000005e */
[C---:B------:R-:W-:Y:S01]  /*118f0*/  FFMA R95, R76.reuse, R42, R95 ;  /* 0x0000002a4c5f7223 */ /* 0x040fe2000000005f */
[----:B------:R-:W-:Y:S01]  /*11900*/  FFMA R84, R76, R43, R84 ;  /* 0x0000002b4c547223 */ /* 0x000fe20000000054 */
        /* <DEDUP_REMOVED lines=12> */
[----:B------:R-:W1:Y:S01]  /*119d0*/  LDS.128 R40, [UR5+0x4d80] ;  /* 0x004d8005ff287984 */ /* 0x000e620008000c00 */
[C---:B------:R-:W-:Y:S01]  /*119e0*/  FFMA R106, R75.reuse, R11, R106 ;  /* 0x0000000b4b6a7223 */ /* 0x040fe2000000006a */
[C---:B-----5:R-:W-:Y:S01]  /*119f0*/  FFMA R85, R75.reuse, R60, R85 ;  /* 0x0000003c4b557223 */ /* 0x060fe20000000055 */
[C---:B------:R-:W-:Y:S01]  /*11a00*/  FFMA R98, R75.reuse, R61, R98 ;  /* 0x0000003d4b627223 */ /* 0x040fe20000000062 */
[----:B------:R-:W2:Y:S01]  /*11a10*/  LDS.128 R44, [UR5+0x4d90] ;  /* 0x004d9005ff2c7984 */ /* 0x000ea20008000c00 */
        /* <DEDUP_REMOVED lines=20> */
[C---:B0-----:R-:W-:Y:S01]  /*11b60*/  FFMA R83, R75.reuse, R32, R83 ;  /* 0x000000204b537223 */ /* 0x041fe20000000053 */
[C---:B------:R-:W-:Y:S01]  /*11b70*/  FFMA R94, R75.reuse, R33, R94 ;  /* 0x000000214b5e7223 */ /* 0x040fe2000000005e */
[C---:B------:R-:W-:Y:S01]  /*11b80*/  FFMA R95, R75.reuse, R34, R95 ;  /* 0x000000224b5f7223 */ /* 0x040fe2000000005f */
[----:B------:R-:W-:Y:S01]  /*11b90*/  FFMA R84, R75, R35, R84 ;  /* 0x000000234b547223 */ /* 0x000fe20000000054 */
        /* <DEDUP_REMOVED lines=44> */
[C---:B------:R-:W-:Y:S01]  /*11e60*/  FFMA R114, R73.reuse, R35, R114 ;  /* 0x0000002349727223 */ /* 0x040fe20000000072 */
        /* <DEDUP_REMOVED lines=33> */
[----:B------:R-:W-:Y:S01]  /*12080*/  FFMA R84, R73, R15, R84 ;  /* 0x0000000f49547223 */ /* 0x000fe20000000054 */
        /* <DEDUP_REMOVED lines=38> */
[----:B------:R-:W-:Y:S01]  /*122f0*/  FFMA R102, R72, R67, R102 ;  /* 0x0000004348667223 */ /* 0x000fe20000000066 */
        /* <DEDUP_REMOVED lines=84> */
[----:B------:R-:W-:Y:S01]  /*12840*/  FFMA R102, R70, R63, R102 ;  /* 0x0000003f46667223 */ /* 0x000fe20000000066 */
        /* <DEDUP_REMOVED lines=115> */
[----:B------:R-:W-:Y:S01]  /*12f80*/  FFMA R84, R59, R43, R84 ;  /* 0x0000002b3b547223 */ /* 0x000fe20000000054 */
        /* <DEDUP_REMOVED lines=541> */
[----:B------:R-:W5:Y:S04]  /*15160*/  LDS.128 R52, [UR5+0x5900] ;  /* 0x00590005ff347984 */ /* 0x000f680008000c00 */
[----:B------:R-:W-:Y:S01]  /*15170*/  LDS.128 R56, [UR5+0x5f80] ;  /* 0x005f8005ff387984 */ /* 0x000fe20008000c00 */
        /* <DEDUP_REMOVED lines=102> */
[----:B------:R-:W0:Y:S01]  /*157e0*/  LDS.128 R32, [UR5+0x59e0] ;  /* 0x0059e005ff207984 */ /* 0x000e220008000c00 */
[C---:B------:R-:W-:Y:S01]  /*157f0*/  FFMA R100, R24.reuse, R5, R100 ;  /* 0x0000000518647223 */ /* 0x040fe20000000064 */
[C---:B------:R-:W-:Y:S01]  /*15800*/  FFMA R109, R24.reuse, R6, R109 ;  /* 0x00000006186d7223 */ /* 0x040fe2000000006d */
[C---:B------:R-:W-:Y:S01]  /*15810*/  FFMA R114, R24.reuse, R7, R114 ;  /* 0x0000000718727223 */ /* 0x040fe20000000072 */
[----:B------:R-:W1:Y:S01]  /*15820*/  LDS.128 R36, [UR5+0x5a00] ;  /* 0x005a0005ff247984 */ /* 0x000e620008000c00 */
[C---:B----4-:R-:W-:Y:S01]  /*15830*/  FFMA R89, R24.reuse, R8, R89 ;  /* 0x0000000818597223 */ /* 0x050fe20000000059 */
[C---:B------:R-:W-:Y:S01]  /*15840*/  FFMA R96, R24.reuse, R9, R96 ;  /* 0x0000000918607223 */ /* 0x040fe20000000060 */
[C---:B------:R-:W-:Y:S01]  /*15850*/  FFMA R105, R24.reuse, R10, R105 ;  /* 0x0000000a18697223 */ /* 0x040fe20000000069 */
[C---:B------:R-:W-:Y:S01]  /*15860*/  FFMA R110, R24.reuse, R11, R110 ;  /* 0x0000000b186e7223 */ /* 0x040fe2000000006e */
[----:B------:R-:W2:Y:S01]  /*15870*/  LDS.128 R4, [UR5+0x5a10] ;  /* 0x005a1005ff047984 */ /* 0x000ea20008000c00 */
[C---:B-----5:R-:W-:Y:S01]  /*15880*/  FFMA R87, R24.reuse, R12, R87 ;  /* 0x0000000c18577223 */ /* 0x060fe20000000057 */
        /* <DEDUP_REMOVED lines=25> */
[----:B------:R-:W0:Y:S01]  /*15a20*/  LDS.128 R32, [UR5+0x5a70] ;  /* 0x005a7005ff207984 */ /* 0x000e220008000c00 */
[C---:B--2---:R-:W-:Y:S01]  /*15a30*/  FFMA R85, R23.reuse, R4, R85 ;  /* 0x0000000417557223 */ /* 0x044fe20000000055 */
[C---:B------:R-:W-:Y:S01]  /*15a40*/  FFMA R98, R23.reuse, R5, R98 ;  /* 0x0000000517627223 */ /* 0x040fe20000000062 */
[C---:B------:R-:W-:Y:S01]  /*15a50*/  FFMA R107, R23.reuse, R6, R107 ;  /* 0x00000006176b7223 */ /* 0x040fe2000000006b */
[----:B------:R-:W1:Y:S01]  /*15a60*/  LDS.128 R36, [UR5+0x5a90] ;  /* 0x005a9005ff247984 */ /* 0x000e620008000c00 */
[C---:B------:R-:W-:Y:S01]  /*15a70*/  FFMA R112, R23.reuse, R7, R112 ;  /* 0x0000000717707223 */ /* 0x040fe20000000070 */
[C---:B---3--:R-:W-:Y:S01]  /*15a80*/  FFMA R87, R23.reuse, R8, R87 ;  /* 0x0000000817577223 */ /* 0x048fe20000000057 */
[C---:B------:R-:W-:Y:S01]  /*15a90*/  FFMA R86, R23.reuse, R9, R86 ;  /* 0x0000000917567223 */ /* 0x040fe20000000056 */
[C---:B------:R-:W-:Y:S01]  /*15aa0*/  FFMA R103, R23.reuse, R10, R103 ;  /* 0x0000000a17677223 */ /* 0x040fe20000000067 */
[C---:B------:R-:W-:Y:S01]  /*15ab0*/  FFMA R108, R23.reuse, R11, R108 ;  /* 0x0000000b176c7223 */ /* 0x040fe2000000006c */
[----:B------:R-:W2:Y:S01]  /*15ac0*/  LDS.128 R4, [UR5+0x5aa0] ;  /* 0x005aa005ff047984 */ /* 0x000ea20008000c00 */
[C---:B----4-:R-:W-:Y:S01]  /*15ad0*/  FFMA R83, R24.reuse, R40, R83 ;  /* 0x0000002818537223 */ /* 0x050fe20000000053 */
[C---:B------:R-:W-:Y:S01]  /*15ae0*/  FFMA R94, R24.reuse, R41, R94 ;  /* 0x00000029185e7223 */ /* 0x040fe2000000005e */
[C---:B------:R-:W-:Y:S01]  /*15af0*/  FFMA R95, R24.reuse, R42, R95 ;  /* 0x0000002a185f7223 */ /* 0x040fe2000000005f */
[----:B------:R-:W3:Y:S01]  /*15b00*/  LDS.128 R8, [UR5+0x5ac0] ;  /* 0x005ac005ff087984 */ /* 0x000ee20008000c00 */
[----:B------:R-:W-:Y:S01]  /*15b10*/  FFMA R84, R24, R43, R84 ;  /* 0x0000002b18547223 */ /* 0x000fe20000000054 */
[C---:B-----5:R-:W-:Y:S01]  /*15b20*/  FFMA R89, R23.reuse, R44, R89 ;  /* 0x0000002c17597223 */ /* 0x060fe20000000059 */
[C---:B------:R-:W-:Y:S01]  /*15b30*/  FFMA R96, R23.reuse, R45, R96 ;  /* 0x0000002d17607223 */ /* 0x040fe20000000060 */
        /* <DEDUP_REMOVED lines=27> */
[----:B------:R-:W0:Y:S01]  /*15cf0*/  LDS.128 R32, [UR5+0x5b00] ;  /* 0x005b0005ff207984 */ /* 0x000e220008000c00 */
[C---:B--2---:R-:W-:Y:S01]  /*15d00*/  FFMA R89, R22.reuse, R4, R89 ;  /* 0x0000000416597223 */ /* 0x044fe20000000059 */
[----:B------:R-:W-:-:S02]  /*15d10*/  FFMA R96, R22, R5, R96 ;  /* 0x0000000516607223 */ /* 0x000fc40000000060 */
[----:B------:R-:W1:Y:S01]  /*15d20*/  LDS.128 R36, [UR5+0x5b20] ;  /* 0x005b2005ff247984 */ /* 0x000e620008000c00 */
[C---:B------:R-:W-:Y:S01]  /*15d30*/  FFMA R105, R22.reuse, R6, R105 ;  /* 0x0000000616697223 */ /* 0x040fe20000000069 */
        /* <DEDUP_REMOVED lines=29> */
[----:B------:R-:W-:Y:S01]  /*15f10*/  FFMA R84, R22, R31, R84 ;  /* 0x0000001f16547223 */ /* 0x000fe20000000054 */
        /* <DEDUP_REMOVED lines=10> */
[----:B--2---:R-:W-:-:S03]  /*15fc0*/  FFMA R87, R21, R4, R87 ;  /* 0x0000000415577223 */ /* 0x004fc60000000057 */
[----:B------:R-:W1:Y:S01]  /*15fd0*/  LDS.128 R32, [UR5+0x5b90] ;  /* 0x005b9005ff207984 */ /* 0x000e620008000c00 */
[C---:B------:R-:W-:Y:S01]  /*15fe0*/  FFMA R86, R21.reuse, R5, R86 ;  /* 0x0000000515567223 */ /* 0x040fe20000000056 */
[C---:B------:R-:W-:Y:S01]  /*15ff0*/  FFMA R103, R21.reuse, R6, R103 ;  /* 0x0000000615677223 */ /* 0x040fe20000000067 */
[C---:B------:R-:W-:Y:S01]  /*16000*/  FFMA R108, R21.reuse, R7, R108 ;  /* 0x00000007156c7223 */ /* 0x040fe2000000006c */
[----:B------:R-:W2:Y:S01]  /*16010*/  LDS.128 R36, [UR5+0x5bb0] ;  /* 0x005bb005ff247984 */ /* 0x000ea20008000c00 */
[C---:B---3--:R-:W-:Y:S01]  /*16020*/  FFMA R91, R21.reuse, R8, R91 ;  /* 0x00000008155b7223 */ /* 0x048fe2000000005b */
[C---:B------:R-:W-:Y:S01]  /*16030*/  FFMA R90, R21.reuse, R9, R90 ;  /* 0x00000009155a7223 */ /* 0x040fe2000000005a */
[C---:B------:R-:W-:Y:S01]  /*16040*/  FFMA R99, R21.reuse, R10, R99 ;  /* 0x0000000a15637223 */ /* 0x040fe20000000063 */
[C---:B------:R-:W-:Y:S01]  /*16050*/  FFMA R104, R21.reuse, R11, R104 ;  /* 0x0000000b15687223 */ /* 0x040fe20000000068 */
[----:B------:R-:W3:Y:S01]  /*16060*/  LDS.128 R4, [UR5+0x5bc0] ;  /* 0x005bc005ff047984 */ /* 0x000ee20008000c00 */
[C---:B----4-:R-:W-:Y:S01]  /*16070*/  FFMA R85, R21.reuse, R40, R85 ;  /* 0x0000002815557223 */ /* 0x050fe20000000055 */
[C---:B------:R-:W-:Y:S01]  /*16080*/  FFMA R98, R21.reuse, R41, R98 ;  /* 0x0000002915627223 */ /* 0x040fe20000000062 */
[C---:B------:R-:W-:Y:S01]  /*16090*/  FFMA R107, R21.reuse, R42, R107 ;  /* 0x0000002a156b7223 */ /* 0x040fe2000000006b */
[----:B------:R-:W4:Y:S01]  /*160a0*/  LDS.128 R8, [UR5+0x5be0] ;  /* 0x005be005ff087984 */ /* 0x000f220008000c00 */
[C---:B------:R-:W-:Y:S01]  /*160b0*/  FFMA R112, R21.reuse, R43, R112 ;  /* 0x0000002b15707223 */ /* 0x040fe20000000070 */
[C---:B-----5:R-:W-:Y:S01]  /*160c0*/  FFMA R93, R21.reuse, R44, R93 ;  /* 0x0000002c155d7223 */ /* 0x060fe2000000005d */
[C---:B------:R-:W-:Y:S01]  /*160d0*/  FFMA R88, R21.reuse, R45, R88 ;  /* 0x0000002d15587223 */ /* 0x040fe20000000058 */
[----:B------:R-:W5:Y:S01]  /*160e0*/  LDS.128 R40, [UR5+0x5ba0] ;  /* 0x005ba005ff287984 */ /* 0x000f620008000c00 */
        /* <DEDUP_REMOVED lines=25> */
[----:B------:R-:W0:Y:S01]  /*16280*/  LDS.128 R20, [UR5+0x5c10] ;  /* 0x005c1005ff147984 */ /* 0x000e220008000c00 */
[C---:B---3--:R-:W-:Y:S01]  /*16290*/  FFMA R93, R2.reuse, R4, R93 ;  /* 0x00000004025d7223 */ /* 0x048fe2000000005d */
[C---:B------:R-:W-:Y:S01]  /*162a0*/  FFMA R88, R2.reuse, R5, R88 ;  /* 0x0000000502587223 */ /* 0x040fe20000000058 */
[C---:B------:R-:W-:Y:S01]  /*162b0*/  FFMA R101, R2.reuse, R6, R101 ;  /* 0x0000000602657223 */ /* 0x040fe20000000065 */
[----:B------:R-:W1:Y:S01]  /*162c0*/  LDS.128 R28, [UR5+0x5c20] ;  /* 0x005c2005ff1c7984 */ /* 0x000e620008000c00 */
[C---:B------:R-:W-:Y:S01]  /*162d0*/  FFMA R106, R2.reuse, R7, R106 ;  /* 0x00000007026a7223 */ /* 0x040fe2000000006a */
[C---:B----4-:R-:W-:Y:S01]  /*162e0*/  FFMA R81, R2.reuse, R8, R81 ;  /* 0x0000000802517223 */ /* 0x050fe20000000051 */
[C---:B------:R-:W-:Y:S01]  /*162f0*/  FFMA R92, R2.reuse, R9, R92 ;  /* 0x00000009025c7223 */ /* 0x040fe2000000005c */
[----:B------:R-:W2:Y:S01]  /*16300*/  LDS.128 R32, [UR5+0x5c30] ;  /* 0x005c3005ff207984 */ /* 0x000ea20008000c00 */
[C---:B------:R-:W-:Y:S01]  /*16310*/  FFMA R97, R2.reuse, R10, R97 ;  /* 0x0000000a02617223 */ /* 0x040fe20000000061 */
[C---:B------:R-:W-:Y:S01]  /*16320*/  FFMA R102, R2.reuse, R11, R102 ;  /* 0x0000000b02667223 */ /* 0x040fe20000000066 */
[C---:B-----5:R-:W-:Y:S01]  /*16330*/  FFMA R89, R2.reuse, R40, R89 ;  /* 0x0000002802597223 */ /* 0x060fe20000000059 */
        /* <DEDUP_REMOVED lines=14> */
[----:B------:R-:W-:Y:S01]  /*16420*/  FFMA R84, R2, R15, R84 ;  /* 0x0000000f02547223 */ /* 0x000fe20000000054 */
[C---:B------:R-:W-:Y:S01]  /*16430*/  FFMA R45, R3.reuse, R16, R24 ;  /* 0x00000010032d7223 */ /* 0x040fe20000000018 */
[----:B------:R-:W5:Y:S01]  /*16440*/  LDS.128 R12, [UR5+0x5c80] ;  /* 0x005c8005ff0c7984 */ /* 0x000f620008000c00 */
[C---:B------:R-:W-:Y:S01]  /*16450*/  FFMA R100, R3.reuse, R17, R100 ;  /* 0x0000001103647223 */ /* 0x040fe20000000064 */
[C---:B------:R-:W-:Y:S01]  /*16460*/  FFMA R109, R3.reuse, R18, R109 ;  /* 0x00000012036d7223 */ /* 0x040fe2000000006d */
[C---:B------:R-:W-:Y:S01]  /*16470*/  FFMA R114, R3.reuse, R19, R114 ;  /* 0x0000001303727223 */ /* 0x040fe20000000072 */
[----:B------:R-:W-:Y:S04]  /*16480*/  LDS.128 R52, [UR5+0x5f70] ;  /* 0x005f7005ff347984 */ /* 0x000fe80008000c00 */
        /* <DEDUP_REMOVED lines=113> */
[----:B------:R-:W-:Y:S01]  /*16ba0*/  FFMA R84, R25, R7, R84 ;  /* 0x0000000719547223 */ /* 0x000fe20000000054 */
        /* <DEDUP_REMOVED lines=124> */
[----:B------:R-:W0:Y:S01]  /*17370*/  LDS.128 R28, [UR5+0x5f90] ;  /* 0x005f9005ff1c7984 */ /* 0x000e220008000c00 */
[----:B------:R-:W-:Y:S01]  /*17380*/  FFMA R111, R51, R52, R83 ;  /* 0x00000034336f7223 */ /* 0x000fe20000000053 */
[C---:B---3--:R-:W-:Y:S01]  /*17390*/  FFMA R81, R49.reuse, R20, R81 ;  /* 0x0000001431517223 */ /* 0x048fe20000000051 */
[C---:B------:R-:W-:Y:S01]  /*173a0*/  FFMA R92, R49.reuse, R21, R92 ;  /* 0x00000015315c7223 */ /* 0x040fe2000000005c */
[C---:B------:R-:W-:Y:S01]  /*173b0*/  FFMA R97, R49.reuse, R22, R97 ;  /* 0x0000001631617223 */ /* 0x040fe20000000061 */
[----:B------:R-:W-:Y:S01]  /*173c0*/  FFMA R102, R49, R23, R102 ;  /* 0x0000001731667223 */ /* 0x000fe20000000066 */
[----:B------:R-:W1:Y:S01]  /*173d0*/  LDS.128 R24, [UR5+0x5fa0] ;  /* 0x005fa005ff187984 */ /* 0x000e620008000c00 */
[C---:B----4-:R-:W-:Y:S01]  /*173e0*/  FFMA R3, R51.reuse, R4, R89 ;  /* 0x0000000433037223 */ /* 0x050fe20000000059 */
[C---:B------:R-:W-:Y:S01]  /*173f0*/  FFMA R96, R51.reuse, R5, R96 ;  /* 0x0000000533607223 */ /* 0x040fe20000000060 */
[C---:B------:R-:W-:Y:S01]  /*17400*/  FFMA R105, R51.reuse, R6, R105 ;  /* 0x0000000633697223 */ /* 0x040fe20000000069 */
[C---:B------:R-:W-:Y:S01]  /*17410*/  FFMA R110, R51.reuse, R7, R110 ;  /* 0x00000007336e7223 */ /* 0x040fe2000000006e */
[C---:B-----5:R-:W-:Y:S01]  /*17420*/  FFMA R37, R51.reuse, R8, R93 ;  /* 0x0000000833257223 */ /* 0x060fe2000000005d */
[C---:B------:R-:W-:Y:S01]  /*17430*/  FFMA R88, R51.reuse, R9, R88 ;  /* 0x0000000933587223 */ /* 0x040fe20000000058 */
        /* <DEDUP_REMOVED lines=21> */
[----:B------:R-:W-:Y:S01]  /*17590*/  FFMA R84, R51, R55, R84 ;  /* 0x0000003733547223 */ /* 0x000fe20000000054 */
[C---:B------:R-:W-:Y:S01]  /*175a0*/  FFMA R103, R117.reuse, R56, R0 ;  /* 0x0000003875677223 */ /* 0x040fe20000000000 */
[C---:B------:R-:W-:Y:S01]  /*175b0*/  FFMA R99, R117.reuse, R58, R109 ;  /* 0x0000003a75637223 */ /* 0x040fe2000000006d */
[C---:B------:R-:W-:Y:S01]  /*175c0*/  FFMA R41, R117.reuse, R12, R49 ;  /* 0x0000000c75297223 */ /* 0x040fe20000000031 */
[C---:B------:R-:W-:Y:S01]  /*175d0*/  FFMA R101, R117.reuse, R57, R100 ;  /* 0x0000003975657223 */ /* 0x040fe20000000064 */
[C---:B------:R-:W-:Y:S01]  /*175e0*/  FFMA R97, R117.reuse, R59, R114 ;  /* 0x0000003b75617223 */ /* 0x040fe20000000072 */
[C---:B0-----:R-:W-:Y:S01]  /*175f0*/  FFMA R95, R117.reuse, R28, R85 ;  /* 0x0000001c755f7223 */ /* 0x041fe20000000055 */
[C---:B------:R-:W-:Y:S01]  /*17600*/  FFMA R91, R117.reuse, R30, R107 ;  /* 0x0000001e755b7223 */ /* 0x040fe2000000006b */
[C---:B------:R-:W-:Y:S01]  /*17610*/  FFMA R93, R117.reuse, R29, R98 ;  /* 0x0000001d755d7223 */ /* 0x040fe20000000062 */
[C---:B------:R-:W-:Y:S01]  /*17620*/  FFMA R89, R117.reuse, R31, R112 ;  /* 0x0000001f75597223 */ /* 0x040fe20000000070 */
[C---:B------:R-:W-:Y:S01]  /*17630*/  FFMA R43, R117.reuse, R16, R37 ;  /* 0x00000010752b7223 */ /* 0x040fe20000000025 */
[C---:B------:R-:W-:Y:S01]  /*17640*/  FFMA R2, R117.reuse, R17, R88 ;  /* 0x0000001175027223 */ /* 0x040fe20000000058 */
        /* <DEDUP_REMOVED lines=20> */
[----:B------:R-:W-:Y:S01]  /*17790*/  FFMA R117, R117, R11, R84 ;  /* 0x0000000b75757223 */ /* 0x000fe20000000054 */
[----:B------:R-:W-:Y:S06]  /*177a0*/  BAR.SYNC.DEFER_BLOCKING 0x0 ;  /* 0x0000000000007b1d */ /* 0x000fec0000010000 */
[----:B------:R-:W-:Y:S05]  /*177b0*/  BRA.U !UP0, `(.L_x_2) ;  /* 0xfffffe8d08707547 */ /* 0x000fea000b83ffff */
[----:B------:R-:W0:Y:S01]  /*177c0*/  MUFU.RCP R5, R50 ;  /* 0x0000003200057308 */ /* 0x000e220000001000 */
[----:B------:R-:W1:Y:S01]  /*177d0*/  S2UR UR4, SR_CTAID.X ;  /* 0x00000000000479c3 */ /* 0x000e620000002500 */
[----:B------:R-:W-:Y:S06]  /*177e0*/  BSSY.RECONVERGENT B2, `(.L_x_3) ;  /* 0x000000e000027945 */ /* 0x000fec0003800200 */
[----:B------:R-:W2:Y:S01]  /*177f0*/  FCHK P0, R103, R50 ;  /* 0x0000003267007302 */ /* 0x000ea20000000000 */
[----:B------:R-:W1:Y:S01]  /*17800*/  LDC R7, c[0x0][0x360] ;  /* 0x0000d800ff077b82 */ /* 0x000e620000000800 */
[----:B0-----:R-:W-:-:S04]  /*17810*/  FFMA R4, -R50, R5, 1 ;  /* 0x3f80000032047423 */ /* 0x001fc80000000105 */
[----:B------:R-:W-:-:S04]  /*17820*/  FFMA R4, R5, R4, R5 ;  /* 0x0000000405047223 */ /* 0x000fc80000000005 */
[----:B------:R-:W-:-:S04]  /*17830*/  FFMA R5, R103, R4, RZ ;  /* 0x0000000467057223 */ /* 0x000fc800000000ff */
[----:B------:R-:W-:Y:S01]  /*17840*/  FFMA R6, -R50, R5, R103 ;  /* 0x0000000532067223 */ /* 0x000fe20000000167 */
[----:B-1----:R-:W-:-:S03]  /*17850*/  IMAD R48, R7, UR4, R48 ;  /* 0x0000000407307c24 */ /* 0x002fc6000f8e0230 */
[----:B------:R-:W-:Y:S02]  /*17860*/  FFMA R5, R4, R6, R5 ;  /* 0x0000000604057223 */ /* 0x000fe40000000005 */
[----:B------:R-:W-:Y:S01]  /*17870*/  SHF.L.U32 R9, R48, 0x5, RZ ;  /* 0x0000000530097819 */ /* 0x000fe200000006ff */
[----:B--2---:R-:W-:Y:S06]  /*17880*/  @!P0 BRA `(.L_x_4) ;  /* 0x00000000000c8947 */ /* 0x004fec0003800000 */
[----:B------:R-:W-:-:S07]  /*17890*/  MOV R12, 0x178b0 ;  /* 0x000178b0000c7802 */ /* 0x000fce0000000f00 */
[----:B------:R-:W-:Y:S05]  /*178a0*/  CALL.REL.NOINC `($__internal_0_$__cuda_sm3x_div_rn_noftz_f32_slowpath) ;  /* 0x0000001c005c7944 */ /* 0x000fea0003c00000 */
[----:B------:R-:W-:-:S07]  /*178b0*/  MOV R5, R10 ;  /* 0x0000000a00057202 */ /* 0x000fce0000000f00 */
.L_x_4:
[----:B------:R-:W-:Y:S05]  /*178c0*/  BSYNC.RECONVERGENT B2 ;  /* 0x0000000000027941 */ /* 0x000fea0003800200 */
.L_x_3:
[----:B------:R-:W0:Y:S01]  /*178d0*/  LDC.64 R6, c[0x0][0x398] ;  /* 0x0000e600ff067b82 */ /* 0x000e220000000a00 */
[----:B------:R-:W1:Y:S01]  /*178e0*/  MUFU.RCP R11, R50 ;  /* 0x00000032000b7308 */ /* 0x000e620000001000 */
[----:B------:R-:W-:Y:S07]  /*178f0*/  BSSY.RECONVERGENT B2, `(.L_x_5) ;  /* 0x000000e000027945 */ /* 0x000fee0003800200 */
[----:B------:R-:W2:Y:S01]  /*17900*/  FCHK P0, R101, R50 ;  /* 0x0000003265007302 */ /* 0x000ea20000000000 */
[----:B-1----:R-:W-:-:S04]  /*17910*/  FFMA R4, -R50, R11, 1 ;  /* 0x3f80000032047423 */ /* 0x002fc8000000010b */
[----:B------:R-:W-:Y:S01]  /*17920*/  FFMA R11, R11, R4, R11 ;  /* 0x000000040b0b7223 */ /* 0x000fe2000000000b */
[----:B0-----:R-:W-:-:S04]  /*17930*/  IMAD.WIDE.U32 R6, R9, 0x4, R6 ;  /* 0x0000000409067825 */ /* 0x001fc800078e0006 */
[----:B------:R-:W-:Y:S01]  /*17940*/  FFMA R4, R101, R11, RZ ;  /* 0x0000000b65047223 */ /* 0x000fe200000000ff */
[----:B------:R0:W-:Y:S03]  /*17950*/  STG.E desc[UR8][R6.64], R5 ;  /* 0x0000000506007986 */ /* 0x0001e6000c101908 */
[----:B------:R-:W-:-:S04]  /*17960*/  FFMA R9, -R50, R4, R101 ;  /* 0x0000000432097223 */ /* 0x000fc80000000165 */
[----:B------:R-:W-:Y:S01]  /*17970*/  FFMA R9, R11, R9, R4 ;  /* 0x000000090b097223 */ /* 0x000fe20000000004 */
[----:B--2---:R-:W-:Y:S06]  /*17980*/  @!P0 BRA `(.L_x_6) ;  /* 0x0000000000108947 */ /* 0x004fec0003800000 */
[----:B------:R-:W-:Y:S02]  /*17990*/  MOV R103, R101 ;  /* 0x0000006500677202 */ /* 0x000fe40000000f00 */
[----:B------:R-:W-:-:S07]  /*179a0*/  MOV R12, 0x179c0 ;  /* 0x000179c0000c7802 */ /* 0x000fce0000000f00 */
[----:B0-----:R-:W-:Y:S05]  /*179b0*/  CALL.REL.NOINC `($__internal_0_$__cuda_sm3x_div_rn_noftz_f32_slowpath) ;  /* 0x0000001c00187944 */ /* 0x001fea0003c00000 */
[----:B------:R-:W-:-:S07]  /*179c0*/  MOV R9, R10 ;  /* 0x0000000a00097202 */ /* 0x000fce0000000f00 */
.L_x_6:
[----:B------:R-:W-:Y:S05]  /*179d0*/  BSYNC.RECONVERGENT B2 ;  /* 0x0000000000027941 */ /* 0x000fea0003800200 */
.L_x_5:
[----:B0-----:R-:W0:Y:S01]  /*179e0*/  MUFU.RCP R5, R50 ;  /* 0x0000003200057308 */ /* 0x001e220000001000 */
[----:B------:R1:W-:Y:S01]  /*179f0*/  STG.E desc[UR8][R6.64+0x4], R9 ;  /* 0x0000040906007986 */ /* 0x0003e2000c101908 */
[----:B------:R-:W-:Y:S06]  /*17a00*/  BSSY.RECONVERGENT B2, `(.L_x_7) ;  /* 0x000000c000027945 */ /* 0x000fec0003800200 */
[----:B------:R-:W2:Y:S01]  /*17a10*/  FCHK P0, R99, R50 ;  /* 0x0000003263007302 */ /* 0x000ea20000000000 */
[----:B0-----:R-:W-:-:S04]  /*17a20*/  FFMA R4, -R50, R5, 1 ;  /* 0x3f80000032047423 */ /* 0x001fc80000000105 */
[----:B------:R-:W-:-:S04]  /*17a30*/  FFMA R11, R5, R4, R5 ;  /* 0x00000004050b7223 */ /* 0x000fc80000000005 */
[----:B------:R-:W-:-:S04]  /*17a40*/  FFMA R4, R99, R11, RZ ;  /* 0x0000000b63047223 */ /* 0x000fc800000000ff */
[----:B------:R-:W-:-:S04]  /*17a50*/  FFMA R5, -R50, R4, R99 ;  /* 0x0000000432057223 */ /* 0x000fc80000000163 */
[----:B------:R-:W-:Y:S01]  /*17a60*/  FFMA R5, R11, R5, R4 ;  /* 0x000000050b057223 */ /* 0x000fe20000000004 */
[----:B-12---:R-:W-:Y:S06]  /*17a70*/  @!P0 BRA `(.L_x_8) ;  /* 0x0000000000108947 */ /* 0x006fec0003800000 */
[----:B------:R-:W-:Y:S02]  /*17a80*/  MOV R103, R99 ;  /* 0x0000006300677202 */ /* 0x000fe40000000f00 */
[----:B------:R-:W-:-:S07]  /*17a90*/  MOV R12, 0x17ab0 ;  /* 0x00017ab0000c7802 */ /* 0x000fce0000000f00 */
[----:B------:R-:W-:Y:S05]  /*17aa0*/  CALL.REL.NOINC `($__internal_0_$__cuda_sm3x_div_rn_noftz_f32_slowpath) ;  /* 0x0000001800dc7944 */ /* 0x000fea0003c00000 */
[----:B------:R-:W-:-:S07]  /*17ab0*/  MOV R5, R10 ;  /* 0x0000000a00057202 */ /* 0x000fce0000000f00 */
.L_x_8:
[----:B------:R-:W-:Y:S05]  /*17ac0*/  BSYNC.RECONVERGENT B2 ;  /* 0x0000000000027941 */ /* 0x000fea0003800200 */
.L_x_7:
[----:B------:R-:W0:Y:S01]  /*17ad0*/  MUFU.RCP R9, R50 ;  /* 0x0000003200097308 */ /* 0x000e220000001000 */
        /* <DEDUP_REMOVED lines=13> */
.L_x_10:
[----:B------:R-:W-:Y:S05]  /*17bb0*/  BSYNC.RECONVERGENT B2 ;  /* 0x0000000000027941 */ /* 0x000fea0003800200 */
.L_x_9:
        /* <DEDUP_REMOVED lines=14> */
.L_x_12:
[----:B------:R-:W-:Y:S05]  /*17ca0*/  BSYNC.RECONVERGENT B2 ;  /* 0x0000000000027941 */ /* 0x000fea0003800200 */
.L_x_11:
        /* <DEDUP_REMOVED lines=14> */
.L_x_14:
[----:B------:R-:W-:Y:S05]  /*17d90*/  BSYNC.RECONVERGENT B2 ;  /* 0x0000000000027941 */ /* 0x000fea0003800200 */
.L_x_13:
        /* <DEDUP_REMOVED lines=14> */
.L_x_16:
[----:B------:R-:W-:Y:S05]  /*17e80*/  BSYNC.RECONVERGENT B2 ;  /* 0x0000000000027941 */ /* 0x000fea0003800200 */
.L_x_15:
        /* <DEDUP_REMOVED lines=14> */
.L_x_18:
[----:B------:R-:W-:Y:S05]  /*17f70*/  BSYNC.RECONVERGENT B2 ;  /* 0x0000000000027941 */ /* 0x000fea0003800200 */
.L_x_17:
        /* <DEDUP_REMOVED lines=14> */
.L_x_20:
[----:B------:R-:W-:Y:S05]  /*18060*/  BSYNC.RECONVERGENT B2 ;  /* 0x0000000000027941 */ /* 0x000fea0003800200 */
.L_x_19:
        /* <DEDUP_REMOVED lines=14> */
.L_x_22:
[----:B------:R-:W-:Y:S05]  /*18150*/  BSYNC.RECONVERGENT B2 ;  /* 0x0000000000027941 */ /* 0x000fea0003800200 */
.L_x_21:
        /* <DEDUP_REMOVED lines=14> */
.L_x_24:
[----:B------:R-:W-:Y:S05]  /*18240*/  BSYNC.RECONVERGENT B2 ;  /* 0x0000000000027941 */ /* 0x000fea0003800200 */
.L_x_23:
        /* <DEDUP_REMOVED lines=14> */
.L_x_26:
[----:B------:R-:W-:Y:S05]  /*18330*/  BSYNC.RECONVERGENT B2 ;  /* 0x0000000000027941 */ /* 0x000fea0003800200 */
.L_x_25:
        /* <DEDUP_REMOVED lines=14> */
.L_x_28:
[----:B------:R-:W-:Y:S05]  /*18420*/  BSYNC.RECONVERGENT B2 ;  /* 0x0000000000027941 */ /* 0x000fea0003800200 */
.L_x_27:
        /* <DEDUP_REMOVED lines=14> */
.L_x_30:
[----:B------:R-:W-:Y:S05]  /*18510*/  BSYNC.RECONVERGENT B2 ;  /* 0x0000000000027941 */ /* 0x000fea0003800200 */
.L_x_29:
        /* <DEDUP_REMOVED lines=14> */
.L_x_32:
[----:B------:R-:W-:Y:S05]  /*18600*/  BSYNC.RECONVERGENT B2 ;  /* 0x0000000000027941 */ /* 0x000fea0003800200 */
.L_x_31:
        /* <DEDUP_REMOVED lines=14> */
.L_x_34:
[----:B------:R-:W-:Y:S05]  /*186f0*/  BSYNC.RECONVERGENT B2 ;  /* 0x0000000000027941 */ /* 0x000fea0003800200 */
.L_x_33:
        /* <DEDUP_REMOVED lines=14> */
.L_x_36:
[----:B------:R-:W-:Y:S05]  /*187e0*/  BSYNC.RECONVERGENT B2 ;  /* 0x0000000000027941 */ /* 0x000fea0003800200 */
.L_x_35:
        /* <DEDUP_REMOVED lines=14> */
.L_x_38:
[----:B------:R-:W-:Y:S05]  /*188d0*/  BSYNC.RECONVERGENT B2 ;  /* 0x0000000000027941 */ /* 0x000fea0003800200 */
.L_x_37:
        /* <DEDUP_REMOVED lines=14> */
.L_x_40:
[----:B------:R-:W-:Y:S05]  /*189c0*/  BSYNC.RECONVERGENT B2 ;  /* 0x0000000000027941 */ /* 0x000fea0003800200 */
.L_x_39:
        /* <DEDUP_REMOVED lines=14> */
.L_x_42:
[----:B------:R-:W-:Y:S05]  /*18ab0*/  BSYNC.RECONVERGENT B2 ;  /* 0x0000000000027941 */ /* 0x000fea0003800200 */
.L_x_41:
        /* <DEDUP_REMOVED lines=14> */
.L_x_44:
[----:B------:R-:W-:Y:S05]  /*18ba0*/  BSYNC.RECONVERGENT B2 ;  /* 0x0000000000027941 */ /* 0x000fea0003800200 */
.L_x_43:
        /* <DEDUP_REMOVED lines=14> */
.L_x_46:
[----:B------:R-:W-:Y:S05]  /*18c90*/  BSYNC.RECONVERGENT B2 ;  /* 0x0000000000027941 */ /* 0x000fea0003800200 */
.L_x_45:
        /* <DEDUP_REMOVED lines=14> */
.L_x_48:
[----:B------:R-:W-:Y:S05]  /*18d80*/  BSYNC.RECONVERGENT B2 ;  /* 0x0000000000027941 */ /* 0x000fea0003800200 */
.L_x_47:
        /* <DEDUP_REMOVED lines=14> */
.L_x_50:
[----:B------:R-:W-:Y:S05]  /*18e70*/  BSYNC.RECONVERGENT B2 ;  /* 0x0000000000027941 */ /* 0x000fea0003800200 */
.L_x_49:
        /* <DEDUP_REMOVED lines=14> */
.L_x_52:
[----:B------:R-:W-:Y:S05]  /*18f60*/  BSYNC.RECONVERGENT B2 ;  /* 0x0000000000027941 */ /* 0x000fea0003800200 */
.L_x_51:
        /* <DEDUP_REMOVED lines=14> */
.L_x_54:
[----:B------:R-:W-:Y:S05]  /*19050*/  BSYNC.RECONVERGENT B2 ;  /* 0x0000000000027941 */ /* 0x000fea0003800200 */
.L_x_53:
        /* <DEDUP_REMOVED lines=14> */
.L_x_56:
[----:B------:R-:W-:Y:S05]  /*19140*/  BSYNC.RECONVERGENT B2 ;  /* 0x0000000000027941 */ /* 0x000fea0003800200 */
.L_x_55:
        /* <DEDUP_REMOVED lines=14> */
.L_x_58:
[----:B------:R-:W-:Y:S05]  /*19230*/  BSYNC.RECONVERGENT B2 ;  /* 0x0000000000027941 */ /* 0x000fea0003800200 */
.L_x_57:
        /* <DEDUP_REMOVED lines=14> */
.L_x_60:
[----:B------:R-:W-:Y:S05]  /*19320*/  BSYNC.RECONVERGENT B2 ;  /* 0x0000000000027941 */ /* 0x000fea0003800200 */
.L_x_59:
        /* <DEDUP_REMOVED lines=14> */
.L_x_62:
[----:B------:R-:W-:Y:S05]  /*19410*/  BSYNC.RECONVERGENT B2 ;  /* 0x0000000000027941 */ /* 0x000fea0003800200 */
.L_x_61:
        /* <DEDUP_REMOVED lines=14> */
.L_x_64:
[----:B------:R-:W-:Y:S05]  /*19500*/  BSYNC.RECONVERGENT B2 ;  /* 0x0000000000027941 */ /* 0x000fea0003800200 */
.L_x_63:
        /* <DEDUP_REMOVED lines=14> */
.L_x_66:
[----:B------:R-:W-:Y:S05]  /*195f0*/  BSYNC.RECONVERGENT B2 ;  /* 0x0000000000027941 */ /* 0x000fea0003800200 */
.L_x_65:
[----:B------:R-:W-:Y:S01]  /*19600*/  STG.E desc[UR8][R6.64+0x7c], R3 ;  /* 0x00007c0306007986 */ /* 0x000fe2000c101908 */
[----:B------:R-:W-:Y:S05]  /*19610*/  EXIT ;  /* 0x000000000000794d */ /* 0x000fea0003800000 */
        .weak           $__internal_0_$__cuda_sm3x_div_rn_noftz_f32_slowpath
        .type           $__internal_0_$__cuda_sm3x_div_rn_noftz_f32_slowpath,@function
        .size           $__internal_0_$__cuda_sm3x_div_rn_noftz_f32_slowpath,(.L_x_79 - $__internal_0_$__cuda_sm3x_div_rn_noftz_f32_slowpath)
$__internal_0_$__cuda_sm3x_div_rn_noftz_f32_slowpath:
[----:B------:R-:W-:Y:S01]  /*19620*/  SHF.R.U32.HI R5, RZ, 0x17, R50 ;  /* 0x00000017ff057819 */ /* 0x000fe20000011632 */
[----:B------:R-:W-:Y:S01]  /*19630*/  BSSY.RECONVERGENT B0, `(.L_x_67) ;  /* 0x0000063000007945 */ /* 0x000fe20003800200 */
[----:B------:R-:W-:Y:S02]  /*19640*/  SHF.R.U32.HI R4, RZ, 0x17, R103 ;  /* 0x00000017ff047819 */ /* 0x000fe40000011667 */
[----:B------:R-:W-:Y:S02]  /*19650*/  LOP3.LUT R17, R5, 0xff, RZ, 0xc0, !PT ;  /* 0x000000ff05117812 */ /* 0x000fe400078ec0ff */
[----:B------:R-:W-:Y:S02]  /*19660*/  LOP3.LUT R8, R4, 0xff, RZ, 0xc0, !PT ;  /* 0x000000ff04087812 */ /* 0x000fe400078ec0ff */
[----:B------:R-:W-:Y:S02]  /*19670*/  IADD3 R11, PT, PT, R17, -0x1, RZ ;  /* 0xffffffff110b7810 */ /* 0x000fe40007ffe0ff */
[----:B------:R-:W-:-:S02]  /*19680*/  IADD3 R10, PT, PT, R8, -0x1, RZ ;  /* 0xffffffff080a7810 */ /* 0x000fc40007ffe0ff */
[----:B------:R-:W-:Y:S02]  /*19690*/  ISETP.GT.U32.AND P0, PT, R11, 0xfd, PT ;  /* 0x000000fd0b00780c */ /* 0x000fe40003f04070 */
[----:B------:R-:W-:Y:S02]  /*196a0*/  MOV R4, R50 ;  /* 0x0000003200047202 */ /* 0x000fe40000000f00 */
[----:B------:R-:W-:-:S13]  /*196b0*/  ISETP.GT.U32.OR P0, PT, R10, 0xfd, P0 ;  /* 0x000000fd0a00780c */ /* 0x000fda0000704470 */
[----:B------:R-:W-:Y:S01]  /*196c0*/  @!P0 MOV R5, RZ ;  /* 0x000000ff00058202 */ /* 0x000fe20000000f00 */
[----:B------:R-:W-:Y:S06]  /*196d0*/  @!P0 BRA `(.L_x_68) ;  /* 0x00000000005c8947 */ /* 0x000fec0003800000 */
[----:B------:R-:W-:Y:S02]  /*196e0*/  FSETP.GTU.FTZ.AND P0, PT, |R103|, +INF , PT ;  /* 0x7f8000006700780b */ /* 0x000fe40003f1c200 */
[----:B------:R-:W-:-:S04]  /*196f0*/  FSETP.GTU.FTZ.AND P1, PT, |R50|, +INF , PT ;  /* 0x7f8000003200780b */ /* 0x000fc80003f3c200 */
[----:B------:R-:W-:-:S13]  /*19700*/  PLOP3.LUT P0, PT, P0, P1, PT, 0xf8, 0x8f ;  /* 0x00000000008f781c */ /* 0x000fda0000703f70 */
[----:B------:R-:W-:Y:S05]  /*19710*/  @P0 BRA `(.L_x_69) ;  /* 0x00000004004c0947 */ /* 0x000fea0003800000 */
[----:B------:R-:W-:-:S13]  /*19720*/  LOP3.LUT P0, RZ, R4, 0x7fffffff, R103, 0xc8, !PT ;  /* 0x7fffffff04ff7812 */ /* 0x000fda000780c867 */
[----:B------:R-:W-:Y:S05]  /*19730*/  @!P0 BRA `(.L_x_70) ;  /* 0x00000004003c8947 */ /* 0x000fea0003800000 */
[C---:B------:R-:W-:Y:S02]  /*19740*/  FSETP.NEU.FTZ.AND P2, PT, |R103|.reuse, +INF , PT ;  /* 0x7f8000006700780b */ /* 0x040fe40003f5d200 */
[----:B------:R-:W-:Y:S02]  /*19750*/  FSETP.NEU.FTZ.AND P1, PT, |R50|, +INF , PT ;  /* 0x7f8000003200780b */ /* 0x000fe40003f3d200 */
[----:B------:R-:W-:-:S11]  /*19760*/  FSETP.NEU.FTZ.AND P0, PT, |R103|, +INF , PT ;  /* 0x7f8000006700780b */ /* 0x000fd60003f1d200 */
[----:B------:R-:W-:Y:S05]  /*19770*/  @!P1 BRA !P2, `(.L_x_70) ;  /* 0x00000004002c9947 */ /* 0x000fea0005000000 */
[----:B------:R-:W-:-:S04]  /*19780*/  LOP3.LUT P2, RZ, R103, 0x7fffffff, RZ, 0xc0, !PT ;  /* 0x7fffffff67ff7812 */ /* 0x000fc8000784c0ff */
[----:B------:R-:W-:-:S13]  /*19790*/  PLOP3.LUT P1, PT, P1, P2, PT, 0x2f, 0xf2 ;  /* 0x0000000000f2781c */ /* 0x000fda0000f24577 */
[----:B------:R-:W-:Y:S05]  /*197a0*/  @P1 BRA `(.L_x_71) ;  /* 0x0000000400181947 */ /* 0x000fea0003800000 */
[----:B------:R-:W-:-:S04]  /*197b0*/  LOP3.LUT P1, RZ, R4, 0x7fffffff, RZ, 0xc0, !PT ;  /* 0x7fffffff04ff7812 */ /* 0x000fc8000782c0ff */
[----:B------:R-:W-:-:S13]  /*197c0*/  PLOP3.LUT P0, PT, P0, P1, PT, 0x2f, 0xf2 ;  /* 0x0000000000f2781c */ /* 0x000fda0000702577 */
[----:B------:R-:W-:Y:S05]  /*197d0*/  @P0 BRA `(.L_x_72) ;  /* 0x0000000400000947 */ /* 0x000fea0003800000 */
[----:B------:R-:W-:Y:S02]  /*197e0*/  ISETP.GE.AND P0, PT, R10, RZ, PT ;  /* 0x000000ff0a00720c */ /* 0x000fe40003f06270 */
[----:B------:R-:W-:-:S11]  /*197f0*/  ISETP.GE.AND P1, PT, R11, RZ, PT ;  /* 0x000000ff0b00720c */ /* 0x000fd60003f26270 */
[----:B------:R-:W-:Y:S01]  /*19800*/  @P0 MOV R5, RZ ;  /* 0x000000ff00050202 */ /* 0x000fe20000000f00 */
[----:B------:R-:W-:Y:S01]  /*19810*/  @!P0 FFMA R103, R103, 1.84467440737095516160e+19, RZ ;  /* 0x5f80000067678823 */ /* 0x000fe200000000ff */
[----:B------:R-:W-:Y:S01]  /*19820*/  @!P0 MOV R5, 0xffffffc0 ;  /* 0xffffffc000058802 */ /* 0x000fe20000000f00 */
[----:B------:R-:W-:-:S03]  /*19830*/  @!P1 FFMA R4, R50, 1.84467440737095516160e+19, RZ ;  /* 0x5f80000032049823 */ /* 0x000fc600000000ff */
[----:B------:R-:W-:-:S07]  /*19840*/  @!P1 IADD3 R5, PT, PT, R5, 0x40, RZ ;  /* 0x0000004005059810 */ /* 0x000fce0007ffe0ff */
.L_x_68:
[----:B------:R-:W-:Y:S01]  /*19850*/  LEA R11, R17, 0xc0800000, 0x17 ;  /* 0xc0800000110b7811 */ /* 0x000fe200078eb8ff */
[----:B------:R-:W-:Y:S01]  /*19860*/  BSSY.RECONVERGENT B1, `(.L_x_73) ;  /* 0x0000036000017945 */ /* 0x000fe20003800200 */
[----:B------:R-:W-:Y:S02]  /*19870*/  IADD3 R8, PT, PT, R8, -0x7f, RZ ;  /* 0xffffff8108087810 */ /* 0x000fe40007ffe0ff */
[----:B------:R-:W-:-:S03]  /*19880*/  IADD3 R11, PT, PT, -R11, R4, RZ ;  /* 0x000000040b0b7210 */ /* 0x000fc60007ffe1ff */
[C---:B------:R-:W-:Y:S01]  /*19890*/  IMAD R4, R8.reuse, -0x800000, R103 ;  /* 0xff80000008047824 */ /* 0x040fe200078e0267 */
[----:B------:R-:W0:Y:S01]  /*198a0*/  MUFU.RCP R10, R11 ;  /* 0x0000000b000a7308 */ /* 0x000e220000001000 */
[----:B------:R-:W-:Y:S01]  /*198b0*/  FADD.FTZ R13, -R11, -RZ ;  /* 0x800000ff0b0d7221 */ /* 0x000fe20000010100 */
[----:B------:R-:W-:-:S04]  /*198c0*/  IADD3 R8, PT, PT, R8, 0x7f, -R17 ;  /* 0x0000007f08087810 */ /* 0x000fc80007ffe811 */
[----:B------:R-:W-:Y:S01]  /*198d0*/  IADD3 R5, PT, PT, R8, R5, RZ ;  /* 0x0000000508057210 */ /* 0x000fe20007ffe0ff */
[----:B0-----:R-:W-:-:S04]  /*198e0*/  FFMA R15, R10, R13, 1 ;  /* 0x3f8000000a0f7423 */ /* 0x001fc8000000000d */
[----:B------:R-:W-:-:S04]  /*198f0*/  FFMA R19, R10, R15, R10 ;  /* 0x0000000f0a137223 */ /* 0x000fc8000000000a */
[----:B------:R-:W-:-:S04]  /*19900*/  FFMA R10, R4, R19, RZ ;  /* 0x00000013040a7223 */ /* 0x000fc800000000ff */
[----:B------:R-:W-:-:S04]  /*19910*/  FFMA R15, R13, R10, R4 ;  /* 0x0000000a0d0f7223 */ /* 0x000fc80000000004 */
[----:B------:R-:W-:-:S04]  /*19920*/  FFMA R14, R19, R15, R10 ;  /* 0x0000000f130e7223 */ /* 0x000fc8000000000a */
[----:B------:R-:W-:-:S04]  /*19930*/  FFMA R13, R13, R14, R4 ;  /* 0x0000000e0d0d7223 */ /* 0x000fc80000000004 */
[----:B------:R-:W-:-:S05]  /*19940*/  FFMA R10, R19, R13, R14 ;  /* 0x0000000d130a7223 */ /* 0x000fca000000000e */
[----:B------:R-:W-:-:S04]  /*19950*/  SHF.R.U32.HI R4, RZ, 0x17, R10 ;  /* 0x00000017ff047819 */ /* 0x000fc8000001160a */
[----:B------:R-:W-:-:S04]  /*19960*/  LOP3.LUT R4, R4, 0xff, RZ, 0xc0, !PT ;  /* 0x000000ff04047812 */ /* 0x000fc800078ec0ff */
[----:B------:R-:W-:-:S04]  /*19970*/  IADD3 R15, PT, PT, R4, R5, RZ ;  /* 0x00000005040f7210 */ /* 0x000fc80007ffe0ff */
[----:B------:R-:W-:-:S04]  /*19980*/  IADD3 R4, PT, PT, R15, -0x1, RZ ;  /* 0xffffffff0f047810 */ /* 0x000fc80007ffe0ff */
[----:B------:R-:W-:-:S13]  /*19990*/  ISETP.GE.U32.AND P0, PT, R4, 0xfe, PT ;  /* 0x000000fe0400780c */ /* 0x000fda0003f06070 */
[----:B------:R-:W-:Y:S05]  /*199a0*/  @!P0 BRA `(.L_x_74) ;  /* 0x0000000000808947 */ /* 0x000fea0003800000 */
[----:B------:R-:W-:-:S13]  /*199b0*/  ISETP.GT.AND P0, PT, R15, 0xfe, PT ;  /* 0x000000fe0f00780c */ /* 0x000fda0003f04270 */
[----:B------:R-:W-:Y:S05]  /*199c0*/  @P0 BRA `(.L_x_75) ;  /* 0x00000000006c0947 */ /* 0x000fea0003800000 */
[----:B------:R-:W-:-:S13]  /*199d0*/  ISETP.GE.AND P0, PT, R15, 0x1, PT ;  /* 0x000000010f00780c */ /* 0x000fda0003f06270 */
[----:B------:R-:W-:Y:S05]  /*199e0*/  @P0 BRA `(.L_x_76) ;  /* 0x0000000000740947 */ /* 0x000fea0003800000 */
[----:B------:R-:W-:Y:S02]  /*199f0*/  ISETP.GE.AND P0, PT, R15, -0x18, PT ;  /* 0xffffffe80f00780c */ /* 0x000fe40003f06270 */
[----:B------:R-:W-:-:S11]  /*19a00*/  LOP3.LUT R10, R10, 0x80000000, RZ, 0xc0, !PT ;  /* 0x800000000a0a7812 */ /* 0x000fd600078ec0ff */
[----:B------:R-:W-:Y:S05]  /*19a10*/  @!P0 BRA `(.L_x_76) ;  /* 0x0000000000688947 */ /* 0x000fea0003800000 */
[-CC-:B------:R-:W-:Y:S01]  /*19a20*/  FFMA.RZ R4, R19, R13.reuse, R14.reuse ;  /* 0x0000000d13047223 */ /* 0x180fe2000000c00e */
[----:B------:R-:W-:Y:S01]  /*19a30*/  IADD3 R11, PT, PT, R15, 0x20, RZ ;  /* 0x000000200f0b7810 */ /* 0x000fe20007ffe0ff */
[-CC-:B------:R-:W-:Y:S01]  /*19a40*/  FFMA.RM R5, R19, R13.reuse, R14.reuse ;  /* 0x0000000d13057223 */ /* 0x180fe2000000400e */
[----:B------:R-:W-:Y:S02]  /*19a50*/  ISETP.NE.AND P2, PT, R15, RZ, PT ;  /* 0x000000ff0f00720c */ /* 0x000fe40003f45270 */
[----:B------:R-:W-:Y:S01]  /*19a60*/  LOP3.LUT R8, R4, 0x7fffff, RZ, 0xc0, !PT ;  /* 0x007fffff04087812 */ /* 0x000fe200078ec0ff */
[----:B------:R-:W-:Y:S01]  /*19a70*/  FFMA.RP R4, R19, R13, R14 ;  /* 0x0000000d13047223 */ /* 0x000fe2000000800e */
[C---:B------:R-:W-:Y:S02]  /*19a80*/  ISETP.NE.AND P1, PT, R15.reuse, RZ, PT ;  /* 0x000000ff0f00720c */ /* 0x040fe40003f25270 */
[----:B------:R-:W-:Y:S02]  /*19a90*/  LOP3.LUT R8, R8, 0x800000, RZ, 0xfc, !PT ;  /* 0x0080000008087812 */ /* 0x000fe400078efcff */
[----:B------:R-:W-:-:S02]  /*19aa0*/  IADD3 R13, PT, PT, -R15, RZ, RZ ;  /* 0x000000ff0f0d7210 */ /* 0x000fc40007ffe1ff */
[----:B------:R-:W-:Y:S02]  /*19ab0*/  SHF.L.U32 R11, R8, R11, RZ ;  /* 0x0000000b080b7219 */ /* 0x000fe400000006ff */
[----:B------:R-:W-:Y:S02]  /*19ac0*/  FSETP.NEU.FTZ.AND P0, PT, R4, R5, PT ;  /* 0x000000050400720b */ /* 0x000fe40003f1d000 */
[----:B------:R-:W-:Y:S02]  /*19ad0*/  SEL R5, R13, RZ, P2 ;  /* 0x000000ff0d057207 */ /* 0x000fe40001000000 */
[----:B------:R-:W-:Y:S02]  /*19ae0*/  ISETP.NE.AND P1, PT, R11, RZ, P1 ;  /* 0x000000ff0b00720c */ /* 0x000fe40000f25270 */
[----:B------:R-:W-:Y:S02]  /*19af0*/  SHF.R.U32.HI R5, RZ, R5, R8 ;  /* 0x00000005ff057219 */ /* 0x000fe40000011608 */
[----:B------:R-:W-:-:S02]  /*19b00*/  PLOP3.LUT P0, PT, P0, P1, PT, 0xf8, 0x8f ;  /* 0x00000000008f781c */ /* 0x000fc40000703f70 */
[----:B------:R-:W-:Y:S02]  /*19b10*/  SHF.R.U32.HI R11, RZ, 0x1, R5 ;  /* 0x00000001ff0b7819 */ /* 0x000fe40000011605 */
[----:B------:R-:W-:-:S04]  /*19b20*/  SEL R4, RZ, 0x1, !P0 ;  /* 0x00000001ff047807 */ /* 0x000fc80004000000 */
[----:B------:R-:W-:-:S04]  /*19b30*/  LOP3.LUT R4, R4, 0x1, R11, 0xf8, !PT ;  /* 0x0000000104047812 */ /* 0x000fc800078ef80b */
[----:B------:R-:W-:-:S04]  /*19b40*/  LOP3.LUT R4, R4, R5, RZ, 0xc0, !PT ;  /* 0x0000000504047212 */ /* 0x000fc800078ec0ff */
[----:B------:R-:W-:-:S04]  /*19b50*/  IADD3 R11, PT, PT, R11, R4, RZ ;  /* 0x000000040b0b7210 */ /* 0x000fc80007ffe0ff */
[----:B------:R-:W-:Y:S01]  /*19b60*/  LOP3.LUT R10, R11, R10, RZ, 0xfc, !PT ;  /* 0x0000000a0b0a7212 */ /* 0x000fe200078efcff */
[----:B------:R-:W-:Y:S06]  /*19b70*/  BRA `(.L_x_76) ;  /* 0x0000000000107947 */ /* 0x000fec0003800000 */
.L_x_75:
[----:B------:R-:W-:-:S04]  /*19b80*/  LOP3.LUT R10, R10, 0x80000000, RZ, 0xc0, !PT ;  /* 0x800000000a0a7812 */ /* 0x000fc800078ec0ff */
[----:B------:R-:W-:Y:S01]  /*19b90*/  LOP3.LUT R10, R10, 0x7f800000, RZ, 0xfc, !PT ;  /* 0x7f8000000a0a7812 */ /* 0x000fe200078efcff */
[----:B------:R-:W-:Y:S06]  /*19ba0*/  BRA `(.L_x_76) ;  /* 0x0000000000047947 */ /* 0x000fec0003800000 */
.L_x_74:
[----:B------:R-:W-:-:S07]  /*19bb0*/  LEA R10, R5, R10, 0x17 ;  /* 0x0000000a050a7211 */ /* 0x000fce00078eb8ff */
.L_x_76:
[----:B------:R-:W-:Y:S05]  /*19bc0*/  BSYNC.RECONVERGENT B1 ;  /* 0x0000000000017941 */ /* 0x000fea0003800200 */
.L_x_73:
[----:B------:R-:W-:Y:S05]  /*19bd0*/  BRA `(.L_x_77) ;  /* 0x0000000000207947 */ /* 0x000fea0003800000 */
.L_x_72:
[----:B------:R-:W-:-:S04]  /*19be0*/  LOP3.LUT R4, R4, 0x80000000, R103, 0x48, !PT ;  /* 0x8000000004047812 */ /* 0x000fc800078e4867 */
[----:B------:R-:W-:Y:S01]  /*19bf0*/  LOP3.LUT R10, R4, 0x7f800000, RZ, 0xfc, !PT ;  /* 0x7f800000040a7812 */ /* 0x000fe200078efcff */
[----:B------:R-:W-:Y:S06]  /*19c00*/  BRA `(.L_x_77) ;  /* 0x0000000000147947 */ /* 0x000fec0003800000 */
.L_x_71:
[----:B------:R-:W-:Y:S01]  /*19c10*/  LOP3.LUT R10, R4, 0x80000000, R103, 0x48, !PT ;  /* 0x80000000040a7812 */ /* 0x000fe200078e4867 */
[----:B------:R-:W-:Y:S06]  /*19c20*/  BRA `(.L_x_77) ;  /* 0x00000000000c7947 */ /* 0x000fec0003800000 */
.L_x_70:
[----:B------:R-:W0:Y:S01]  /*19c30*/  MUFU.RSQ R10, -QNAN ;  /* 0xffc00000000a7908 */ /* 0x000e220000001400 */
[----:B------:R-:W-:Y:S05]  /*19c40*/  BRA `(.L_x_77) ;  /* 0x0000000000047947 */ /* 0x000fea0003800000 */
.L_x_69:
[----:B------:R-:W-:-:S07]  /*19c50*/  FADD.FTZ R10, R103, R50 ;  /* 0x00000032670a7221 */ /* 0x000fce0000010000 */
.L_x_77:
[----:B------:R-:W-:Y:S05]  /*19c60*/  BSYNC.RECONVERGENT B0 ;  /* 0x0000000000007941 */ /* 0x000fea0003800200 */
.L_x_67:
[----:B------:R-:W-:Y:S01]  /*19c70*/  HFMA2 R5, -RZ, RZ, 0, 0 ;  /* 0x00000000ff057431 */ /* 0x000fe200000001ff */
[----:B------:R-:W-:-:S04]  /*19c80*/  MOV R4, R12 ;  /* 0x0000000c00047202 */ /* 0x000fc80000000f00 */
[----:B0-----:R-:W-:Y:S05]  /*19c90*/  RET.REL.NODEC R4 `(_Z23Single_head_flash_attenPfS_S_S_jf) ;  /* 0xfffffe6004d87950 */ /* 0x001fea0003c3ffff */
.L_x_78:
[----:B------:R-:W-:-:S00]  /*19ca0*/  BRA `(.L_x_78) ;  /* 0xfffffffc00fc7947 */ /* 0x000fc0000383ffff */
[----:B------:R-:W-:-:S00]  /*19cb0*/  NOP ;  /* 0x0000000000007918 */ /* 0x000fc00000000000 */
        /* <DEDUP_REMOVED lines=12> */
.L_x_79:


//--------------------- .nv.shared._Z23Single_head_flash_attenPfS_S_S_jf --------------------------
	.section	.nv.shared._Z23Single_head_flash_attenPfS_S_S_jf,"aw",@nobits
	.sectionflags	@""
	.align	4
.nv.shared._Z23Single_head_flash_attenPfS_S_S_jf:
	.zero		25600


//--------------------- .nv.shared.reserved.0     --------------------------
	.section	.nv.shared.reserved.0,"aw",@nobits
	.weak		__nv_reservedSMEM_offset_0_alias
	.size		__nv_reservedSMEM_offset_0_alias, 0, 64
	.other		__nv_reservedSMEM_offset_0_alias,@"STO_CUDA_RESERVED_SHARED STV_DEFAULT"
__nv_reservedSMEM_offset_0_alias:
	.zero		0
	.zero		64


//--------------------- .nv.constant0._Z23Single_head_flash_attenPfS_S_S_jf --------------------------
	.section	.nv.constant0._Z23Single_head_flash_attenPfS_S_S_jf,"a",@progbits
	.sectionflags	@""
	.align	4
.nv.constant0._Z23Single_head_flash_attenPfS_S_S_jf:
	.zero		936


//--------------------- SYMBOLS --------------------------

	.type		.nv.reservedSmem.offset0,@object
	.size		.nv.reservedSmem.offset0,0x4
	.type		.nv.reservedSmem.cap,@object
	.size		.nv.reservedSmem.cap,0x4
